def matmul_kernel(
    a_ptr,
    b_ptr,
    c_ptr,
    M,
    N,
    K,
    stride_am,
    stride_ak,
    stride_bk,
    stride_bn,
    stride_cm,
    stride_cn,
    BLOCK_M: tl.constexpr,
    BLOCK_N: tl.constexpr,
    BLOCK_K: tl.constexpr,
    GROUP_M: tl.constexpr,
):
    pid = tl.program_id(axis=0)
    num_pid_m = tl.cdiv(M, BLOCK_M)
    num_pid_n = tl.cdiv(N, BLOCK_N)
    num_pid_in_group = GROUP_M * num_pid_n
    group_id = pid // num_pid_in_group
    first_pid_m = group_id * GROUP_M
    group_size_m = min(num_pid_m - first_pid_m, GROUP_M)
    pid_m = first_pid_m + ((pid % num_pid_in_group) % group_size_m)
    pid_n = (pid % num_pid_in_group) // group_size_m

    offs_am = (pid_m * BLOCK_M + tl.arange(0, BLOCK_M)) % M
    offs_bn = (pid_n * BLOCK_N + tl.arange(0, BLOCK_N)) % N
    offs_k = tl.arange(0, BLOCK_K)
    a_ptrs = a_ptr + offs_am[:, None] * stride_am + offs_k[None, :] * stride_ak
    b_ptrs = b_ptr + offs_k[:, None] * stride_bk + offs_bn[None, :] * stride_bn

    acc = tl.zeros((BLOCK_M, BLOCK_N), dtype=tl.float32)
    for kk in range(0, tl.cdiv(K, BLOCK_K)):
        a = tl.load(a_ptrs, mask=offs_k[None, :] < K - kk * BLOCK_K, other=0.0)
        b = tl.load(b_ptrs, mask=offs_k[:, None] < K - kk * BLOCK_K, other=0.0)
        acc = tl.dot(a, b, acc)
        a_ptrs += BLOCK_K * stride_ak
        b_ptrs += BLOCK_K * stride_bk

    c = acc.to(c_ptr.dtype.element_ty)
    offs_cm = pid_m * BLOCK_M + tl.arange(0, BLOCK_M)
    offs_cn = pid_n * BLOCK_N + tl.arange(0, BLOCK_N)
    c_ptrs = c_ptr + offs_cm[:, None] * stride_cm + offs_cn[None, :] * stride_cn
    mask = (offs_cm[:, None] < M) & (offs_cn[None, :] < N)
    tl.store(c_ptrs, c, mask=mask)

# config = {"BLOCK_K": 32, "BLOCK_M": 256, "BLOCK_N": 256, "GROUP_M": 8, "arch": "sm_90", "dtype": "fp32", "num_ctas": 1, "num_stages": 7, "num_warps": 4}
# arch = sm_90


// ===== COMPILED SASS (sm_90a) =====

	.target	sm_90a

	.elftype	@"ET_EXEC"


//--------------------- .note.nv.tkinfo           --------------------------
	.section	.note.nv.tkinfo,"",@"SHT_NOTE"
	.sectionflags	@"SHF_NOTE_NV_TKINFO"
	.tkinfo
        /*0018*/ 	.word	0x00000002
        /*0030*/ 	.string	""
        /*0030*/ 	.string	"ptxas"
        /*0030*/ 	.string	"Cuda compilation tools, release 13.0, V13.0.88"
        /*0030*/ 	.string	"Build cuda_13.0.r13.0/compiler.36424714_0"
        /*0030*/ 	.string	"-v  -suppress-debug-info  -lineinfo  -arch sm_90a "



//--------------------- .note.nv.cuinfo           --------------------------
	.section	.note.nv.cuinfo,"",@"SHT_NOTE"
	.sectionflags	@"SHF_NOTE_NV_CUINFO"
        /*0018*/ 	.short	0x0002
        /*001a*/ 	.short	0x005a
        /*001c*/ 	.short	0x0082
	.zero		2


//--------------------- .nv.info                  --------------------------
	.section	.nv.info,"",@"SHT_CUDA_INFO"
	.align	4


	//----- nvinfo : EIATTR_REGCOUNT
	.align		4
        /*0000*/ 	.byte	0x04, 0x2f
        /*0002*/ 	.short	(.L_1 - .L_0)
	.align		4
.L_0:
        /*0004*/ 	.word	index@(matmul_kernel)
        /*0008*/ 	.word	0x000000ff


	//----- nvinfo : EIATTR_FRAME_SIZE
	.align		4
.L_1:
        /*000c*/ 	.byte	0x04, 0x11
        /*000e*/ 	.short	(.L_3 - .L_2)
	.align		4
.L_2:
        /*0010*/ 	.word	index@(matmul_kernel)
        /*0014*/ 	.word	0x00000fc8


	//----- nvinfo : EIATTR_MIN_STACK_SIZE
	.align		4
.L_3:
        /*0018*/ 	.byte	0x04, 0x12
        /*001a*/ 	.short	(.L_5 - .L_4)
	.align		4
.L_4:
        /*001c*/ 	.word	index@(matmul_kernel)
        /*0020*/ 	.word	0x00000fc8
.L_5:


//--------------------- .nv.compat                --------------------------
	.section	.nv.compat,"",@"SHT_CUDA_COMPAT_INFO"
	.align	4
        /*0000*/ 	.byte	0x02, 0x09, 0x01, 0x00, 0x02, 0x02, 0x04, 0x00, 0x02, 0x05, 0x05, 0x00, 0x03, 0x07, 0x01, 0x01
        /*0010*/ 	.byte	0x02, 0x03, 0x00, 0x00, 0x02, 0x06, 0x01, 0x00, 0x04, 0x0b, 0x08, 0x00, 0x00, 0x00, 0x00, 0x00
        /*0020*/ 	.byte	0x00, 0x00, 0x00, 0x00


//--------------------- .nv.info.matmul_kernel    --------------------------
	.section	.nv.info.matmul_kernel,"",@"SHT_CUDA_INFO"
	.sectionflags	@""
	.align	4


	//----- nvinfo : EIATTR_CUDA_API_VERSION
	.align		4
        /*0000*/ 	.byte	0x04, 0x37
        /*0002*/ 	.short	(.L_7 - .L_6)
.L_6:
        /*0004*/ 	.word	0x00000082


	//----- nvinfo : EIATTR_KPARAM_INFO
	.align		4
.L_7:
        /*0008*/ 	.byte	0x04, 0x17
        /*000a*/ 	.short	(.L_9 - .L_8)
.L_8:
        /*000c*/ 	.word	0x00000000
        /*0010*/ 	.short	0x000d
        /*0012*/ 	.short	0x0048
        /*0014*/ 	.byte	0x00, 0xf4, 0x21, 0x00


	//----- nvinfo : EIATTR_KPARAM_INFO
	.align		4
.L_9:
        /*0018*/ 	.byte	0x04, 0x17
        /*001a*/ 	.short	(.L_11 - .L_10)
.L_10:
        /*001c*/ 	.word	0x00000000
        /*0020*/ 	.short	0x000c
        /*0022*/ 	.short	0x0040
        /*0024*/ 	.byte	0x00, 0xf4, 0x21, 0x00


	//----- nvinfo : EIATTR_KPARAM_INFO
	.align		4
.L_11:
        /*0028*/ 	.byte	0x04, 0x17
        /*002a*/ 	.short	(.L_13 - .L_12)
.L_12:
        /*002c*/ 	.word	0x00000000
        /*0030*/ 	.short	0x000b
        /*0032*/ 	.short	0x0038
        /*0034*/ 	.byte	0x00, 0xf0, 0x11, 0x00


	//----- nvinfo : EIATTR_KPARAM_INFO
	.align		4
.L_13:
        /*0038*/ 	.byte	0x04, 0x17
        /*003a*/ 	.short	(.L_15 - .L_14)
.L_14:
        /*003c*/ 	.word	0x00000000
        /*0040*/ 	.short	0x000a
        /*0042*/ 	.short	0x0034
        /*0044*/ 	.byte	0x00, 0xf0, 0x11, 0x00


	//----- nvinfo : EIATTR_KPARAM_INFO
	.align		4
.L_15:
        /*0048*/ 	.byte	0x04, 0x17
        /*004a*/ 	.short	(.L_17 - .L_16)
.L_16:
        /*004c*/ 	.word	0x00000000
        /*0050*/ 	.short	0x0009
        /*0052*/ 	.short	0x0030
        /*0054*/ 	.byte	0x00, 0xf0, 0x11, 0x00


	//----- nvinfo : EIATTR_KPARAM_INFO
	.align		4
.L_17:
        /*0058*/ 	.byte	0x04, 0x17
        /*005a*/ 	.short	(.L_19 - .L_18)
.L_18:
        /*005c*/ 	.word	0x00000000
        /*0060*/ 	.short	0x0008
        /*0062*/ 	.short	0x002c
        /*0064*/ 	.byte	0x00, 0xf0, 0x11, 0x00


	//----- nvinfo : EIATTR_KPARAM_INFO
	.align		4
.L_19:
        /*0068*/ 	.byte	0x04, 0x17
        /*006a*/ 	.short	(.L_21 - .L_20)
.L_20:
        /*006c*/ 	.word	0x00000000
        /*0070*/ 	.short	0x0007
        /*0072*/ 	.short	0x0028
        /*0074*/ 	.byte	0x00, 0xf0, 0x11, 0x00


	//----- nvinfo : EIATTR_KPARAM_INFO
	.align		4
.L_21:
        /*0078*/ 	.byte	0x04, 0x17
        /*007a*/ 	.short	(.L_23 - .L_22)
.L_22:
        /*007c*/ 	.word	0x00000000
        /*0080*/ 	.short	0x0006
        /*0082*/ 	.short	0x0024
        /*0084*/ 	.byte	0x00, 0xf0, 0x11, 0x00


	//----- nvinfo : EIATTR_KPARAM_INFO
	.align		4
.L_23:
        /*0088*/ 	.byte	0x04, 0x17
        /*008a*/ 	.short	(.L_25 - .L_24)
.L_24:
        /*008c*/ 	.word	0x00000000
        /*0090*/ 	.short	0x0005
        /*0092*/ 	.short	0x0020
        /*0094*/ 	.byte	0x00, 0xf0, 0x11, 0x00


	//----- nvinfo : EIATTR_KPARAM_INFO
	.align		4
.L_25:
        /*0098*/ 	.byte	0x04, 0x17
        /*009a*/ 	.short	(.L_27 - .L_26)
.L_26:
        /*009c*/ 	.word	0x00000000
        /*00a0*/ 	.short	0x0004
        /*00a2*/ 	.short	0x001c
        /*00a4*/ 	.byte	0x00, 0xf0, 0x11, 0x00


	//----- nvinfo : EIATTR_KPARAM_INFO
	.align		4
.L_27:
        /*00a8*/ 	.byte	0x04, 0x17
        /*00aa*/ 	.short	(.L_29 - .L_28)
.L_28:
        /*00ac*/ 	.word	0x00000000
        /*00b0*/ 	.short	0x0003
        /*00b2*/ 	.short	0x0018
        /*00b4*/ 	.byte	0x00, 0xf0, 0x11, 0x00


	//----- nvinfo : EIATTR_KPARAM_INFO
	.align		4
.L_29:
        /*00b8*/ 	.byte	0x04, 0x17
        /*00ba*/ 	.short	(.L_31 - .L_30)
.L_30:
        /*00bc*/ 	.word	0x00000000
        /*00c0*/ 	.short	0x0002
        /*00c2*/ 	.short	0x0010
        /*00c4*/ 	.byte	0x00, 0xf4, 0x21, 0x00


	//----- nvinfo : EIATTR_KPARAM_INFO
	.align		4
.L_31:
        /*00c8*/ 	.byte	0x04, 0x17
        /*00ca*/ 	.short	(.L_33 - .L_32)
.L_32:
        /*00cc*/ 	.word	0x00000000
        /*00d0*/ 	.short	0x0001
        /*00d2*/ 	.short	0x0008
        /*00d4*/ 	.byte	0x00, 0xf4, 0x21, 0x00


	//----- nvinfo : EIATTR_KPARAM_INFO
	.align		4
.L_33:
        /*00d8*/ 	.byte	0x04, 0x17
        /*00da*/ 	.short	(.L_35 - .L_34)
.L_34:
        /*00dc*/ 	.word	0x00000000
        /*00e0*/ 	.short	0x0000
        /*00e2*/ 	.short	0x0000
        /*00e4*/ 	.byte	0x00, 0xf4, 0x21, 0x00


	//----- nvinfo : EIATTR_SPARSE_MMA_MASK
	.align		4
.L_35:
        /*00e8*/ 	.byte	0x03, 0x50
        /*00ea*/ 	.short	0x0000


	//----- nvinfo : EIATTR_MAXREG_COUNT
	.align		4
        /*00ec*/ 	.byte	0x03, 0x1b
        /*00ee*/ 	.short	0x00ff


	//----- nvinfo : EIATTR_NUM_BARRIERS
	.align		4
        /*00f0*/ 	.byte	0x02, 0x4c
        /*00f2*/ 	.byte	0x01
	.zero		1


	//----- nvinfo : EIATTR_ANNOTATIONS
	.align		4
        /*00f4*/ 	.byte	0x04, 0x55
        /*00f6*/ 	.short	(.L_37 - .L_36)


	//   ....[0]....
.L_36:
        /*00f8*/ 	.word	0x00000001
        /*00fc*/ 	.byte	0xc0, 0x00, 0x00, 0x00, 0x01, 0x00, 0x00, 0x00, 0x30, 0x07, 0x00, 0x00, 0x01, 0x00, 0x00, 0x00
        /* <DEDUP_REMOVED lines=1680> */
        /*6a0c*/ 	.byte	0xb0, 0x8c, 0x02, 0x00


	//----- nvinfo : EIATTR_MERCURY_ISA_VERSION
	.align		4
.L_37:
        /*6a10*/ 	.byte	0x03, 0x5f
        /*6a12*/ 	.short	0x0101


	//----- nvinfo : EIATTR_EXIT_INSTR_OFFSETS
	.align		4
        /*6a14*/ 	.byte	0x04, 0x1c
        /*6a16*/ 	.short	(.L_39 - .L_38)


	//   ....[0]....
.L_38:
        /*6a18*/ 	.word	0x0002eaf0


	//   ....[1]....
        /*6a1c*/ 	.word	0x0002eb10


	//----- nvinfo : EIATTR_REQNTID
	.align		4
.L_39:
        /*6a20*/ 	.byte	0x04, 0x10
        /*6a22*/ 	.short	(.L_41 - .L_40)
.L_40:
        /*6a24*/ 	.word	0x00000080
        /*6a28*/ 	.word	0x00000001
        /*6a2c*/ 	.word	0x00000001


	//----- nvinfo : EIATTR_CBANK_PARAM_SIZE
	.align		4
.L_41:
        /*6a30*/ 	.byte	0x03, 0x19
        /*6a32*/ 	.short	0x0050


	//----- nvinfo : EIATTR_PARAM_CBANK
	.align		4
        /*6a34*/ 	.byte	0x04, 0x0a
        /*6a36*/ 	.short	(.L_43 - .L_42)
	.align		4
.L_42:
        /*6a38*/ 	.word	index@(.nv.constant0.matmul_kernel)
        /*6a3c*/ 	.short	0x0210
        /*6a3e*/ 	.short	0x0050


	//----- nvinfo : EIATTR_SW_WAR
	.align		4
.L_43:
        /*6a40*/ 	.byte	0x04, 0x36
        /*6a42*/ 	.short	(.L_45 - .L_44)
.L_44:
        /*6a44*/ 	.word	0x00000008
.L_45:


//--------------------- .nv.callgraph             --------------------------
	.section	.nv.callgraph,"",@"SHT_CUDA_CALLGRAPH"
	.align	4
	.sectionentsize	8
	.align		4
        /*0000*/ 	.word	0x00000000
	.align		4
        /*0004*/ 	.word	0xffffffff
	.align		4
        /*0008*/ 	.word	0x00000000
	.align		4
        /*000c*/ 	.word	0xfffffffe
	.align		4
        /*0010*/ 	.word	0x00000000
	.align		4
        /*0014*/ 	.word	0xfffffffd
	.align		4
        /*0018*/ 	.word	0x00000000
	.align		4
        /*001c*/ 	.word	0xfffffffc


//--------------------- .text.matmul_kernel       --------------------------
	.section	.text.matmul_kernel,"ax",@progbits
	.align	128
        .global         matmul_kernel
        .type           matmul_kernel,@function
        .size           matmul_kernel,(.L_x_3 - matmul_kernel)
        .other          matmul_kernel,@"STO_CUDA_ENTRY STV_DEFAULT"
matmul_kernel:
.text.matmul_kernel:
[----:B------:R-:W1:Y:S08]  /*0000*/  LDC R1, c[0x0][0x28] ;  /* 0x00000a00ff017b82 */ /* 0x000e700000000800 */
[----:B------:R-:W2:Y:S01]  /*0010*/  LDC.64 R2, c[0x0][0x228] ;  /* 0x00008a00ff027b82 */ /* 0x000ea20000000a00 */
[----:B-1----:R-:W-:Y:S01]  /*0020*/  VIADD R1, R1, 0xfffff038 ;  /* 0xfffff03801017836 */ /* 0x002fe20000000000 */
[----:B------:R-:W1:Y:S01]  /*0030*/  S2R R7, SR_CTAID.X ;  /* 0x0000000000077919 */ /* 0x000e620000002500 */
[----:B------:R-:W-:Y:S01]  /*0040*/  ULDC.64 UR6, c[0x0][0x218] ;  /* 0x0000860000067ab9 */ /* 0x000fe20000000a00 */
[----:B------:R-:W-:Y:S01]  /*0050*/  ULDC UR5, c[0x0][0x240] ;  /* 0x0000900000057ab9 */ /* 0x000fe20000000800 */
[----:B------:R-:W-:Y:S01]  /*0060*/  UMOV UR12, 0x400 ;  /* 0x00000400000c7882 */ /* 0x000fe20000000000 */
[----:B------:R-:W3:Y:S01]  /*0070*/  S2R R97, SR_TID.X ;  /* 0x0000000000617919 */ /* 0x000ee20000002100 */
[----:B------:R-:W-:Y:S01]  /*0080*/  ULDC.64 UR16, c[0x0][0x208] ;  /* 0x0000820000107ab9 */ /* 0x000fe20000000a00 */
[----:B------:R-:W4:Y:S08]  /*0090*/  S2UR UR4, SR_CgaCtaId ;  /* 0x00000000000479c3 */ /* 0x000f300000008800 */
[----:B------:R-:W3:Y:S01]  /*00a0*/  LDC R225, c[0x0][0x230] ;  /* 0x00008c00ffe17b82 */ /* 0x000ee20000000800 */
[----:B--2---:R-:W-:Y:S01]  /*00b0*/  IMAD.MOV.U32 R85, RZ, RZ, R3 ;  /* 0x000000ffff557224 */ /* 0x004fe200078e0003 */
[----:B------:R2:W-:Y:S01]  /*00c0*/  STL.64 [R1+0x860], R2 ;  /* 0x0008600201007387 */ /* 0x0005e20000100a00 */
[----:B------:R-:W-:-:S05]  /*00d0*/  IMAD.MOV.U32 R98, RZ, RZ, R2 ;  /* 0x000000ffff627224 */ /* 0x000fca00078e0002 */
[----:B------:R-:W3:Y:S01]  /*00e0*/  LDC R232, c[0x0][0x230] ;  /* 0x00008c00ffe87b82 */ /* 0x000ee20000000800 */
[----:B------:R-:W-:Y:S01]  /*00f0*/  VIADD R0, R85, 0xff ;  /* 0x000000ff55007836 */ /* 0x000fe20000000000 */
[----:B----4-:R-:W-:Y:S01]  /*0100*/  ULEA UR12, UR4, UR12, 0x18 ;  /* 0x0000000c040c7291 */ /* 0x010fe2000f8ec03f */
[----:B-1----:R-:W-:Y:S02]  /*0110*/  IABS R8, R7 ;  /* 0x0000000700087213 */ /* 0x002fe40000000000 */
[----:B------:R-:W-:-:S03]  /*0120*/  ULDC UR4, c[0x0][0x230] ;  /* 0x00008c0000047ab9 */ /* 0x000fc60000000800 */
[----:B------:R-:W1:Y:S01]  /*0130*/  LDC R236, c[0x0][0x230] ;  /* 0x00008c00ffec7b82 */ /* 0x000e620000000800 */
[----:B--2---:R-:W-:Y:S02]  /*0140*/  SHF.R.S32.HI R3, RZ, 0x1f, R0 ;  /* 0x0000001fff037819 */ /* 0x004fe40000011400 */
[----:B---3--:R-:W-:Y:S02]  /*0150*/  LOP3.LUT R145, R97, 0x7f, RZ, 0xc0, !PT ;  /* 0x0000007f61917812 */ /* 0x008fe400078ec0ff */
[----:B------:R-:W-:Y:S02]  /*0160*/  LEA.HI R3, R3, R0, RZ, 0x8 ;  /* 0x0000000003037211 */ /* 0x000fe400078f40ff */
[----:B------:R-:W-:Y:S01]  /*0170*/  LOP3.LUT R86, R97, 0x60, RZ, 0xc0, !PT ;  /* 0x0000006061567812 */ /* 0x000fe200078ec0ff */
[----:B------:R-:W2:Y:S01]  /*0180*/  LDC R240, c[0x0][0x230] ;  /* 0x00008c00fff07b82 */ /* 0x000ea20000000800 */
[----:B------:R-:W-:-:S04]  /*0190*/  SHF.R.S32.HI R3, RZ, 0x8, R3 ;  /* 0x00000008ff037819 */ /* 0x000fc80000011403 */
[----:B------:R-:W-:-:S03]  /*01a0*/  SHF.L.U32 R4, R3, 0x3, RZ ;  /* 0x0000000303047819 */ /* 0x000fc600000006ff */
[----:B------:R-:W3:Y:S01]  /*01b0*/  LDC R250, c[0x0][0x230] ;  /* 0x00008c00fffa7b82 */ /* 0x000ee20000000800 */
[-C--:B------:R-:W-:Y:S02]  /*01c0*/  IABS R5, R4.reuse ;  /* 0x0000000400057213 */ /* 0x080fe40000000000 */
[----:B------:R-:W-:Y:S02]  /*01d0*/  IABS R10, R4 ;  /* 0x00000004000a7213 */ /* 0x000fe40000000000 */
[----:B------:R-:W4:Y:S08]  /*01e0*/  I2F.RP R0, R5 ;  /* 0x0000000500007306 */ /* 0x000f300000209400 */
[----:B----4-:R-:W4:Y:S02]  /*01f0*/  MUFU.RCP R0, R0 ;  /* 0x0000000000007308 */ /* 0x010f240000001000 */
[----:B----4-:R-:W-:Y:S01]  /*0200*/  VIADD R2, R0, 0xffffffe ;  /* 0x0ffffffe00027836 */ /* 0x010fe20000000000 */
[----:B------:R-:W-:-:S02]  /*0210*/  IADD3 R0, RZ, -R10, RZ ;  /* 0x8000000aff007210 */ /* 0x000fc40007ffe0ff */
[----:B------:R-:W-:-:S03]  /*0220*/  IABS R10, R98 ;  /* 0x00000062000a7213 */ /* 0x000fc60000000000 */
[----:B------:R4:W1:Y:S02]  /*0230*/  F2I.FTZ.U32.TRUNC.NTZ R3, R2 ;  /* 0x0000000200037305 */ /* 0x000864000021f000 */
[----:B----4-:R-:W-:Y:S02]  /*0240*/  IMAD.MOV.U32 R2, RZ, RZ, RZ ;  /* 0x000000ffff027224 */ /* 0x010fe400078e00ff */
[----:B-1----:R-:W-:-:S04]  /*0250*/  IMAD.MOV R6, RZ, RZ, -R3 ;  /* 0x000000ffff067224 */ /* 0x002fc800078e0a03 */
[----:B------:R-:W-:Y:S02]  /*0260*/  IMAD R9, R6, R5, RZ ;  /* 0x0000000506097224 */ /* 0x000fe400078e02ff */
[----:B------:R-:W-:Y:S02]  /*0270*/  IMAD.MOV.U32 R6, RZ, RZ, R8 ;  /* 0x000000ffff067224 */ /* 0x000fe400078e0008 */
[----:B------:R-:W-:-:S06]  /*0280*/  IMAD.HI.U32 R3, R3, R9, R2 ;  /* 0x0000000903037227 */ /* 0x000fcc00078e0002 */
[----:B------:R-:W-:-:S04]  /*0290*/  IMAD.HI.U32 R3, R3, R6, RZ ;  /* 0x0000000603037227 */ /* 0x000fc800078e00ff */
[----:B------:R-:W-:-:S05]  /*02a0*/  IMAD R0, R3, R0, R6 ;  /* 0x0000000003007224 */ /* 0x000fca00078e0206 */
[----:B------:R-:W-:-:S13]  /*02b0*/  ISETP.GT.U32.AND P1, PT, R5, R0, PT ;  /* 0x000000000500720c */ /* 0x000fda0003f24070 */
[----:B------:R-:W-:Y:S02]  /*02c0*/  @!P1 IMAD.IADD R0, R0, 0x1, -R5 ;  /* 0x0000000100009824 */ /* 0x000fe400078e0a05 */
[----:B------:R-:W-:Y:S01]  /*02d0*/  @!P1 VIADD R3, R3, 0x1 ;  /* 0x0000000103039836 */ /* 0x000fe20000000000 */
[----:B------:R-:W-:Y:S02]  /*02e0*/  ISETP.NE.AND P1, PT, R4, RZ, PT ;  /* 0x000000ff0400720c */ /* 0x000fe40003f25270 */
[----:B------:R-:W-:Y:S02]  /*02f0*/  ISETP.GE.U32.AND P0, PT, R0, R5, PT ;  /* 0x000000050000720c */ /* 0x000fe40003f06070 */
[----:B------:R-:W-:-:S04]  /*0300*/  LOP3.LUT R0, R7, R4, RZ, 0x3c, !PT ;  /* 0x0000000407007212 */ /* 0x000fc800078e3cff */
[----:B------:R-:W-:Y:S02]  /*0310*/  ISETP.GE.AND P2, PT, R0, RZ, PT ;  /* 0x000000ff0000720c */ /* 0x000fe40003f46270 */
[----:B------:R-:W-:-:S05]  /*0320*/  IADD3 R0, R98, 0xff, RZ ;  /* 0x000000ff62007810 */ /* 0x000fca0007ffe0ff */
[----:B------:R-:W-:-:S04]  /*0330*/  @P0 VIADD R3, R3, 0x1 ;  /* 0x0000000103030836 */ /* 0x000fc80000000000 */
[----:B------:R-:W-:Y:S01]  /*0340*/  IMAD.MOV.U32 R2, RZ, RZ, R3 ;  /* 0x000000ffff027224 */ /* 0x000fe200078e0003 */
[----:B------:R-:W-:-:S03]  /*0350*/  SHF.R.S32.HI R3, RZ, 0x1f, R0 ;  /* 0x0000001fff037819 */ /* 0x000fc60000011400 */
[----:B------:R-:W-:Y:S01]  /*0360*/  @!P2 IMAD.MOV R2, RZ, RZ, -R2 ;  /* 0x000000ffff02a224 */ /* 0x000fe200078e0a02 */
[----:B------:R-:W-:Y:S02]  /*0370*/  @!P1 LOP3.LUT R2, RZ, R4, RZ, 0x33, !PT ;  /* 0x00000004ff029212 */ /* 0x000fe400078e33ff */
[----:B------:R-:W-:Y:S02]  /*0380*/  LEA.HI R3, R3, R0, RZ, 0x8 ;  /* 0x0000000003037211 */ /* 0x000fe400078f40ff */
[----:B------:R-:W-:Y:S01]  /*0390*/  IABS R0, R85 ;  /* 0x0000005500007213 */ /* 0x000fe20000000000 */
[----:B------:R-:W-:Y:S02]  /*03a0*/  IMAD.SHL.U32 R8, R2, 0x8, RZ ;  /* 0x0000000802087824 */ /* 0x000fe400078e00ff */
[----:B------:R-:W-:-:S03]  /*03b0*/  IMAD.MOV R2, RZ, RZ, -R2 ;  /* 0x000000ffff027224 */ /* 0x000fc600078e0a02 */
[----:B------:R-:W-:Y:S01]  /*03c0*/  LEA.HI.SX32 R3, R3, -R8, 0x18 ;  /* 0x8000000803037211 */ /* 0x000fe200078fc2ff */
[----:B------:R-:W-:Y:S02]  /*03d0*/  IMAD R15, R4, R2, R7 ;  /* 0x00000002040f7224 */ /* 0x000fe400078e0207 */
[----:B------:R-:W-:Y:S01]  /*03e0*/  IMAD.MOV.U32 R2, RZ, RZ, RZ ;  /* 0x000000ffff027224 */ /* 0x000fe200078e00ff */
[----:B------:R-:W-:Y:S01]  /*03f0*/  VIMNMX R12, R3, 0x8, PT ;  /* 0x00000008030c7848 */ /* 0x000fe20003fe0100 */
[----:B------:R-:W1:Y:S01]  /*0400*/  I2F.RP R7, R0 ;  /* 0x0000000000077306 */ /* 0x000e620000209400 */
[----:B------:R-:W-:Y:S02]  /*0410*/  IABS R4, R15 ;  /* 0x0000000f00047213 */ /* 0x000fe40000000000 */
[----:B------:R-:W-:-:S05]  /*0420*/  IABS R9, R12 ;  /* 0x0000000c00097213 */ /* 0x000fca0000000000 */
[----:B------:R-:W4:Y:S08]  /*0430*/  I2F.RP R5, R9 ;  /* 0x0000000900057306 */ /* 0x000f300000209400 */
[----:B-1----:R-:W-:Y:S08]  /*0440*/  MUFU.RCP R7, R7 ;  /* 0x0000000700077308 */ /* 0x002ff00000001000 */
[----:B----4-:R-:W1:Y:S02]  /*0450*/  MUFU.RCP R5, R5 ;  /* 0x0000000500057308 */ /* 0x010e640000001000 */
[----:B-1----:R-:W-:-:S06]  /*0460*/  VIADD R3, R5, 0xffffffe ;  /* 0x0ffffffe05037836 */ /* 0x002fcc0000000000 */
[----:B------:R-:W1:Y:S02]  /*0470*/  F2I.FTZ.U32.TRUNC.NTZ R3, R3 ;  /* 0x0000000300037305 */ /* 0x000e64000021f000 */
[----:B-1----:R-:W-:-:S05]  /*0480*/  IADD3 R6, RZ, -R3, RZ ;  /* 0x80000003ff067210 */ /* 0x002fca0007ffe0ff */
[----:B------:R-:W-:Y:S01]  /*0490*/  IMAD R5, R6, R9, RZ ;  /* 0x0000000906057224 */ /* 0x000fe200078e02ff */
[----:B------:R-:W-:-:S03]  /*04a0*/  IABS R6, R12 ;  /* 0x0000000c00067213 */ /* 0x000fc60000000000 */
[----:B------:R-:W-:-:S04]  /*04b0*/  IMAD.HI.U32 R3, R3, R5, R2 ;  /* 0x0000000503037227 */ /* 0x000fc800078e0002 */
[----:B------:R-:W-:Y:S02]  /*04c0*/  IMAD.MOV R5, RZ, RZ, -R6 ;  /* 0x000000ffff057224 */ /* 0x000fe400078e0a06 */
[----:B------:R-:W-:-:S04]  /*04d0*/  IMAD.HI.U32 R3, R3, R4, RZ ;  /* 0x0000000403037227 */ /* 0x000fc800078e00ff */
[----:B------:R-:W-:Y:S01]  /*04e0*/  IMAD.MOV.U32 R2, RZ, RZ, R10 ;  /* 0x000000ffff027224 */ /* 0x000fe200078e000a */
[----:B------:R-:W-:Y:S01]  /*04f0*/  IADD3 R10, R7, 0xffffffe, RZ ;  /* 0x0ffffffe070a7810 */ /* 0x000fe20007ffe0ff */
[----:B------:R-:W-:Y:S02]  /*0500*/  IMAD R4, R3, R5, R4 ;  /* 0x0000000503047224 */ /* 0x000fe400078e0204 */
[----:B------:R-:W1:Y:S03]  /*0510*/  I2F.RP R6, R2 ;  /* 0x0000000200067306 */ /* 0x000e660000209400 */
[----:B------:R-:W-:-:S05]  /*0520*/  ISETP.GT.U32.AND P1, PT, R9, R4, PT ;  /* 0x000000040900720c */ /* 0x000fca0003f24070 */
[----:B------:R4:W2:Y:S08]  /*0530*/  F2I.FTZ.U32.TRUNC.NTZ R11, R10 ;  /* 0x0000000a000b7305 */ /* 0x0008b0000021f000 */
[----:B-1----:R-:W1:Y:S01]  /*0540*/  MUFU.RCP R6, R6 ;  /* 0x0000000600067308 */ /* 0x002e620000001000 */
[----:B------:R-:W-:Y:S02]  /*0550*/  @!P1 IMAD.IADD R4, R4, 0x1, -R9 ;  /* 0x0000000104049824 */ /* 0x000fe400078e0a09 */
[----:B------:R-:W-:Y:S01]  /*0560*/  @!P1 VIADD R3, R3, 0x1 ;  /* 0x0000000103039836 */ /* 0x000fe20000000000 */
[----:B------:R-:W-:Y:S01]  /*0570*/  ISETP.NE.AND P1, PT, R12, RZ, PT ;  /* 0x000000ff0c00720c */ /* 0x000fe20003f25270 */
[----:B----4-:R-:W-:Y:S01]  /*0580*/  IMAD.MOV.U32 R10, RZ, RZ, RZ ;  /* 0x000000ffff0a7224 */ /* 0x010fe200078e00ff */
[----:B------:R-:W-:Y:S01]  /*0590*/  ISETP.GE.U32.AND P0, PT, R4, R9, PT ;  /* 0x000000090400720c */ /* 0x000fe20003f06070 */
[----:B--2---:R-:W-:Y:S01]  /*05a0*/  IMAD.MOV R13, RZ, RZ, -R11 ;  /* 0x000000ffff0d7224 */ /* 0x004fe200078e0a0b */
[----:B------:R-:W-:-:S03]  /*05b0*/  LOP3.LUT R4, R15, R12, RZ, 0x3c, !PT ;  /* 0x0000000c0f047212 */ /* 0x000fc600078e3cff */
[----:B------:R-:W-:Y:S01]  /*05c0*/  IMAD R13, R13, R0, RZ ;  /* 0x000000000d0d7224 */ /* 0x000fe200078e02ff */
[----:B------:R-:W-:Y:S02]  /*05d0*/  ISETP.GE.AND P2, PT, R4, RZ, PT ;  /* 0x000000ff0400720c */ /* 0x000fe40003f46270 */
[----:B------:R-:W-:Y:S01]  /*05e0*/  SHF.R.U32.HI R4, RZ, 0x5, R97 ;  /* 0x00000005ff047819 */ /* 0x000fe20000011661 */
[----:B-1----:R-:W-:-:S03]  /*05f0*/  VIADD R5, R6, 0xffffffe ;  /* 0x0ffffffe06057836 */ /* 0x002fc60000000000 */
[----:B------:R-:W-:Y:S01]  /*0600*/  SGXT.U32 R4, R4, 0x2 ;  /* 0x000000020404781a */ /* 0x000fe20000000000 */
[----:B------:R-:W-:Y:S02]  /*0610*/  @P0 VIADD R3, R3, 0x1 ;  /* 0x0000000103030836 */ /* 0x000fe40000000000 */
[----:B------:R-:W-:Y:S01]  /*0620*/  IMAD.HI.U32 R6, R11, R13, R10 ;  /* 0x0000000d0b067227 */ /* 0x000fe200078e000a */
[----:B------:R-:W1:Y:S03]  /*0630*/  F2I.FTZ.U32.TRUNC.NTZ R5, R5 ;  /* 0x0000000500057305 */ /* 0x000e66000021f000 */
[----:B------:R-:W-:Y:S02]  /*0640*/  @!P2 IADD3 R3, -R3, RZ, RZ ;  /* 0x000000ff0303a210 */ /* 0x000fe40007ffe1ff */
[----:B------:R-:W-:-:S05]  /*0650*/  @!P1 LOP3.LUT R3, RZ, R12, RZ, 0x33, !PT ;  /* 0x0000000cff039212 */ /* 0x000fca00078e33ff */
[----:B------:R-:W-:Y:S02]  /*0660*/  IMAD.SHL.U32 R9, R3, 0x100, RZ ;  /* 0x0000010003097824 */ /* 0x000fe400078e00ff */
[----:B------:R-:W-:-:S03]  /*0670*/  IMAD.MOV R3, RZ, RZ, -R3 ;  /* 0x000000ffff037224 */ /* 0x000fc600078e0a03 */
[----:B------:R-:W-:Y:S01]  /*0680*/  LOP3.LUT R7, R9, R4, RZ, 0xfc, !PT ;  /* 0x0000000409077212 */ /* 0x000fe200078efcff */
[----:B-1----:R-:W-:Y:S01]  /*0690*/  IMAD.MOV R17, RZ, RZ, -R5 ;  /* 0x000000ffff117224 */ /* 0x002fe200078e0a05 */
[----:B------:R-:W-:Y:S01]  /*06a0*/  MOV R4, RZ ;  /* 0x000000ff00047202 */ /* 0x000fe20000000f00 */
[----:B------:R-:W-:Y:S01]  /*06b0*/  IMAD R10, R12, R3, R15 ;  /* 0x000000030c0a7224 */ /* 0x000fe200078e020f */
[----:B------:R-:W-:Y:S01]  /*06c0*/  LOP3.LUT R12, R7, 0x4, RZ, 0xfc, !PT ;  /* 0x00000004070c7812 */ /* 0x000fe200078efcff */
[----:B------:R-:W-:Y:S01]  /*06d0*/  IMAD R3, R17, R2, RZ ;  /* 0x0000000211037224 */ /* 0x000fe200078e02ff */
[----:B------:R-:W-:Y:S01]  /*06e0*/  IABS R11, R7 ;  /* 0x00000007000b7213 */ /* 0x000fe20000000000 */
[----:B------:R-:W-:Y:S01]  /*06f0*/  IMAD.IADD R10, R8, 0x1, R10 ;  /* 0x00000001080a7824 */ /* 0x000fe200078e020a */
[----:B------:R-:W-:Y:S01]  /*0700*/  IABS R13, R12 ;  /* 0x0000000c000d7213 */ /* 0x000fe20000000000 */
[----:B------:R-:W-:Y:S01]  /*0710*/  IMAD.HI.U32 R3, R5, R3, R4 ;  /* 0x0000000305037227 */ /* 0x000fe200078e0004 */
[C---:B------:R-:W-:Y:S01]  /*0720*/  LOP3.LUT R14, R7.reuse, 0x8, RZ, 0xfc, !PT ;  /* 0x00000008070e7812 */ /* 0x040fe200078efcff */
[----:B------:R1:W-:Y:S01]  /*0730*/  STL [R1+0x9e0], R9 ;  /* 0x0009e00901007387 */ /* 0x0003e20000100800 */
[----:B------:R-:W-:Y:S01]  /*0740*/  LOP3.LUT R26, R7, 0xfc, RZ, 0xfc, !PT ;  /* 0x000000fc071a7812 */ /* 0x000fe200078efcff */
[----:B------:R-:W-:Y:S01]  /*0750*/  IMAD.HI.U32 R4, R6, R11, RZ ;  /* 0x0000000b06047227 */ /* 0x000fe200078e00ff */
[----:B------:R-:W-:-:S02]  /*0760*/  IABS R15, R14 ;  /* 0x0000000e000f7213 */ /* 0x000fc40000000000 */
[----:B------:R-:W-:Y:S01]  /*0770*/  ISETP.GE.AND P4, PT, R12, RZ, PT ;  /* 0x000000ff0c00720c */ /* 0x000fe20003f86270 */
[----:B------:R-:W-:Y:S01]  /*0780*/  IMAD.HI.U32 R5, R6, R13, RZ ;  /* 0x0000000d06057227 */ /* 0x000fe200078e00ff */
[----:B------:R-:W-:Y:S02]  /*0790*/  IABS R19, R26 ;  /* 0x0000001a00137213 */ /* 0x000fe40000000000 */
[C---:B------:R-:W-:Y:S01]  /*07a0*/  LOP3.LUT R18, R7.reuse, 0xc, RZ, 0xfc, !PT ;  /* 0x0000000c07127812 */ /* 0x040fe200078efcff */
[----:B------:R-:W-:Y:S01]  /*07b0*/  IMAD.MOV R8, RZ, RZ, -R4 ;  /* 0x000000ffff087224 */ /* 0x000fe200078e0a04 */
[----:B------:R-:W-:Y:S01]  /*07c0*/  ISETP.GE.AND P1, PT, R14, RZ, PT ;  /* 0x000000ff0e00720c */ /* 0x000fe20003f26270 */
[----:B------:R-:W-:Y:S01]  /*07d0*/  IMAD.MOV R12, RZ, RZ, -R5 ;  /* 0x000000ffff0c7224 */ /* 0x000fe200078e0a05 */
[C---:B------:R-:W-:Y:S01]  /*07e0*/  LOP3.LUT R20, R7.reuse, 0x10, RZ, 0xfc, !PT ;  /* 0x0000001007147812 */ /* 0x040fe200078efcff */
[----:B------:R-:W-:Y:S01]  /*07f0*/  IMAD.HI.U32 R4, R6, R15, RZ ;  /* 0x0000000f06047227 */ /* 0x000fe200078e00ff */
[----:B------:R-:W-:-:S02]  /*0800*/  LOP3.LUT R23, R7, 0x18, RZ, 0xfc, !PT ;  /* 0x0000001807177812 */ /* 0x000fc400078efcff */
[----:B------:R-:W-:Y:S01]  /*0810*/  LOP3.LUT R22, R7, 0x14, RZ, 0xfc, !PT ;  /* 0x0000001407167812 */ /* 0x000fe200078efcff */
[C---:B------:R-:W-:Y:S01]  /*0820*/  IMAD R5, R0.reuse, R8, R11 ;  /* 0x0000000800057224 */ /* 0x040fe200078e020b */
[----:B------:R-:W-:Y:S01]  /*0830*/  IABS R21, R23 ;  /* 0x0000001700157213 */ /* 0x000fe20000000000 */
[C---:B------:R-:W-:Y:S01]  /*0840*/  IMAD R8, R0.reuse, R12, R13 ;  /* 0x0000000c00087224 */ /* 0x040fe200078e020d */
[----:B------:R-:W-:Y:S01]  /*0850*/  IABS R13, R18 ;  /* 0x00000012000d7213 */ /* 0x000fe20000000000 */
[----:B------:R-:W-:Y:S01]  /*0860*/  IMAD.MOV R12, RZ, RZ, -R4 ;  /* 0x000000ffff0c7224 */ /* 0x000fe200078e0a04 */
[----:B------:R-:W-:Y:S01]  /*0870*/  ISETP.GT.U32.AND P3, PT, R0, R5, PT ;  /* 0x000000050000720c */ /* 0x000fe20003f64070 */
[----:B------:R-:W-:Y:S01]  /*0880*/  IMAD.HI.U32 R4, R6, R19, RZ ;  /* 0x0000001306047227 */ /* 0x000fe200078e00ff */
[C---:B------:R-:W-:Y:S02]  /*0890*/  ISETP.GT.U32.AND P0, PT, R0.reuse, R8, PT ;  /* 0x000000080000720c */ /* 0x040fe40003f04070 */
[----:B------:R-:W-:Y:S01]  /*08a0*/  IABS R17, R22 ;  /* 0x0000001600117213 */ /* 0x000fe20000000000 */
[----:B------:R-:W-:Y:S01]  /*08b0*/  IMAD R12, R0, R12, R15 ;  /* 0x0000000c000c7224 */ /* 0x000fe200078e020f */
[----:B------:R-:W-:Y:S01]  /*08c0*/  IADD3 R11, -R4, RZ, RZ ;  /* 0x000000ff040b7210 */ /* 0x000fe20007ffe1ff */
[----:B------:R-:W-:Y:S01]  /*08d0*/  IMAD.HI.U32 R4, R6, R13, RZ ;  /* 0x0000000d06047227 */ /* 0x000fe200078e00ff */
[----:B------:R-:W-:-:S02]  /*08e0*/  IABS R15, R20 ;  /* 0x00000014000f7213 */ /* 0x000fc40000000000 */
[C---:B------:R-:W-:Y:S01]  /*08f0*/  ISETP.GT.U32.AND P5, PT, R0.reuse, R12, PT ;  /* 0x0000000c0000720c */ /* 0x040fe20003fa4070 */
[----:B------:R-:W-:Y:S01]  /*0900*/  IMAD.MOV R14, RZ, RZ, -R4 ;  /* 0x000000ffff0e7224 */ /* 0x000fe200078e0a04 */
[----:B------:R-:W-:Y:S01]  /*0910*/  LOP3.LUT R24, R7, 0x1c, RZ, 0xfc, !PT ;  /* 0x0000001c07187812 */ /* 0x000fe200078efcff */
[----:B------:R-:W-:Y:S01]  /*0920*/  @!P3 IMAD.IADD R5, R5, 0x1, -R0 ;  /* 0x000000010505b824 */ /* 0x000fe200078e0a00 */
[C---:B------:R-:W-:Y:S01]  /*0930*/  LOP3.LUT R25, R7.reuse, 0x20, RZ, 0xfc, !PT ;  /* 0x0000002007197812 */ /* 0x040fe200078efcff */
[C---:B------:R-:W-:Y:S01]  /*0940*/  IMAD R13, R0.reuse, R14, R13 ;  /* 0x0000000e000d7224 */ /* 0x040fe200078e020d */
[----:B------:R-:W-:Y:S01]  /*0950*/  LOP3.LUT R28, R7, 0x28, RZ, 0xfc, !PT ;  /* 0x00000028071c7812 */ /* 0x000fe200078efcff */
[C---:B------:R-:W-:Y:S01]  /*0960*/  IMAD R19, R0.reuse, R11, R19 ;  /* 0x0000000b00137224 */ /* 0x040fe200078e0213 */
[----:B------:R-:W-:Y:S01]  /*0970*/  ISETP.GT.U32.AND P6, PT, R0, R5, PT ;  /* 0x000000050000720c */ /* 0x000fe20003fc4070 */
[----:B------:R-:W-:Y:S01]  /*0980*/  IMAD.HI.U32 R4, R6, R15, RZ ;  /* 0x0000000f06047227 */ /* 0x000fe200078e00ff */
[----:B------:R-:W-:-:S02]  /*0990*/  ISETP.GT.U32.AND P3, PT, R0, R13, PT ;  /* 0x0000000d0000720c */ /* 0x000fc40003f64070 */
[----:B------:R-:W-:Y:S01]  /*09a0*/  ISETP.GT.U32.AND P2, PT, R0, R19, PT ;  /* 0x000000130000720c */ /* 0x000fe20003f44070 */
[----:B------:R-:W-:Y:S01]  /*09b0*/  @!P5 IMAD.IADD R12, R12, 0x1, -R0 ;  /* 0x000000010c0cd824 */ /* 0x000fe200078e0a00 */
[C---:B------:R-:W-:Y:S01]  /*09c0*/  LOP3.LUT R29, R7.reuse, 0x2c, RZ, 0xfc, !PT ;  /* 0x0000002c071d7812 */ /* 0x040fe200078efcff */
[----:B------:R-:W-:Y:S01]  /*09d0*/  IMAD.MOV R4, RZ, RZ, -R4 ;  /* 0x000000ffff047224 */ /* 0x000fe200078e0a04 */
[C---:B------:R-:W-:Y:S01]  /*09e0*/  LOP3.LUT R31, R7.reuse, 0x34, RZ, 0xfc, !PT ;  /* 0x00000034071f7812 */ /* 0x040fe200078efcff */
[----:B------:R-:W-:Y:S01]  /*09f0*/  IMAD.HI.U32 R11, R6, R17, RZ ;  /* 0x00000011060b7227 */ /* 0x000fe200078e00ff */
[----:B------:R-:W-:Y:S02]  /*0a00*/  LOP3.LUT R30, R7, 0x30, RZ, 0xfc, !PT ;  /* 0x00000030071e7812 */ /* 0x000fe400078efcff */
[----:B------:R-:W-:Y:S01]  /*0a10*/  IABS R27, R31 ;  /* 0x0000001f001b7213 */ /* 0x000fe20000000000 */
[C---:B------:R-:W-:Y:S01]  /*0a20*/  IMAD R14, R0.reuse, R4, R15 ;  /* 0x00000004000e7224 */ /* 0x040fe200078e020f */
[----:B------:R-:W-:Y:S01]  /*0a30*/  @!P6 IADD3 R5, R5, -R0, RZ ;  /* 0x800000000505e210 */ /* 0x000fe20007ffe0ff */
[----:B------:R-:W-:Y:S01]  /*0a40*/  @!P3 IMAD.IADD R13, R13, 0x1, -R0 ;  /* 0x000000010d0db824 */ /* 0x000fe200078e0a00 */
[----:B------:R-:W-:Y:S01]  /*0a50*/  ISETP.GT.U32.AND P3, PT, R0, R12, PT ;  /* 0x0000000c0000720c */ /* 0x000fe20003f64070 */
[----:B------:R-:W-:Y:S01]  /*0a60*/  IMAD.HI.U32 R4, R6, R21, RZ ;  /* 0x0000001506047227 */ /* 0x000fe200078e00ff */
[----:B------:R-:W-:-:S02]  /*0a70*/  @!P2 IADD3 R19, R19, -R0, RZ ;  /* 0x800000001313a210 */ /* 0x000fc40007ffe0ff */
[----:B------:R-:W-:Y:S01]  /*0a80*/  ISETP.GT.U32.AND P6, PT, R0, R13, PT ;  /* 0x0000000d0000720c */ /* 0x000fe20003fc4070 */
[----:B------:R-:W-:Y:S01]  /*0a90*/  IMAD.MOV R4, RZ, RZ, -R4 ;  /* 0x000000ffff047224 */ /* 0x000fe200078e0a04 */
[C---:B------:R-:W-:Y:S01]  /*0aa0*/  ISETP.GE.AND P2, PT, R7.reuse, RZ, PT ;  /* 0x000000ff0700720c */ /* 0x040fe20003f46270 */
[----:B------:R-:W-:Y:S01]  /*0ab0*/  IMAD.MOV R11, RZ, RZ, -R11 ;  /* 0x000000ffff0b7224 */ /* 0x000fe200078e0a0b */
[----:B------:R-:W-:Y:S01]  /*0ac0*/  LOP3.LUT R32, R7, 0x38, RZ, 0xfc, !PT ;  /* 0x0000003807207812 */ /* 0x000fe200078efcff */
[--C-:B------:R-:W-:Y:S01]  /*0ad0*/  @!P0 IMAD.IADD R8, R8, 0x1, -R0.reuse ;  /* 0x0000000108088824 */ /* 0x100fe200078e0a00 */
[C---:B------:R-:W-:Y:S01]  /*0ae0*/  ISETP.GT.U32.AND P0, PT, R0.reuse, R19, PT ;  /* 0x000000130000720c */ /* 0x040fe20003f04070 */
[C---:B------:R-:W-:Y:S01]  /*0af0*/  IMAD R16, R0.reuse, R4, R21 ;  /* 0x0000000400107224 */ /* 0x040fe200078e0215 */
[----:B------:R-:W-:Y:S01]  /*0b00*/  IABS R21, R25 ;  /* 0x0000001900157213 */ /* 0x000fe20000000000 */
[----:B------:R-:W-:Y:S01]  /*0b10*/  IMAD R15, R0, R11, R17 ;  /* 0x0000000b000f7224 */ /* 0x000fe200078e0211 */
[----:B------:R-:W-:Y:S01]  /*0b20*/  IABS R17, R24 ;  /* 0x0000001800117213 */ /* 0x000fe20000000000 */
[----:B------:R-:W-:Y:S01]  /*0b30*/  @!P3 IMAD.IADD R12, R12, 0x1, -R0 ;  /* 0x000000010c0cb824 */ /* 0x000fe200078e0a00 */
[----:B------:R-:W-:Y:S01]  /*0b40*/  ISETP.GT.U32.AND P5, PT, R0, R8, PT ;  /* 0x000000080000720c */ /* 0x000fe20003fa4070 */
[----:B------:R-:W-:Y:S01]  /*0b50*/  IMAD.HI.U32 R11, R6, R21, RZ ;  /* 0x00000015060b7227 */ /* 0x000fe200078e00ff */
[----:B------:R-:W-:-:S02]  /*0b60*/  ISETP.GT.U32.AND P3, PT, R0, R16, PT ;  /* 0x000000100000720c */ /* 0x000fc40003f64070 */
[----:B------:R-:W-:Y:S01]  /*0b70*/  @!P6 IADD3 R13, R13, -R0, RZ ;  /* 0x800000000d0de210 */ /* 0x000fe20007ffe0ff */
[----:B------:R-:W-:Y:S01]  /*0b80*/  IMAD.HI.U32 R4, R6, R17, RZ ;  /* 0x0000001106047227 */ /* 0x000fe200078e00ff */
[----:B------:R-:W-:Y:S02]  /*0b90*/  ISETP.GE.AND P6, PT, R26, RZ, PT ;  /* 0x000000ff1a00720c */ /* 0x000fe40003fc6270 */
[C---:B------:R-:W-:Y:S01]  /*0ba0*/  LOP3.LUT R34, R7.reuse, 0x4c, RZ, 0xfc, !PT ;  /* 0x0000004c07227812 */ /* 0x040fe200078efcff */
[----:B------:R-:W-:Y:S01]  /*0bb0*/  IMAD.MOV R4, RZ, RZ, -R4 ;  /* 0x000000ffff047224 */ /* 0x000fe200078e0a04 */
[----:B------:R-:W-:Y:S01]  /*0bc0*/  LOP3.LUT R36, R7, 0x54, RZ, 0xfc, !PT ;  /* 0x0000005407247812 */ /* 0x000fe200078efcff */
[--C-:B------:R-:W-:Y:S01]  /*0bd0*/  @!P0 IMAD.IADD R19, R19, 0x1, -R0.reuse ;  /* 0x0000000113138824 */ /* 0x100fe200078e0a00 */
[C---:B------:R-:W-:Y:S01]  /*0be0*/  ISETP.GT.U32.AND P0, PT, R0.reuse, R14, PT ;  /* 0x0000000e0000720c */ /* 0x040fe20003f04070 */
[----:B------:R-:W-:Y:S01]  /*0bf0*/  IMAD R17, R0, R4, R17 ;  /* 0x0000000400117224 */ /* 0x000fe200078e0211 */
[----:B------:R-:W-:Y:S01]  /*0c00*/  IABS R33, R34 ;  /* 0x0000002200217213 */ /* 0x000fe20000000000 */
[----:B------:R-:W-:Y:S01]  /*0c10*/  IMAD.MOV.U32 R4, RZ, RZ, R19 ;  /* 0x000000ffff047224 */ /* 0x000fe200078e0013 */
[----:B------:R-:W-:Y:S01]  /*0c20*/  @!P3 IADD3 R16, R16, -R0, RZ ;  /* 0x800000001010b210 */ /* 0x000fe20007ffe0ff */
[----:B------:R-:W-:Y:S01]  /*0c30*/  @!P5 IMAD.IADD R8, R8, 0x1, -R0 ;  /* 0x000000010808d824 */ /* 0x000fe200078e0a00 */
[----:B------:R-:W-:Y:S01]  /*0c40*/  ISETP.GE.AND P5, PT, R18, RZ, PT ;  /* 0x000000ff1200720c */ /* 0x000fe20003fa6270 */
[----:B------:R-:W-:Y:S01]  /*0c50*/  @!P6 IMAD.MOV R4, RZ, RZ, -R4 ;  /* 0x000000ffff04e224 */ /* 0x000fe200078e0a04 */
[C---:B------:R-:W-:Y:S01]  /*0c60*/  ISETP.GT.U32.AND P6, PT, R0.reuse, R16, PT ;  /* 0x000000100000720c */ /* 0x040fe20003fc4070 */
[----:B------:R-:W-:Y:S01]  /*0c70*/  IMAD.MOV R11, RZ, RZ, -R11 ;  /* 0x000000ffff0b7224 */ /* 0x000fe200078e0a0b */
[C---:B------:R-:W-:Y:S01]  /*0c80*/  LOP3.LUT R39, R7.reuse, 0x5c, RZ, 0xfc, !PT ;  /* 0x0000005c07277812 */ /* 0x040fe200078efcff */
[----:B------:R-:W-:Y:S01]  /*0c90*/  @!P2 IMAD.MOV R5, RZ, RZ, -R5 ;  /* 0x000000ffff05a224 */ /* 0x000fe200078e0a05 */
[C---:B------:R-:W-:Y:S01]  /*0ca0*/  ISETP.GT.U32.AND P2, PT, R0.reuse, R15, PT ;  /* 0x0000000f0000720c */ /* 0x040fe20003f44070 */
[----:B------:R-:W-:Y:S01]  /*0cb0*/  IMAD R18, R0, R11, R21 ;  /* 0x0000000b00127224 */ /* 0x000fe200078e0215 */
[----:B------:R-:W-:Y:S01]  /*0cc0*/  IABS R21, R28 ;  /* 0x0000001c00157213 */ /* 0x000fe20000000000 */
[----:B------:R-:W-:Y:S01]  /*0cd0*/  @!P0 IMAD.IADD R14, R14, 0x1, -R0 ;  /* 0x000000010e0e8824 */ /* 0x000fe200078e0a00 */
[----:B------:R-:W-:Y:S01]  /*0ce0*/  ISETP.GE.AND P0, PT, R20, RZ, PT ;  /* 0x000000ff1400720c */ /* 0x000fe20003f06270 */
[----:B------:R-:W-:Y:S01]  /*0cf0*/  @!P4 IMAD.MOV R8, RZ, RZ, -R8 ;  /* 0x000000ffff08c224 */ /* 0x000fe200078e0a08 */
[----:B------:R-:W-:Y:S01]  /*0d00*/  LOP3.LUT R20, R7, 0x24, RZ, 0xfc, !PT ;  /* 0x0000002407147812 */ /* 0x000fe200078efcff */
[----:B------:R-:W-:Y:S01]  /*0d10*/  @!P1 IMAD.MOV R12, RZ, RZ, -R12 ;  /* 0x000000ffff0c9224 */ /* 0x000fe200078e0a0c */
[----:B------:R-:W-:Y:S01]  /*0d20*/  @!P5 IADD3 R13, -R13, RZ, RZ ;  /* 0x000000ff0d0dd210 */ /* 0x000fe20007ffe1ff */
[--C-:B------:R-:W-:Y:S01]  /*0d30*/  @!P6 IMAD.IADD R16, R16, 0x1, -R0.reuse ;  /* 0x000000011010e824 */ /* 0x100fe200078e0a00 */
[----:B------:R-:W-:Y:S01]  /*0d40*/  ISETP.GT.U32.AND P5, PT, R0, R17, PT ;  /* 0x000000110000720c */ /* 0x000fe20003fa4070 */
[----:B------:R-:W-:Y:S01]  /*0d50*/  IMAD R10, R10, 0x100, R145 ;  /* 0x000001000a0a7824 */ /* 0x000fe200078e0291 */
[C---:B------:R-:W-:Y:S01]  /*0d60*/  ISETP.GT.U32.AND P6, PT, R0.reuse, R18, PT ;  /* 0x000000120000720c */ /* 0x040fe20003fc4070 */
[----:B------:R-:W-:Y:S01]  /*0d70*/  @!P2 IMAD.IADD R15, R15, 0x1, -R0 ;  /* 0x000000010f0fa824 */ /* 0x000fe200078e0a00 */
[----:B------:R-:W-:Y:S01]  /*0d80*/  IABS R19, R20 ;  /* 0x0000001400137213 */ /* 0x000fe20000000000 */
[----:B-1----:R-:W-:Y:S01]  /*0d90*/  IMAD.SHL.U32 R9, R97, 0x10, RZ ;  /* 0x0000001061097824 */ /* 0x002fe200078e00ff */
[----:B------:R-:W-:-:S02]  /*0da0*/  ISETP.GT.U32.AND P3, PT, R0, R14, PT ;  /* 0x0000000e0000720c */ /* 0x000fc40003f64070 */
[----:B------:R-:W-:Y:S01]  /*0db0*/  ISETP.GT.U32.AND P4, PT, R0, R15, PT ;  /* 0x0000000f0000720c */ /* 0x000fe20003f84070 */
[----:B------:R-:W-:Y:S01]  /*0dc0*/  IMAD.HI.U32 R11, R6, R19, RZ ;  /* 0x00000013060b7227 */ /* 0x000fe200078e00ff */
[----:B------:R-:W-:Y:S02]  /*0dd0*/  ISETP.GE.AND P1, PT, R23, RZ, PT ;  /* 0x000000ff1700720c */ /* 0x000fe40003f26270 */
[----:B------:R-:W-:Y:S01]  /*0de0*/  IABS R23, R29 ;  /* 0x0000001d00177213 */ /* 0x000fe20000000000 */
[----:B------:R-:W-:Y:S01]  /*0df0*/  IMAD.MOV R11, RZ, RZ, -R11 ;  /* 0x000000ffff0b7224 */ /* 0x000fe200078e0a0b */
[----:B------:R-:W-:Y:S01]  /*0e00*/  @!P5 IADD3 R17, R17, -R0, RZ ;  /* 0x800000001111d210 */ /* 0x000fe20007ffe0ff */
[----:B------:R-:W-:Y:S01]  /*0e10*/  @!P6 IMAD.IADD R18, R18, 0x1, -R0 ;  /* 0x000000011212e824 */ /* 0x000fe200078e0a00 */
[----:B------:R-:W-:Y:S01]  /*0e20*/  ISETP.GE.AND P2, PT, R22, RZ, PT ;  /* 0x000000ff1600720c */ /* 0x000fe20003f46270 */
[C---:B------:R-:W-:Y:S01]  /*0e30*/  IMAD R19, R0.reuse, R11, R19 ;  /* 0x0000000b00137224 */ /* 0x040fe200078e0213 */
[----:B------:R-:W-:Y:S01]  /*0e40*/  ISETP.GT.U32.AND P5, PT, R0, R17, PT ;  /* 0x000000110000720c */ /* 0x000fe20003fa4070 */
[----:B------:R-:W-:Y:S01]  /*0e50*/  IMAD.HI.U32 R11, R6, R21, RZ ;  /* 0x00000015060b7227 */ /* 0x000fe200078e00ff */
[----:B------:R-:W-:-:S02]  /*0e60*/  ISETP.GT.U32.AND P6, PT, R0, R18, PT ;  /* 0x000000120000720c */ /* 0x000fc40003fc4070 */
[----:B------:R-:W-:Y:S01]  /*0e70*/  LOP3.LUT R38, R7, 0x58, RZ, 0xfc, !PT ;  /* 0x0000005807267812 */ /* 0x000fe200078efcff */
[----:B------:R-:W-:Y:S01]  /*0e80*/  @!P3 IMAD.IADD R14, R14, 0x1, -R0 ;  /* 0x000000010e0eb824 */ /* 0x000fe200078e0a00 */
[----:B------:R-:W-:Y:S01]  /*0e90*/  ISETP.GE.AND P3, PT, R24, RZ, PT ;  /* 0x000000ff1800720c */ /* 0x000fe20003f66270 */
[----:B------:R-:W-:Y:S01]  /*0ea0*/  IMAD.MOV R11, RZ, RZ, -R11 ;  /* 0x000000ffff0b7224 */ /* 0x000fe200078e0a0b */
[----:B------:R-:W-:Y:S01]  /*0eb0*/  IABS R37, R39 ;  /* 0x0000002700257213 */ /* 0x000fe20000000000 */
[----:B------:R-:W-:Y:S01]  /*0ec0*/  @!P0 IMAD.MOV R14, RZ, RZ, -R14 ;  /* 0x000000ffff0e8224 */ /* 0x000fe200078e0a0e */
[----:B------:R-:W-:Y:S01]  /*0ed0*/  ISETP.GE.AND P0, PT, R20, RZ, PT ;  /* 0x000000ff1400720c */ /* 0x000fe20003f06270 */
[C---:B------:R-:W-:Y:S01]  /*0ee0*/  IMAD R20, R0.reuse, R11, R21 ;  /* 0x0000000b00147224 */ /* 0x040fe200078e0215 */
[----:B------:R-:W-:Y:S01]  /*0ef0*/  IABS R35, R38 ;  /* 0x0000002600237213 */ /* 0x000fe20000000000 */
[--C-:B------:R-:W-:Y:S01]  /*0f00*/  @!P5 IMAD.IADD R17, R17, 0x1, -R0.reuse ;  /* 0x000000011111d824 */ /* 0x100fe200078e0a00 */
[----:B------:R-:W-:Y:S01]  /*0f10*/  ISETP.GT.U32.AND P5, PT, R0, R19, PT ;  /* 0x000000130000720c */ /* 0x000fe20003fa4070 */
[----:B------:R-:W-:Y:S01]  /*0f20*/  @!P4 IMAD.IADD R15, R15, 0x1, -R0 ;  /* 0x000000010f0fc824 */ /* 0x000fe200078e0a00 */
[----:B------:R-:W-:Y:S01]  /*0f30*/  @!P6 IADD3 R18, R18, -R0, RZ ;  /* 0x800000001212e210 */ /* 0x000fe20007ffe0ff */
[----:B------:R-:W-:Y:S01]  /*0f40*/  IMAD.HI.U32 R11, R6, R23, RZ ;  /* 0x00000017060b7227 */ /* 0x000fe200078e00ff */
[----:B------:R-:W-:-:S02]  /*0f50*/  ISETP.GT.U32.AND P6, PT, R0, R20, PT ;  /* 0x000000140000720c */ /* 0x000fc40003fc4070 */
[----:B------:R-:W-:Y:S01]  /*0f60*/  ISETP.GE.AND P4, PT, R25, RZ, PT ;  /* 0x000000ff1900720c */ /* 0x000fe20003f86270 */
[----:B------:R-:W-:Y:S01]  /*0f70*/  IMAD.HI.U32 R22, R6, R27, RZ ;  /* 0x0000001b06167227 */ /* 0x000fe200078e00ff */
[----:B------:R-:W-:Y:S02]  /*0f80*/  IABS R25, R30 ;  /* 0x0000001e00197213 */ /* 0x000fe40000000000 */
[C---:B------:R-:W-:Y:S01]  /*0f90*/  LOP3.LUT R40, R7.reuse, 0x60, RZ, 0xfc, !PT ;  /* 0x0000006007287812 */ /* 0x040fe200078efcff */
[----:B------:R-:W-:Y:S01]  /*0fa0*/  IMAD.MOV R11, RZ, RZ, -R11 ;  /* 0x000000ffff0b7224 */ /* 0x000fe200078e0a0b */
[----:B------:R-:W-:Y:S01]  /*0fb0*/  LOP3.LUT R41, R7, 0x68, RZ, 0xfc, !PT ;  /* 0x0000006807297812 */ /* 0x000fe200078efcff */
[----:B------:R-:W-:Y:S01]  /*0fc0*/  @!P5 IMAD.IADD R19, R19, 0x1, -R0 ;  /* 0x000000011313d824 */ /* 0x000fe200078e0a00 */
[----:B------:R-:W-:Y:S01]  /*0fd0*/  ISETP.GE.AND P5, PT, R28, RZ, PT ;  /* 0x000000ff1c00720c */ /* 0x000fe20003fa6270 */
[----:B------:R-:W-:Y:S01]  /*0fe0*/  IMAD.HI.U32 R21, R6, R25, RZ ;  /* 0x0000001906157227 */ /* 0x000fe200078e00ff */
[----:B------:R-:W-:-:S02]  /*0ff0*/  LOP3.LUT R28, R7, 0x3c, RZ, 0xfc, !PT ;  /* 0x0000003c071c7812 */ /* 0x000fc400078efcff */
[----:B------:R-:W-:Y:S01]  /*1000*/  LOP3.LUT R42, R7, 0x78, RZ, 0xfc, !PT ;  /* 0x00000078072a7812 */ /* 0x000fe200078efcff */
[----:B------:R-:W-:Y:S01]  /*1010*/  @!P6 IMAD.IADD R20, R20, 0x1, -R0 ;  /* 0x000000011414e824 */ /* 0x000fe200078e0a00 */
[----:B------:R-:W-:Y:S01]  /*1020*/  ISETP.GT.U32.AND P6, PT, R0, R19, PT ;  /* 0x000000130000720c */ /* 0x000fe20003fc4070 */
[----:B------:R-:W-:Y:S01]  /*1030*/  IMAD.MOV R26, RZ, RZ, -R22 ;  /* 0x000000ffff1a7224 */ /* 0x000fe200078e0a16 */
[----:B------:R-:W-:Y:S01]  /*1040*/  @!P4 IADD3 R18, -R18, RZ, RZ ;  /* 0x000000ff1212c210 */ /* 0x000fe20007ffe1ff */
[----:B------:R-:W-:Y:S01]  /*1050*/  IMAD.MOV R24, RZ, RZ, -R21 ;  /* 0x000000ffff187224 */ /* 0x000fe200078e0a15 */
[----:B------:R-:W-:Y:S01]  /*1060*/  ISETP.GE.AND P4, PT, R29, RZ, PT ;  /* 0x000000ff1d00720c */ /* 0x000fe20003f86270 */
[C---:B------:R-:W-:Y:S01]  /*1070*/  IMAD R21, R0.reuse, R11, R23 ;  /* 0x0000000b00157224 */ /* 0x040fe200078e0217 */
[----:B------:R-:W-:Y:S01]  /*1080*/  IABS R11, R32 ;  /* 0x00000020000b7213 */ /* 0x000fe20000000000 */
[C---:B------:R-:W-:Y:S01]  /*1090*/  IMAD R23, R0.reuse, R26, R27 ;  /* 0x0000001a00177224 */ /* 0x040fe200078e021b */
[----:B------:R-:W-:Y:S01]  /*10a0*/  IABS R26, R28 ;  /* 0x0000001c001a7213 */ /* 0x000fe20000000000 */
[C---:B------:R-:W-:Y:S01]  /*10b0*/  IMAD R22, R0.reuse, R24, R25 ;  /* 0x0000001800167224 */ /* 0x040fe200078e0219 */
[----:B------:R-:W-:Y:S01]  /*10c0*/  MOV R25, R11 ;  /* 0x0000000b00197202 */ /* 0x000fe20000000f00 */
[----:B------:R-:W-:Y:S01]  /*10d0*/  @!P1 IMAD.MOV R16, RZ, RZ, -R16 ;  /* 0x000000ffff109224 */ /* 0x000fe200078e0a10 */
[C---:B------:R-:W-:Y:S01]  /*10e0*/  ISETP.GT.U32.AND P1, PT, R0.reuse, R20, PT ;  /* 0x000000140000720c */ /* 0x040fe20003f24070 */
[----:B------:R-:W-:Y:S01]  /*10f0*/  @!P6 IMAD.IADD R19, R19, 0x1, -R0 ;  /* 0x000000011313e824 */ /* 0x000fe200078e0a00 */
[----:B------:R-:W-:Y:S01]  /*1100*/  ISETP.GT.U32.AND P6, PT, R0, R23, PT ;  /* 0x000000170000720c */ /* 0x000fe20003fc4070 */
[----:B------:R-:W-:Y:S01]  /*1110*/  IMAD.HI.U32 R11, R6, R25, RZ ;  /* 0x00000019060b7227 */ /* 0x000fe200078e00ff */
[----:B------:R-:W-:-:S02]  /*1120*/  IABS R43, R42 ;  /* 0x0000002a002b7213 */ /* 0x000fc40000000000 */
[C---:B------:R-:W-:Y:S01]  /*1130*/  LOP3.LUT R46, R7.reuse, 0x7c, RZ, 0xfc, !PT ;  /* 0x0000007c072e7812 */ /* 0x040fe200078efcff */
[----:B------:R-:W-:Y:S01]  /*1140*/  IMAD.MOV R11, RZ, RZ, -R11 ;  /* 0x000000ffff0b7224 */ /* 0x000fe200078e0a0b */
[C---:B------:R-:W-:Y:S01]  /*1150*/  LOP3.LUT R50, R7.reuse, 0x88, RZ, 0xfc, !PT ;  /* 0x0000008807327812 */ /* 0x040fe200078efcff */
[----:B------:R-:W-:Y:S01]  /*1160*/  @!P3 IMAD.MOV R17, RZ, RZ, -R17 ;  /* 0x000000ffff11b224 */ /* 0x000fe200078e0a11 */
[C---:B------:R-:W-:Y:S01]  /*1170*/  ISETP.GT.U32.AND P3, PT, R0.reuse, R22, PT ;  /* 0x000000160000720c */ /* 0x040fe20003f64070 */
[----:B------:R-:W-:Y:S01]  /*1180*/  IMAD R24, R0, R11, R25 ;  /* 0x0000000b00187224 */ /* 0x000fe200078e0219 */
[----:B------:R-:W-:Y:S01]  /*1190*/  MOV R25, R26 ;  /* 0x0000001a00197202 */ /* 0x000fe20000000f00 */
[--C-:B------:R-:W-:Y:S01]  /*11a0*/  @!P1 IMAD.IADD R20, R20, 0x1, -R0.reuse ;  /* 0x0000000114149824 */ /* 0x100fe200078e0a00 */
[----:B------:R-:W-:Y:S01]  /*11b0*/  LOP3.LUT R26, R7, 0x40, RZ, 0xfc, !PT ;  /* 0x00000040071a7812 */ /* 0x000fe200078efcff */
[----:B------:R-:W-:Y:S01]  /*11c0*/  @!P6 IMAD.IADD R23, R23, 0x1, -R0 ;  /* 0x000000011717e824 */ /* 0x000fe200078e0a00 */
[----:B------:R-:W-:Y:S01]  /*11d0*/  ISETP.GE.AND P1, PT, R30, RZ, PT ;  /* 0x000000ff1e00720c */ /* 0x000fe20003f26270 */
[----:B------:R-:W-:Y:S01]  /*11e0*/  IMAD.HI.U32 R11, R6, R25, RZ ;  /* 0x00000019060b7227 */ /* 0x000fe200078e00ff */
[----:B------:R-:W-:-:S02]  /*11f0*/  @!P5 IADD3 R20, -R20, RZ, RZ ;  /* 0x000000ff1414d210 */ /* 0x000fc40007ffe1ff */
[C---:B------:R-:W-:Y:S01]  /*1200*/  ISETP.GT.U32.AND P6, PT, R0.reuse, R23, PT ;  /* 0x000000170000720c */ /* 0x040fe20003fc4070 */
[----:B------:R-:W-:Y:S01]  /*1210*/  IMAD.MOV R11, RZ, RZ, -R11 ;  /* 0x000000ffff0b7224 */ /* 0x000fe200078e0a0b */
[C---:B------:R-:W-:Y:S01]  /*1220*/  ISETP.GT.U32.AND P5, PT, R0.reuse, R24, PT ;  /* 0x000000180000720c */ /* 0x040fe20003fa4070 */
[----:B------:R-:W-:Y:S01]  /*1230*/  @!P2 IMAD.MOV R15, RZ, RZ, -R15 ;  /* 0x000000ffff0fa224 */ /* 0x000fe200078e0a0f */
[C---:B------:R-:W-:Y:S01]  /*1240*/  ISETP.GT.U32.AND P2, PT, R0.reuse, R21, PT ;  /* 0x000000150000720c */ /* 0x040fe20003f44070 */
[----:B------:R-:W-:Y:S01]  /*1250*/  IMAD R25, R0, R11, R25 ;  /* 0x0000000b00197224 */ /* 0x000fe200078e0219 */
[----:B------:R-:W-:Y:S01]  /*1260*/  IABS R27, R26 ;  /* 0x0000001a001b7213 */ /* 0x000fe20000000000 */
[----:B------:R-:W-:Y:S01]  /*1270*/  @!P3 IMAD.IADD R22, R22, 0x1, -R0 ;  /* 0x000000011616b824 */ /* 0x000fe200078e0a00 */
[----:B------:R-:W-:Y:S01]  /*1280*/  LOP3.LUT R30, R7, 0x44, RZ, 0xfc, !PT ;  /* 0x00000044071e7812 */ /* 0x000fe200078efcff */
[----:B------:R-:W-:Y:S01]  /*1290*/  @!P0 IMAD.MOV R19, RZ, RZ, -R19 ;  /* 0x000000ffff138224 */ /* 0x000fe200078e0a13 */
[----:B------:R-:W-:Y:S01]  /*12a0*/  IABS R45, R46 ;  /* 0x0000002e002d7213 */ /* 0x000fe20000000000 */
[----:B------:R-:W-:Y:S01]  /*12b0*/  IMAD.HI.U32 R11, R6, R27, RZ ;  /* 0x0000001b060b7227 */ /* 0x000fe200078e00ff */
[----:B------:R-:W-:-:S02]  /*12c0*/  ISETP.GT.U32.AND P0, PT, R0, R22, PT ;  /* 0x000000160000720c */ /* 0x000fc40003f04070 */
[----:B------:R-:W-:Y:S01]  /*12d0*/  IABS R29, R30 ;  /* 0x0000001e001d7213 */ /* 0x000fe20000000000 */
[--C-:B------:R-:W-:Y:S01]  /*12e0*/  @!P6 IMAD.IADD R23, R23, 0x1, -R0.reuse ;  /* 0x000000011717e824 */ /* 0x100fe200078e0a00 */
[----:B------:R-:W-:Y:S01]  /*12f0*/  ISETP.GT.U32.AND P6, PT, R0, R25, PT ;  /* 0x000000190000720c */ /* 0x000fe20003fc4070 */
[----:B------:R-:W-:Y:S01]  /*1300*/  IMAD.MOV R11, RZ, RZ, -R11 ;  /* 0x000000ffff0b7224 */ /* 0x000fe200078e0a0b */
[----:B------:R-:W-:Y:S01]  /*1310*/  @!P5 IADD3 R24, R24, -R0, RZ ;  /* 0x800000001818d210 */ /* 0x000fe20007ffe0ff */
[----:B------:R-:W-:Y:S01]  /*1320*/  @!P2 IMAD.IADD R21, R21, 0x1, -R0 ;  /* 0x000000011515a824 */ /* 0x000fe200078e0a00 */
[----:B------:R-:W-:Y:S01]  /*1330*/  ISETP.GE.AND P5, PT, R26, RZ, PT ;  /* 0x000000ff1a00720c */ /* 0x000fe20003fa6270 */
[----:B------:R-:W-:Y:S01]  /*1340*/  IMAD R26, R0, R11, R27 ;  /* 0x0000000b001a7224 */ /* 0x000fe200078e021b */
[----:B------:R-:W-:Y:S01]  /*1350*/  ISETP.GE.AND P2, PT, R31, RZ, PT ;  /* 0x000000ff1f00720c */ /* 0x000fe20003f46270 */
[----:B------:R-:W-:Y:S01]  /*1360*/  IMAD.HI.U32 R11, R6, R29, RZ ;  /* 0x0000001d060b7227 */ /* 0x000fe200078e00ff */
[----:B------:R-:W-:-:S02]  /*1370*/  ISETP.GT.U32.AND P3, PT, R0, R21, PT ;  /* 0x000000150000720c */ /* 0x000fc40003f64070 */
[----:B------:R-:W-:Y:S01]  /*1380*/  LOP3.LUT R52, R7, 0x8c, RZ, 0xfc, !PT ;  /* 0x0000008c07347812 */ /* 0x000fe200078efcff */
[----:B------:R-:W-:Y:S01]  /*1390*/  IMAD.MOV R11, RZ, RZ, -R11 ;  /* 0x000000ffff0b7224 */ /* 0x000fe200078e0a0b */
[----:B------:R-:W-:Y:S01]  /*13a0*/  IABS R49, R50 ;  /* 0x0000003200317213 */ /* 0x000fe20000000000 */
[--C-:B------:R-:W-:Y:S01]  /*13b0*/  @!P6 IMAD.IADD R25, R25, 0x1, -R0.reuse ;  /* 0x000000011919e824 */ /* 0x100fe200078e0a00 */
[----:B------:R-:W-:Y:S01]  /*13c0*/  ISETP.GT.U32.AND P6, PT, R0, R24, PT ;  /* 0x000000180000720c */ /* 0x000fe20003fc4070 */
[----:B------:R-:W-:Y:S01]  /*13d0*/  @!P0 IMAD.IADD R22, R22, 0x1, -R0 ;  /* 0x0000000116168824 */ /* 0x000fe200078e0a00 */
[----:B------:R-:W-:Y:S01]  /*13e0*/  ISETP.GE.AND P0, PT, R28, RZ, PT ;  /* 0x000000ff1c00720c */ /* 0x000fe20003f06270 */
[C---:B------:R-:W-:Y:S01]  /*13f0*/  IMAD R27, R0.reuse, R11, R29 ;  /* 0x0000000b001b7224 */ /* 0x040fe200078e021d */
[----:B------:R-:W-:Y:S01]  /*1400*/  IABS R51, R52 ;  /* 0x0000003400337213 */ /* 0x000fe20000000000 */
[----:B------:R-:W-:Y:S01]  /*1410*/  @!P1 IMAD.MOV R22, RZ, RZ, -R22 ;  /* 0x000000ffff169224 */ /* 0x000fe200078e0a16 */
[----:B------:R-:W-:Y:S01]  /*1420*/  ISETP.GT.U32.AND P1, PT, R0, R26, PT ;  /* 0x0000001a0000720c */ /* 0x000fe20003f24070 */
[----:B------:R-:W-:Y:S01]  /*1430*/  @!P3 IMAD.IADD R21, R21, 0x1, -R0 ;  /* 0x000000011515b824 */ /* 0x000fe200078e0a00 */
[----:B------:R-:W-:Y:S01]  /*1440*/  ISETP.GE.AND P3, PT, R32, RZ, PT ;  /* 0x000000ff2000720c */ /* 0x000fe20003f66270 */
[----:B------:R-:W-:Y:S01]  /*1450*/  IMAD.HI.U32 R28, R6, R33, RZ ;  /* 0x00000021061c7227 */ /* 0x000fe200078e00ff */
[----:B------:R-:W-:-:S02]  /*1460*/  LOP3.LUT R32, R7, 0x48, RZ, 0xfc, !PT ;  /* 0x0000004807207812 */ /* 0x000fc400078efcff */
[----:B------:R-:W-:Y:S01]  /*1470*/  @!P2 IADD3 R23, -R23, RZ, RZ ;  /* 0x000000ff1717a210 */ /* 0x000fe20007ffe1ff */
[----:B------:R-:W-:Y:S01]  /*1480*/  @!P6 IMAD.IADD R24, R24, 0x1, -R0 ;  /* 0x000000011818e824 */ /* 0x000fe200078e0a00 */
[C---:B------:R-:W-:Y:S01]  /*1490*/  ISETP.GT.U32.AND P6, PT, R0.reuse, R27, PT ;  /* 0x0000001b0000720c */ /* 0x040fe20003fc4070 */
[----:B------:R-:W-:Y:S01]  /*14a0*/  @!P4 IMAD.MOV R21, RZ, RZ, -R21 ;  /* 0x000000ffff15c224 */ /* 0x000fe200078e0a15 */
[----:B------:R-:W-:Y:S01]  /*14b0*/  IABS R31, R32 ;  /* 0x00000020001f7213 */ /* 0x000fe20000000000 */
[----:B------:R-:W-:Y:S01]  /*14c0*/  IMAD.MOV R29, RZ, RZ, -R28 ;  /* 0x000000ffff1d7224 */ /* 0x000fe200078e0a1c */
[----:B------:R-:W-:Y:S02]  /*14d0*/  ISETP.GT.U32.AND P4, PT, R0, R25, PT ;  /* 0x000000190000720c */ /* 0x000fe40003f84070 */
[----:B------:R-:W-:Y:S01]  /*14e0*/  @!P1 IADD3 R26, R26, -R0, RZ ;  /* 0x800000001a1a9210 */ /* 0x000fe20007ffe0ff */
[----:B------:R-:W-:Y:S01]  /*14f0*/  IMAD.HI.U32 R11, R6, R31, RZ ;  /* 0x0000001f060b7227 */ /* 0x000fe200078e00ff */
[----:B------:R-:W-:-:S02]  /*1500*/  ISETP.GE.AND P2, PT, R30, RZ, PT ;  /* 0x000000ff1e00720c */ /* 0x000fc40003f46270 */
[----:B------:R-:W-:Y:S01]  /*1510*/  LOP3.LUT R30, R7, 0x50, RZ, 0xfc, !PT ;  /* 0x00000050071e7812 */ /* 0x000fe200078efcff */
[----:B------:R-:W-:Y:S01]  /*1520*/  IMAD.MOV R11, RZ, RZ, -R11 ;  /* 0x000000ffff0b7224 */ /* 0x000fe200078e0a0b */
[----:B------:R-:W-:Y:S01]  /*1530*/  ISETP.GE.AND P1, PT, R34, RZ, PT ;  /* 0x000000ff2200720c */ /* 0x000fe20003f26270 */
[----:B------:R-:W-:Y:S01]  /*1540*/  @!P6 IMAD.IADD R27, R27, 0x1, -R0 ;  /* 0x000000011b1be824 */ /* 0x000fe200078e0a00 */
[C---:B------:R-:W-:Y:S01]  /*1550*/  ISETP.GT.U32.AND P6, PT, R0.reuse, R26, PT ;  /* 0x0000001a0000720c */ /* 0x040fe20003fc4070 */
[----:B------:R-:W-:Y:S01]  /*1560*/  @!P3 IMAD.MOV R24, RZ, RZ, -R24 ;  /* 0x000000ffff18b224 */ /* 0x000fe200078e0a18 */
[----:B------:R-:W-:Y:S01]  /*1570*/  LOP3.LUT R54, R7, 0x90, RZ, 0xfc, !PT ;  /* 0x0000009007367812 */ /* 0x000fe200078efcff */
[----:B------:R-:W-:Y:S01]  /*1580*/  @!P4 IMAD.IADD R25, R25, 0x1, -R0 ;  /* 0x000000011919c824 */ /* 0x000fe200078e0a00 */
[C---:B------:R-:W-:Y:S01]  /*1590*/  ISETP.GT.U32.AND P3, PT, R0.reuse, R27, PT ;  /* 0x0000001b0000720c */ /* 0x040fe20003f64070 */
[C---:B------:R-:W-:Y:S01]  /*15a0*/  IMAD R28, R0.reuse, R11, R31 ;  /* 0x0000000b001c7224 */ /* 0x040fe200078e021f */
[----:B------:R-:W-:Y:S01]  /*15b0*/  IABS R31, R30 ;  /* 0x0000001e001f7213 */ /* 0x000fe20000000000 */
[C---:B------:R-:W-:Y:S01]  /*15c0*/  IMAD R29, R0.reuse, R29, R33 ;  /* 0x0000001d001d7224 */ /* 0x040fe200078e0221 */
[----:B------:R-:W-:Y:S01]  /*15d0*/  IABS R33, R36 ;  /* 0x0000002400217213 */ /* 0x000fe20000000000 */
[----:B------:R-:W-:Y:S01]  /*15e0*/  @!P0 IMAD.MOV R25, RZ, RZ, -R25 ;  /* 0x000000ffff198224 */ /* 0x000fe200078e0a19 */
[----:B------:R-:W-:Y:S01]  /*15f0*/  ISETP.GT.U32.AND P0, PT, R0, R28, PT ;  /* 0x0000001c0000720c */ /* 0x000fe20003f04070 */
[----:B------:R-:W-:Y:S01]  /*1600*/  IMAD.HI.U32 R11, R6, R31, RZ ;  /* 0x0000001f060b7227 */ /* 0x000fe200078e00ff */
[----:B------:R-:W-:-:S02]  /*1610*/  ISETP.GE.AND P4, PT, R32, RZ, PT ;  /* 0x000000ff2000720c */ /* 0x000fc40003f86270 */
[----:B------:R-:W-:Y:S01]  /*1620*/  @!P6 IADD3 R26, R26, -R0, RZ ;  /* 0x800000001a1ae210 */ /* 0x000fe20007ffe0ff */
[----:B------:R-:W-:Y:S01]  /*1630*/  IMAD.MOV R11, RZ, RZ, -R11 ;  /* 0x000000ffff0b7224 */ /* 0x000fe200078e0a0b */
[----:B------:R-:W-:Y:S01]  /*1640*/  ISETP.GT.U32.AND P6, PT, R0, R29, PT ;  /* 0x0000001d0000720c */ /* 0x000fe20003fc4070 */
[----:B------:R-:W-:Y:S01]  /*1650*/  @!P3 IMAD.IADD R27, R27, 0x1, -R0 ;  /* 0x000000011b1bb824 */ /* 0x000fe200078e0a00 */
[----:B------:R-:W-:Y:S01]  /*1660*/  ISETP.GE.AND P3, PT, R30, RZ, PT ;  /* 0x000000ff1e00720c */ /* 0x000fe20003f66270 */
[----:B------:R-:W-:Y:S01]  /*1670*/  IMAD R30, R0, R11, R31 ;  /* 0x0000000b001e7224 */ /* 0x000fe200078e021f */
[----:B------:R-:W-:Y:S01]  /*1680*/  IABS R53, R54 ;  /* 0x0000003600357213 */ /* 0x000fe20000000000 */
[----:B------:R-:W-:Y:S01]  /*1690*/  @!P5 IMAD.MOV R26, RZ, RZ, -R26 ;  /* 0x000000ffff1ad224 */ /* 0x000fe200078e0a1a */
[C---:B------:R-:W-:Y:S01]  /*16a0*/  LOP3.LUT R55, R7.reuse, 0x94, RZ, 0xfc, !PT ;  /* 0x0000009407377812 */ /* 0x040fe200078efcff */
[----:B------:R-:W-:Y:S01]  /*16b0*/  @!P0 IMAD.IADD R28, R28, 0x1, -R0 ;  /* 0x000000011c1c8824 */ /* 0x000fe200078e0a00 */
[----:B------:R-:W-:Y:S01]  /*16c0*/  ISETP.GT.U32.AND P0, PT, R0, R30, PT ;  /* 0x0000001e0000720c */ /* 0x000fe20003f04070 */
[----:B------:R-:W-:Y:S01]  /*16d0*/  IMAD.HI.U32 R11, R6, R33, RZ ;  /* 0x00000021060b7227 */ /* 0x000fe200078e00ff */
[----:B------:R-:W-:-:S02]  /*16e0*/  LOP3.LUT R56, R7, 0x98, RZ, 0xfc, !PT ;  /* 0x0000009807387812 */ /* 0x000fc400078efcff */
[----:B------:R-:W-:Y:S01]  /*16f0*/  LOP3.LUT R57, R7, 0x9c, RZ, 0xfc, !PT ;  /* 0x0000009c07397812 */ /* 0x000fe200078efcff */
[----:B------:R-:W-:Y:S01]  /*1700*/  @!P6 IMAD.IADD R29, R29, 0x1, -R0 ;  /* 0x000000011d1de824 */ /* 0x000fe200078e0a00 */
[----:B------:R-:W-:Y:S01]  /*1710*/  ISETP.GT.U32.AND P6, PT, R0, R28, PT ;  /* 0x0000001c0000720c */ /* 0x000fe20003fc4070 */
[----:B------:R-:W-:Y:S01]  /*1720*/  IMAD.HI.U32 R32, R6, R37, RZ ;  /* 0x0000002506207227 */ /* 0x000fe200078e00ff */
[----:B------:R-:W-:Y:S02]  /*1730*/  IADD3 R11, -R11, RZ, RZ ;  /* 0x000000ff0b0b7210 */ /* 0x000fe40007ffe1ff */
[----:B------:R-:W-:Y:S01]  /*1740*/  ISETP.GT.U32.AND P5, PT, R0, R29, PT ;  /* 0x0000001d0000720c */ /* 0x000fe20003fa4070 */
[----:B------:R-:W-:Y:S01]  /*1750*/  IMAD.HI.U32 R31, R6, R35, RZ ;  /* 0x00000023061f7227 */ /* 0x000fe200078e00ff */
[C---:B------:R-:W-:Y:S02]  /*1760*/  LOP3.LUT R58, R7.reuse, 0xa0, RZ, 0xfc, !PT ;  /* 0x000000a0073a7812 */ /* 0x040fe400078efcff */
[C---:B------:R-:W-:Y:S01]  /*1770*/  LOP3.LUT R60, R7.reuse, 0xb8, RZ, 0xfc, !PT ;  /* 0x000000b8073c7812 */ /* 0x040fe200078efcff */
[----:B------:R-:W-:Y:S01]  /*1780*/  @!P2 IMAD.MOV R27, RZ, RZ, -R27 ;  /* 0x000000ffff1ba224 */ /* 0x000fe200078e0a1b */
[----:B------:R-:W-:Y:S01]  /*1790*/  ISETP.GE.AND P2, PT, R36, RZ, PT ;  /* 0x000000ff2400720c */ /* 0x000fe20003f46270 */
[----:B------:R-:W-:Y:S01]  /*17a0*/  IMAD.MOV R36, RZ, RZ, -R32 ;  /* 0x000000ffff247224 */ /* 0x000fe200078e0a20 */
[----:B------:R-:W-:Y:S01]  /*17b0*/  IABS R61, R60 ;  /* 0x0000003c003d7213 */ /* 0x000fe20000000000 */
[--C-:B------:R-:W-:Y:S01]  /*17c0*/  @!P0 IMAD.IADD R30, R30, 0x1, -R0.reuse ;  /* 0x000000011e1e8824 */ /* 0x100fe200078e0a00 */
[----:B------:R-:W-:Y:S01]  /*17d0*/  @!P6 IADD3 R28, R28, -R0, RZ ;  /* 0x800000001c1ce210 */ /* 0x000fe20007ffe0ff */
[----:B------:R-:W-:Y:S01]  /*17e0*/  IMAD.MOV R34, RZ, RZ, -R31 ;  /* 0x000000ffff227224 */ /* 0x000fe200078e0a1f */
[----:B------:R-:W-:Y:S01]  /*17f0*/  LOP3.LUT R62, R7, 0xc0, RZ, 0xfc, !PT ;  /* 0x000000c0073e7812 */ /* 0x000fe200078efcff */
[C---:B------:R-:W-:Y:S01]  /*1800*/  IMAD R31, R0.reuse, R11, R33 ;  /* 0x0000000b001f7224 */ /* 0x040fe200078e0221 */
[C---:B------:R-:W-:Y:S01]  /*1810*/  ISETP.GT.U32.AND P0, PT, R0.reuse, R30, PT ;  /* 0x0000001e0000720c */ /* 0x040fe20003f04070 */
[C---:B------:R-:W-:Y:S01]  /*1820*/  IMAD R33, R0.reuse, R36, R37 ;  /* 0x0000002400217224 */ /* 0x040fe200078e0225 */
[----:B------:R-:W-:Y:S01]  /*1830*/  IABS R37, R41 ;  /* 0x0000002900257213 */ /* 0x000fe20000000000 */
[----:B------:R-:W-:Y:S01]  /*1840*/  @!P5 IMAD.IADD R29, R29, 0x1, -R0 ;  /* 0x000000011d1dd824 */ /* 0x000fe200078e0a00 */
[C---:B------:R-:W-:Y:S01]  /*1850*/  ISETP.GT.U32.AND P6, PT, R0.reuse, R31, PT ;  /* 0x0000001f0000720c */ /* 0x040fe20003fc4070 */
[C---:B------:R-:W-:Y:S01]  /*1860*/  IMAD R32, R0.reuse, R34, R35 ;  /* 0x0000002200207224 */ /* 0x040fe200078e0223 */
[----:B------:R-:W-:Y:S01]  /*1870*/  IABS R35, R40 ;  /* 0x0000002800237213 */ /* 0x000fe20000000000 */
[----:B------:R-:W-:Y:S01]  /*1880*/  @!P1 IMAD.MOV R29, RZ, RZ, -R29 ;  /* 0x000000ffff1d9224 */ /* 0x000fe200078e0a1d */
[C---:B------:R-:W-:Y:S01]  /*1890*/  ISETP.GT.U32.AND P1, PT, R0.reuse, R33, PT ;  /* 0x000000210000720c */ /* 0x040fe20003f24070 */
[----:B------:R-:W-:Y:S01]  /*18a0*/  @!P4 IMAD.MOV R28, RZ, RZ, -R28 ;  /* 0x000000ffff1cc224 */ /* 0x000fe200078e0a1c */
[----:B------:R-:W-:Y:S01]  /*18b0*/  ISETP.GT.U32.AND P5, PT, R0, R32, PT ;  /* 0x000000200000720c */ /* 0x000fe20003fa4070 */
[----:B------:R-:W-:Y:S01]  /*18c0*/  IMAD.HI.U32 R11, R6, R35, RZ ;  /* 0x00000023060b7227 */ /* 0x000fe200078e00ff */
[----:B------:R-:W-:-:S02]  /*18d0*/  ISETP.GE.AND P4, PT, R38, RZ, PT ;  /* 0x000000ff2600720c */ /* 0x000fc40003f86270 */
[C---:B------:R-:W-:Y:S01]  /*18e0*/  LOP3.LUT R38, R7.reuse, 0x64, RZ, 0xfc, !PT ;  /* 0x0000006407267812 */ /* 0x040fe200078efcff */
[----:B------:R-:W-:Y:S01]  /*18f0*/  IMAD.MOV R11, RZ, RZ, -R11 ;  /* 0x000000ffff0b7224 */ /* 0x000fe200078e0a0b */
[----:B------:R-:W-:Y:S01]  /*1900*/  LOP3.LUT R64, R7, 0xd0, RZ, 0xfc, !PT ;  /* 0x000000d007407812 */ /* 0x000fe200078efcff */
[--C-:B------:R-:W-:Y:S01]  /*1910*/  @!P0 IMAD.IADD R30, R30, 0x1, -R0.reuse ;  /* 0x000000011e1e8824 */ /* 0x100fe200078e0a00 */
[----:B------:R-:W-:Y:S01]  /*1920*/  IABS R36, R38 ;  /* 0x0000002600247213 */ /* 0x000fe20000000000 */
[----:B------:R-:W-:Y:S01]  /*1930*/  IMAD R34, R0, R11, R35 ;  /* 0x0000000b00227224 */ /* 0x000fe200078e0223 */
[----:B------:R-:W-:Y:S01]  /*1940*/  @!P6 IADD3 R31, R31, -R0, RZ ;  /* 0x800000001f1fe210 */ /* 0x000fe20007ffe0ff */
[--C-:B------:R-:W-:Y:S01]  /*1950*/  @!P1 IMAD.IADD R33, R33, 0x1, -R0.reuse ;  /* 0x0000000121219824 */ /* 0x100fe200078e0a00 */
[----:B------:R-:W-:Y:S01]  /*1960*/  @!P3 IADD3 R30, -R30, RZ, RZ ;  /* 0x000000ff1e1eb210 */ /* 0x000fe20007ffe1ff */
[----:B------:R-:W-:Y:S01]  /*1970*/  @!P5 IMAD.IADD R32, R32, 0x1, -R0 ;  /* 0x000000012020d824 */ /* 0x000fe200078e0a00 */
[C---:B------:R-:W-:Y:S01]  /*1980*/  ISETP.GT.U32.AND P6, PT, R0.reuse, R31, PT ;  /* 0x0000001f0000720c */ /* 0x040fe20003fc4070 */
[----:B------:R-:W-:Y:S01]  /*1990*/  IMAD.MOV.U32 R35, RZ, RZ, R36 ;  /* 0x000000ffff237224 */ /* 0x000fe200078e0024 */
[----:B------:R-:W-:-:S02]  /*19a0*/  ISETP.GT.U32.AND P3, PT, R0, R34, PT ;  /* 0x000000220000720c */ /* 0x000fc40003f64070 */
[----:B------:R-:W-:Y:S01]  /*19b0*/  ISETP.GT.U32.AND P1, PT, R0, R33, PT ;  /* 0x000000210000720c */ /* 0x000fe20003f24070 */
[----:B------:R-:W-:Y:S01]  /*19c0*/  IMAD.HI.U32 R11, R6, R35, RZ ;  /* 0x00000023060b7227 */ /* 0x000fe200078e00ff */
[----:B------:R-:W-:Y:S02]  /*19d0*/  ISETP.GT.U32.AND P5, PT, R0, R32, PT ;  /* 0x000000200000720c */ /* 0x000fe40003fa4070 */
[----:B------:R-:W-:Y:S01]  /*19e0*/  ISETP.GE.AND P0, PT, R39, RZ, PT ;  /* 0x000000ff2700720c */ /* 0x000fe20003f06270 */
[----:B------:R-:W-:Y:S01]  /*19f0*/  IMAD.MOV R36, RZ, RZ, -R11 ;  /* 0x000000ffff247224 */ /* 0x000fe200078e0a0b */
[----:B------:R-:W-:Y:S01]  /*1a00*/  IABS R69, R64 ;  /* 0x0000004000457213 */ /* 0x000fe20000000000 */
[----:B------:R-:W-:Y:S01]  /*1a10*/  IMAD.HI.U32 R11, R6, R37, RZ ;  /* 0x00000025060b7227 */ /* 0x000fe200078e00ff */
[C---:B------:R-:W-:Y:S02]  /*1a20*/  LOP3.LUT R76, R7.reuse, 0xdc, RZ, 0xfc, !PT ;  /* 0x000000dc074c7812 */ /* 0x040fe400078efcff */
[C---:B------:R-:W-:Y:S01]  /*1a30*/  LOP3.LUT R80, R7.reuse, 0xe4, RZ, 0xfc, !PT ;  /* 0x000000e407507812 */ /* 0x040fe200078efcff */
[----:B------:R-:W-:Y:S01]  /*1a40*/  IMAD R35, R0, R36, R35 ;  /* 0x0000002400237224 */ /* 0x000fe200078e0223 */
[----:B------:R-:W-:Y:S01]  /*1a50*/  LOP3.LUT R78, R7, 0xe0, RZ, 0xfc, !PT ;  /* 0x000000e0074e7812 */ /* 0x000fe200078efcff */
[--C-:B------:R-:W-:Y:S01]  /*1a60*/  @!P6 IMAD.IADD R31, R31, 0x1, -R0.reuse ;  /* 0x000000011f1fe824 */ /* 0x100fe200078e0a00 */
[----:B------:R-:W-:Y:S01]  /*1a70*/  ISETP.GE.AND P6, PT, R40, RZ, PT ;  /* 0x000000ff2800720c */ /* 0x000fe20003fc6270 */
[--C-:B------:R-:W-:Y:S01]  /*1a80*/  @!P3 IMAD.IADD R34, R34, 0x1, -R0.reuse ;  /* 0x000000012222b824 */ /* 0x100fe200078e0a00 */
[----:B------:R-:W-:Y:S01]  /*1a90*/  LOP3.LUT R40, R7, 0x6c, RZ, 0xfc, !PT ;  /* 0x0000006c07287812 */ /* 0x000fe200078efcff */
[----:B------:R-:W-:Y:S01]  /*1aa0*/  IMAD.MOV R11, RZ, RZ, -R11 ;  /* 0x000000ffff0b7224 */ /* 0x000fe200078e0a0b */
[----:B------:R-:W-:Y:S01]  /*1ab0*/  @!P1 IADD3 R33, R33, -R0, RZ ;  /* 0x8000000021219210 */ /* 0x000fe20007ffe0ff */
[----:B------:R-:W-:Y:S01]  /*1ac0*/  @!P2 IMAD.MOV R31, RZ, RZ, -R31 ;  /* 0x000000ffff1fa224 */ /* 0x000fe200078e0a1f */
[----:B------:R-:W-:Y:S01]  /*1ad0*/  ISETP.GT.U32.AND P1, PT, R0, R35, PT ;  /* 0x000000230000720c */ /* 0x000fe20003f24070 */
[----:B------:R-:W-:Y:S01]  /*1ae0*/  @!P5 IMAD.IADD R32, R32, 0x1, -R0 ;  /* 0x000000012020d824 */ /* 0x000fe200078e0a00 */
[C---:B------:R-:W-:Y:S01]  /*1af0*/  ISETP.GT.U32.AND P2, PT, R0.reuse, R34, PT ;  /* 0x000000220000720c */ /* 0x040fe20003f44070 */
[----:B------:R-:W-:Y:S01]  /*1b00*/  IMAD R36, R0, R11, R37 ;  /* 0x0000000b00247224 */ /* 0x000fe200078e0225 */
[----:B------:R-:W-:Y:S01]  /*1b10*/  IABS R39, R40 ;  /* 0x0000002800277213 */ /* 0x000fe20000000000 */
[----:B------:R-:W-:Y:S01]  /*1b20*/  @!P4 IMAD.MOV R32, RZ, RZ, -R32 ;  /* 0x000000ffff20c224 */ /* 0x000fe200078e0a20 */
[----:B------:R-:W-:-:S02]  /*1b30*/  LOP3.LUT R37, R7, 0x70, RZ, 0xfc, !PT ;  /* 0x0000007007257812 */ /* 0x000fc400078efcff */
[----:B------:R-:W-:Y:S01]  /*1b40*/  ISETP.GT.U32.AND P4, PT, R0, R36, PT ;  /* 0x000000240000720c */ /* 0x000fe20003f84070 */
[----:B------:R-:W-:Y:S01]  /*1b50*/  IMAD.HI.U32 R11, R6, R39, RZ ;  /* 0x00000027060b7227 */ /* 0x000fe200078e00ff */
[----:B------:R-:W-:Y:S02]  /*1b60*/  ISETP.GE.AND P3, PT, R41, RZ, PT ;  /* 0x000000ff2900720c */ /* 0x000fe40003f66270 */
[----:B------:R-:W-:Y:S01]  /*1b70*/  IABS R41, R37 ;  /* 0x0000002500297213 */ /* 0x000fe20000000000 */
[----:B------:R-:W-:Y:S01]  /*1b80*/  IMAD.MOV R11, RZ, RZ, -R11 ;  /* 0x000000ffff0b7224 */ /* 0x000fe200078e0a0b */
[----:B------:R-:W-:Y:S01]  /*1b90*/  @!P0 IADD3 R33, -R33, RZ, RZ ;  /* 0x000000ff21218210 */ /* 0x000fe20007ffe1ff */
[--C-:B------:R-:W-:Y:S01]  /*1ba0*/  @!P1 IMAD.IADD R35, R35, 0x1, -R0.reuse ;  /* 0x0000000123239824 */ /* 0x100fe200078e0a00 */
[----:B------:R-:W-:Y:S01]  /*1bb0*/  ISETP.GE.AND P5, PT, R38, RZ, PT ;  /* 0x000000ff2600720c */ /* 0x000fe20003fa6270 */
[--C-:B------:R-:W-:Y:S01]  /*1bc0*/  @!P2 IMAD.IADD R34, R34, 0x1, -R0.reuse ;  /* 0x000000012222a824 */ /* 0x100fe200078e0a00 */
[----:B------:R-:W-:Y:S01]  /*1bd0*/  ISETP.GE.AND P2, PT, R37, RZ, PT ;  /* 0x000000ff2500720c */ /* 0x000fe20003f46270 */
[C---:B------:R-:W-:Y:S01]  /*1be0*/  IMAD R37, R0.reuse, R11, R39 ;  /* 0x0000000b00257224 */ /* 0x040fe200078e0227 */
[----:B------:R-:W-:Y:S01]  /*1bf0*/  ISETP.GT.U32.AND P0, PT, R0, R35, PT ;  /* 0x000000230000720c */ /* 0x000fe20003f04070 */
[----:B------:R-:W-:Y:S01]  /*1c00*/  @!P4 IMAD.IADD R36, R36, 0x1, -R0 ;  /* 0x000000012424c824 */ /* 0x000fe200078e0a00 */
[----:B------:R-:W-:Y:S01]  /*1c10*/  @!P6 IADD3 R34, -R34, RZ, RZ ;  /* 0x000000ff2222e210 */ /* 0x000fe20007ffe1ff */
[----:B------:R-:W-:Y:S01]  /*1c20*/  IMAD.HI.U32 R11, R6, R41, RZ ;  /* 0x00000029060b7227 */ /* 0x000fe200078e00ff */
[----:B------:R-:W-:-:S02]  /*1c30*/  ISETP.GT.U32.AND P6, PT, R0, R37, PT ;  /* 0x000000250000720c */ /* 0x000fc40003fc4070 */
[----:B------:R-:W-:Y:S01]  /*1c40*/  ISETP.GT.U32.AND P4, PT, R0, R36, PT ;  /* 0x000000240000720c */ /* 0x000fe20003f84070 */
[----:B------:R-:W-:Y:S01]  /*1c50*/  IMAD.MOV R11, RZ, RZ, -R11 ;  /* 0x000000ffff0b7224 */ /* 0x000fe200078e0a0b */
[----:B------:R-:W-:Y:S02]  /*1c60*/  LOP3.LUT R38, R7, 0x74, RZ, 0xfc, !PT ;  /* 0x0000007407267812 */ /* 0x000fe400078efcff */
[----:B------:R-:W-:Y:S01]  /*1c70*/  ISETP.GE.AND P1, PT, R40, RZ, PT ;  /* 0x000000ff2800720c */ /* 0x000fe20003f26270 */
[----:B------:R-:W-:Y:S01]  /*1c80*/  IMAD.HI.U32 R40, R6, R45, RZ ;  /* 0x0000002d06287227 */ /* 0x000fe200078e00ff */
[----:B------:R-:W-:Y:S02]  /*1c90*/  IABS R39, R38 ;  /* 0x0000002600277213 */ /* 0x000fe40000000000 */
[----:B------:R-:W-:Y:S01]  /*1ca0*/  IABS R73, R80 ;  /* 0x0000005000497213 */ /* 0x000fe20000000000 */
[--C-:B------:R-:W-:Y:S01]  /*1cb0*/  @!P0 IMAD.IADD R35, R35, 0x1, -R0.reuse ;  /* 0x0000000123238824 */ /* 0x100fe200078e0a00 */
[----:B------:R-:W-:Y:S01]  /*1cc0*/  ISETP.GE.AND P0, PT, R38, RZ, PT ;  /* 0x000000ff2600720c */ /* 0x000fe20003f06270 */
[----:B------:R-:W-:Y:S01]  /*1cd0*/  IMAD R38, R0, R11, R41 ;  /* 0x0000000b00267224 */ /* 0x000fe200078e0229 */
[----:B------:R-:W-:Y:S01]  /*1ce0*/  IABS R71, R78 ;  /* 0x0000004e00477213 */ /* 0x000fe20000000000 */
[--C-:B------:R-:W-:Y:S01]  /*1cf0*/  @!P6 IMAD.IADD R37, R37, 0x1, -R0.reuse ;  /* 0x000000012525e824 */ /* 0x100fe200078e0a00 */
[----:B------:R-:W-:Y:S01]  /*1d00*/  @!P5 IADD3 R35, -R35, RZ, RZ ;  /* 0x000000ff2323d210 */ /* 0x000fe20007ffe1ff */
[----:B------:R-:W-:Y:S01]  /*1d10*/  IMAD.MOV.U32 R41, RZ, RZ, R39 ;  /* 0x000000ffff297224 */ /* 0x000fe200078e0027 */
[----:B------:R-:W-:Y:S01]  /*1d20*/  ISETP.GE.AND P5, PT, R42, RZ, PT ;  /* 0x000000ff2a00720c */ /* 0x000fe20003fa6270 */
[----:B------:R-:W-:Y:S01]  /*1d30*/  @!P4 IMAD.IADD R36, R36, 0x1, -R0 ;  /* 0x000000012424c824 */ /* 0x000fe200078e0a00 */
[----:B------:R-:W-:Y:S01]  /*1d40*/  ISETP.GT.U32.AND P4, PT, R0, R38, PT ;  /* 0x000000260000720c */ /* 0x000fe20003f84070 */
[----:B------:R-:W-:Y:S01]  /*1d50*/  IMAD.HI.U32 R11, R6, R41, RZ ;  /* 0x00000029060b7227 */ /* 0x000fe200078e00ff */
[----:B------:R-:W-:-:S02]  /*1d60*/  ISETP.GT.U32.AND P6, PT, R0, R37, PT ;  /* 0x000000250000720c */ /* 0x000fc40003fc4070 */
[----:B------:R-:W-:Y:S01]  /*1d70*/  @!P3 IADD3 R36, -R36, RZ, RZ ;  /* 0x000000ff2424b210 */ /* 0x000fe20007ffe1ff */
[----:B------:R-:W-:Y:S01]  /*1d80*/  IMAD.HI.U32 R39, R6, R43, RZ ;  /* 0x0000002b06277227 */ /* 0x000fe200078e00ff */
[C---:B------:R-:W-:Y:S02]  /*1d90*/  LOP3.LUT R74, R7.reuse, 0xd8, RZ, 0xfc, !PT ;  /* 0x000000d8074a7812 */ /* 0x040fe400078efcff */
[C---:B------:R-:W-:Y:S01]  /*1da0*/  LOP3.LUT R81, R7.reuse, 0xe8, RZ, 0xfc, !PT ;  /* 0x000000e807517812 */ /* 0x040fe200078efcff */
[----:B------:R-:W-:Y:S01]  /*1db0*/  IMAD.MOV R11, RZ, RZ, -R11 ;  /* 0x000000ffff0b7224 */ /* 0x000fe200078e0a0b */
[C---:B------:R-:W-:Y:S01]  /*1dc0*/  LOP3.LUT R82, R7.reuse, 0xec, RZ, 0xfc, !PT ;  /* 0x000000ec07527812 */ /* 0x040fe200078efcff */
[----:B------:R-:W-:Y:S01]  /*1dd0*/  IMAD.MOV R42, RZ, RZ, -R39 ;  /* 0x000000ffff2a7224 */ /* 0x000fe200078e0a27 */
[C---:B------:R-:W-:Y:S01]  /*1de0*/  LOP3.LUT R83, R7.reuse, 0xf0, RZ, 0xfc, !PT ;  /* 0x000000f007537812 */ /* 0x040fe200078efcff */
[----:B------:R-:W-:Y:S01]  /*1df0*/  IMAD R39, R0, R11, R41 ;  /* 0x0000000b00277224 */ /* 0x000fe200078e0229 */
[----:B------:R-:W-:Y:S01]  /*1e00*/  LOP3.LUT R11, R7, 0x80, RZ, 0xfc, !PT ;  /* 0x00000080070b7812 */ /* 0x000fe200078efcff */
[--C-:B------:R-:W-:Y:S01]  /*1e10*/  @!P4 IMAD.IADD R38, R38, 0x1, -R0.reuse ;  /* 0x000000012626c824 */ /* 0x100fe200078e0a00 */
[----:B------:R-:W-:Y:S01]  /*1e20*/  ISETP.GE.AND P4, PT, R46, RZ, PT ;  /* 0x000000ff2e00720c */ /* 0x000fe20003f86270 */
[----:B------:R-:W-:Y:S01]  /*1e30*/  @!P6 IMAD.IADD R37, R37, 0x1, -R0 ;  /* 0x000000012525e824 */ /* 0x000fe200078e0a00 */
[C---:B------:R-:W-:Y:S01]  /*1e40*/  ISETP.GT.U32.AND P6, PT, R0.reuse, R39, PT ;  /* 0x000000270000720c */ /* 0x040fe20003fc4070 */
[----:B------:R-:W-:Y:S01]  /*1e50*/  IMAD.MOV R44, RZ, RZ, -R40 ;  /* 0x000000ffff2c7224 */ /* 0x000fe200078e0a28 */
[C---:B------:R-:W-:Y:S01]  /*1e60*/  ISETP.GT.U32.AND P3, PT, R0.reuse, R38, PT ;  /* 0x000000260000720c */ /* 0x040fe20003f64070 */
[C---:B------:R-:W-:Y:S01]  /*1e70*/  IMAD R40, R0.reuse, R42, R43 ;  /* 0x0000002a00287224 */ /* 0x040fe200078e022b */
[----:B------:R-:W-:Y:S01]  /*1e80*/  LOP3.LUT R42, R7, 0x84, RZ, 0xfc, !PT ;  /* 0x00000084072a7812 */ /* 0x000fe200078efcff */
[----:B------:R-:W-:Y:S01]  /*1e90*/  IMAD R41, R0, R44, R45 ;  /* 0x0000002c00297224 */ /* 0x000fe200078e022d */
[----:B------:R-:W-:Y:S01]  /*1ea0*/  IABS R45, R11 ;  /* 0x0000000b002d7213 */ /* 0x000fe20000000000 */
[----:B------:R-:W-:Y:S01]  /*1eb0*/  @!P1 IMAD.MOV R37, RZ, RZ, -R37 ;  /* 0x000000ffff259224 */ /* 0x000fe200078e0a25 */
[----:B------:R-:W-:Y:S01]  /*1ec0*/  IABS R47, R42 ;  /* 0x0000002a002f7213 */ /* 0x000fe20000000000 */
[----:B------:R-:W-:Y:S01]  /*1ed0*/  IMAD.HI.U32 R43, R6, R49, RZ ;  /* 0x00000031062b7227 */ /* 0x000fe200078e00ff */
[----:B------:R-:W-:-:S02]  /*1ee0*/  ISETP.GE.AND P1, PT, R11, RZ, PT ;  /* 0x000000ff0b00720c */ /* 0x000fc40003f26270 */
[----:B------:R-:W-:Y:S01]  /*1ef0*/  LOP3.LUT R84, R7, 0xf4, RZ, 0xfc, !PT ;  /* 0x000000f407547812 */ /* 0x000fe200078efcff */
[--C-:B------:R-:W-:Y:S01]  /*1f00*/  @!P6 IMAD.IADD R39, R39, 0x1, -R0.reuse ;  /* 0x000000012727e824 */ /* 0x100fe200078e0a00 */
[----:B------:R-:W-:Y:S01]  /*1f10*/  LOP3.LUT R72, R7, 0xf8, RZ, 0xfc, !PT ;  /* 0x000000f807487812 */ /* 0x000fe200078efcff */
[----:B------:R-:W-:Y:S01]  /*1f20*/  @!P3 IMAD.IADD R38, R38, 0x1, -R0 ;  /* 0x000000012626b824 */ /* 0x000fe200078e0a00 */
[----:B------:R-:W-:Y:S01]  /*1f30*/  ISETP.GE.AND P3, PT, R42, RZ, PT ;  /* 0x000000ff2a00720c */ /* 0x000fe20003f66270 */
[----:B------:R-:W-:Y:S01]  /*1f40*/  IMAD.HI.U32 R11, R6, R45, RZ ;  /* 0x0000002d060b7227 */ /* 0x000fe200078e00ff */
[----:B------:R-:W-:Y:S02]  /*1f50*/  ISETP.GT.U32.AND P6, PT, R0, R39, PT ;  /* 0x000000270000720c */ /* 0x000fe40003fc4070 */
[----:B------:R-:W-:Y:S01]  /*1f60*/  @!P2 IADD3 R38, -R38, RZ, RZ ;  /* 0x000000ff2626a210 */ /* 0x000fe20007ffe1ff */
[----:B------:R-:W-:Y:S01]  /*1f70*/  IMAD.HI.U32 R42, R6, R47, RZ ;  /* 0x0000002f062a7227 */ /* 0x000fe200078e00ff */
[----:B------:R-:W-:-:S02]  /*1f80*/  ISETP.GT.U32.AND P2, PT, R0, R40, PT ;  /* 0x000000280000720c */ /* 0x000fc40003f44070 */
[----:B------:R-:W-:Y:S01]  /*1f90*/  IABS R75, R83 ;  /* 0x00000053004b7213 */ /* 0x000fe20000000000 */
[----:B------:R-:W-:Y:S01]  /*1fa0*/  IMAD.MOV R11, RZ, RZ, -R11 ;  /* 0x000000ffff0b7224 */ /* 0x000fe200078e0a0b */
[----:B------:R-:W-:Y:S01]  /*1fb0*/  IABS R77, R84 ;  /* 0x00000054004d7213 */ /* 0x000fe20000000000 */
[----:B------:R-:W-:Y:S01]  /*1fc0*/  IMAD.MOV R44, RZ, RZ, -R42 ;  /* 0x000000ffff2c7224 */ /* 0x000fe200078e0a2a */
[----:B------:R-:W-:Y:S01]  /*1fd0*/  IABS R79, R72 ;  /* 0x00000048004f7213 */ /* 0x000fe20000000000 */
[C---:B------:R-:W-:Y:S02]  /*1fe0*/  IMAD R42, R0.reuse, R11, R45 ;  /* 0x0000000b002a7224 */ /* 0x040fe400078e022d */
[----:B------:R-:W-:Y:S01]  /*1ff0*/  @!P6 IMAD.IADD R39, R39, 0x1, -R0 ;  /* 0x000000012727e824 */ /* 0x000fe200078e0a00 */
[----:B------:R-:W-:Y:S01]  /*2000*/  ISETP.GT.U32.AND P6, PT, R0, R41, PT ;  /* 0x000000290000720c */ /* 0x000fe20003fc4070 */
[----:B------:R-:W-:Y:S02]  /*2010*/  IMAD.HI.U32 R11, R6, R51, RZ ;  /* 0x00000033060b7227 */ /* 0x000fe400078e00ff */
[----:B------:R-:W-:-:S02]  /*2020*/  @!P2 IADD3 R40, R40, -R0, RZ ;  /* 0x800000002828a210 */ /* 0x000fc40007ffe0ff */
[C---:B------:R-:W-:Y:S01]  /*2030*/  ISETP.GT.U32.AND P2, PT, R0.reuse, R42, PT ;  /* 0x0000002a0000720c */ /* 0x040fe20003f44070 */
[----:B------:R-:W-:Y:S01]  /*2040*/  IMAD.MOV R46, RZ, RZ, -R43 ;  /* 0x000000ffff2e7224 */ /* 0x000fe200078e0a2b */
[----:B------:R-:W-:Y:S01]  /*2050*/  @!P0 IADD3 R39, -R39, RZ, RZ ;  /* 0x000000ff27278210 */ /* 0x000fe20007ffe1ff */
[----:B------:R-:W-:Y:S02]  /*2060*/  IMAD.MOV R11, RZ, RZ, -R11 ;  /* 0x000000ffff0b7224 */ /* 0x000fe400078e0a0b */
[----:B------:R-:W-:Y:S02]  /*2070*/  IMAD R43, R0, R44, R47 ;  /* 0x0000002c002b7224 */ /* 0x000fe400078e022f */
[----:B------:R-:W-:-:S04]  /*2080*/  IMAD.HI.U32 R44, R6, R53, RZ ;  /* 0x00000035062c7227 */ /* 0x000fc800078e00ff */
[--C-:B------:R-:W-:Y:S01]  /*2090*/  @!P6 IMAD.IADD R41, R41, 0x1, -R0.reuse ;  /* 0x000000012929e824 */ /* 0x100fe200078e0a00 */
[----:B------:R-:W-:Y:S01]  /*20a0*/  ISETP.GT.U32.AND P6, PT, R0, R40, PT ;  /* 0x000000280000720c */ /* 0x000fe20003fc4070 */
[----:B------:R-:W-:Y:S02]  /*20b0*/  @!P2 IMAD.IADD R42, R42, 0x1, -R0 ;  /* 0x000000012a2aa824 */ /* 0x000fe400078e0a00 */
[C---:B------:R-:W-:Y:S01]  /*20c0*/  IMAD R45, R0.reuse, R11, R51 ;  /* 0x0000000b002d7224 */ /* 0x040fe200078e0233 */
[C---:B------:R-:W-:Y:S01]  /*20d0*/  ISETP.GT.U32.AND P2, PT, R0.reuse, R41, PT ;  /* 0x000000290000720c */ /* 0x040fe20003f44070 */
[C---:B------:R-:W-:Y:S01]  /*20e0*/  IMAD R46, R0.reuse, R46, R49 ;  /* 0x0000002e002e7224 */ /* 0x040fe200078e0231 */
[----:B------:R-:W-:Y:S01]  /*20f0*/  ISETP.GT.U32.AND P0, PT, R0, R42, PT ;  /* 0x0000002a0000720c */ /* 0x000fe20003f04070 */
[----:B------:R-:W-:Y:S01]  /*2100*/  IMAD.MOV R44, RZ, RZ, -R44 ;  /* 0x000000ffff2c7224 */ /* 0x000fe200078e0a2c */
[----:B------:R-:W-:Y:S01]  /*2110*/  IABS R49, R55 ;  /* 0x0000003700317213 */ /* 0x000fe20000000000 */
[----:B------:R-:W-:Y:S01]  /*2120*/  IMAD.HI.U32 R66, R6, R73, RZ ;  /* 0x0000004906427227 */ /* 0x000fe200078e00ff */
[----:B------:R-:W-:-:S03]  /*2130*/  IABS R51, R56 ;  /* 0x0000003800337213 */ /* 0x000fc60000000000 */
[----:B------:R-:W-:Y:S01]  /*2140*/  @!P6 IMAD.IADD R40, R40, 0x1, -R0 ;  /* 0x000000012828e824 */ /* 0x000fe200078e0a00 */
[C---:B------:R-:W-:Y:S01]  /*2150*/  ISETP.GT.U32.AND P6, PT, R0.reuse, R43, PT ;  /* 0x0000002b0000720c */ /* 0x040fe20003fc4070 */
[----:B------:R-:W-:Y:S01]  /*2160*/  IMAD R44, R0, R44, R53 ;  /* 0x0000002c002c7224 */ /* 0x000fe200078e0235 */
[----:B------:R-:W-:Y:S01]  /*2170*/  IABS R53, R57 ;  /* 0x0000003900357213 */ /* 0x000fe20000000000 */
[----:B------:R-:W-:Y:S01]  /*2180*/  @!P5 IMAD.MOV R40, RZ, RZ, -R40 ;  /* 0x000000ffff28d224 */ /* 0x000fe200078e0a28 */
[----:B------:R-:W-:Y:S01]  /*2190*/  @!P2 IADD3 R41, R41, -R0, RZ ;  /* 0x800000002929a210 */ /* 0x000fe20007ffe0ff */
[----:B------:R-:W-:Y:S01]  /*21a0*/  @!P0 IMAD.IADD R42, R42, 0x1, -R0 ;  /* 0x000000012a2a8824 */ /* 0x000fe200078e0a00 */
[----:B------:R-:W-:Y:S01]  /*21b0*/  ISETP.GT.U32.AND P2, PT, R0, R45, PT ;  /* 0x0000002d0000720c */ /* 0x000fe20003f44070 */
[----:B------:R-:W-:Y:S01]  /*21c0*/  IMAD.HI.U32 R11, R6, R49, RZ ;  /* 0x00000031060b7227 */ /* 0x000fe200078e00ff */
[C---:B------:R-:W-:Y:S02]  /*21d0*/  ISETP.GT.U32.AND P5, PT, R0.reuse, R46, PT ;  /* 0x0000002e0000720c */ /* 0x040fe40003fa4070 */
[----:B------:R-:W-:Y:S01]  /*21e0*/  ISETP.GT.U32.AND P0, PT, R0, R44, PT ;  /* 0x0000002c0000720c */ /* 0x000fe20003f04070 */
[----:B------:R-:W-:-:S04]  /*21f0*/  IMAD.HI.U32 R47, R6, R51, RZ ;  /* 0x00000033062f7227 */ /* 0x000fc800078e00ff */
[--C-:B------:R-:W-:Y:S01]  /*2200*/  @!P6 IMAD.IADD R43, R43, 0x1, -R0.reuse ;  /* 0x000000012b2be824 */ /* 0x100fe200078e0a00 */
[----:B------:R-:W-:Y:S01]  /*2210*/  ISETP.GE.AND P6, PT, R50, RZ, PT ;  /* 0x000000ff3200720c */ /* 0x000fe20003fc6270 */
[----:B------:R-:W-:Y:S02]  /*2220*/  @!P4 IMAD.MOV R41, RZ, RZ, -R41 ;  /* 0x000000ffff29c224 */ /* 0x000fe400078e0a29 */
[--C-:B------:R-:W-:Y:S02]  /*2230*/  @!P2 IMAD.IADD R45, R45, 0x1, -R0.reuse ;  /* 0x000000012d2da824 */ /* 0x100fe400078e0a00 */
[----:B------:R-:W-:Y:S01]  /*2240*/  @!P5 IMAD.IADD R46, R46, 0x1, -R0 ;  /* 0x000000012e2ed824 */ /* 0x000fe200078e0a00 */
[C---:B------:R-:W-:Y:S01]  /*2250*/  ISETP.GT.U32.AND P5, PT, R0.reuse, R43, PT ;  /* 0x0000002b0000720c */ /* 0x040fe20003fa4070 */
[----:B------:R-:W-:Y:S01]  /*2260*/  IMAD.MOV R11, RZ, RZ, -R11 ;  /* 0x000000ffff0b7224 */ /* 0x000fe200078e0a0b */
[C---:B------:R-:W-:Y:S01]  /*2270*/  ISETP.GT.U32.AND P4, PT, R0.reuse, R45, PT ;  /* 0x0000002d0000720c */ /* 0x040fe20003f84070 */
[----:B------:R-:W-:Y:S01]  /*2280*/  IMAD.MOV R48, RZ, RZ, -R47 ;  /* 0x000000ffff307224 */ /* 0x000fe200078e0a2f */
[C---:B------:R-:W-:Y:S01]  /*2290*/  ISETP.GT.U32.AND P2, PT, R0.reuse, R46, PT ;  /* 0x0000002e0000720c */ /* 0x040fe20003f44070 */
[----:B------:R-:W-:Y:S01]  /*22a0*/  IMAD R47, R0, R11, R49 ;  /* 0x0000000b002f7224 */ /* 0x000fe200078e0231 */
[----:B------:R-:W-:Y:S01]  /*22b0*/  @!P0 IADD3 R44, R44, -R0, RZ ;  /* 0x800000002c2c8210 */ /* 0x000fe20007ffe0ff */
[----:B------:R-:W-:-:S03]  /*22c0*/  IMAD.HI.U32 R11, R6, R53, RZ ;  /* 0x00000035060b7227 */ /* 0x000fc600078e00ff */
[C---:B------:R-:W-:Y:S01]  /*22d0*/  ISETP.GT.U32.AND P0, PT, R0.reuse, R44, PT ;  /* 0x0000002c0000720c */ /* 0x040fe20003f04070 */
[C---:B------:R-:W-:Y:S01]  /*22e0*/  IMAD R48, R0.reuse, R48, R51 ;  /* 0x0000003000307224 */ /* 0x040fe200078e0233 */
[----:B------:R-:W-:Y:S01]  /*22f0*/  IABS R51, R58 ;  /* 0x0000003a00337213 */ /* 0x000fe20000000000 */
[----:B------:R-:W-:Y:S02]  /*2300*/  IMAD.MOV R11, RZ, RZ, -R11 ;  /* 0x000000ffff0b7224 */ /* 0x000fe400078e0a0b */
[----:B------:R-:W-:Y:S01]  /*2310*/  @!P1 IMAD.MOV R42, RZ, RZ, -R42 ;  /* 0x000000ffff2a9224 */ /* 0x000fe200078e0a2a */
[----:B------:R-:W-:Y:S01]  /*2320*/  ISETP.GT.U32.AND P1, PT, R0, R47, PT ;  /* 0x0000002f0000720c */ /* 0x000fe20003f24070 */
[--C-:B------:R-:W-:Y:S01]  /*2330*/  @!P5 IMAD.IADD R43, R43, 0x1, -R0.reuse ;  /* 0x000000012b2bd824 */ /* 0x100fe200078e0a00 */
[----:B------:R-:W-:Y:S01]  /*2340*/  ISETP.GE.AND P5, PT, R52, RZ, PT ;  /* 0x000000ff3400720c */ /* 0x000fe20003fa6270 */
[----:B------:R-:W-:Y:S01]  /*2350*/  IMAD R49, R0, R11, R53 ;  /* 0x0000000b00317224 */ /* 0x000fe200078e0235 */
[----:B------:R-:W-:Y:S01]  /*2360*/  @!P2 IADD3 R46, R46, -R0, RZ ;  /* 0x800000002e2ea210 */ /* 0x000fe20007ffe0ff */
[----:B------:R-:W-:Y:S01]  /*2370*/  @!P4 IMAD.IADD R45, R45, 0x1, -R0 ;  /* 0x000000012d2dc824 */ /* 0x000fe200078e0a00 */
[----:B------:R-:W-:Y:S01]  /*2380*/  ISETP.GE.AND P4, PT, R54, RZ, PT ;  /* 0x000000ff3600720c */ /* 0x000fe20003f86270 */
[----:B------:R-:W-:Y:S01]  /*2390*/  IMAD.HI.U32 R11, R6, R51, RZ ;  /* 0x00000033060b7227 */ /* 0x000fe200078e00ff */
[----:B------:R-:W-:-:S02]  /*23a0*/  ISETP.GT.U32.AND P2, PT, R0, R48, PT ;  /* 0x000000300000720c */ /* 0x000fc40003f44070 */
[----:B------:R-:W-:Y:S01]  /*23b0*/  LOP3.LUT R54, R7, 0xa4, RZ, 0xfc, !PT ;  /* 0x000000a407367812 */ /* 0x000fe200078efcff */
[--C-:B------:R-:W-:Y:S01]  /*23c0*/  @!P0 IMAD.IADD R44, R44, 0x1, -R0.reuse ;  /* 0x000000012c2c8824 */ /* 0x100fe200078e0a00 */
[C---:B------:R-:W-:Y:S01]  /*23d0*/  ISETP.GT.U32.AND P0, PT, R0.reuse, R49, PT ;  /* 0x000000310000720c */ /* 0x040fe20003f04070 */
[----:B------:R-:W-:Y:S01]  /*23e0*/  IMAD.MOV R11, RZ, RZ, -R11 ;  /* 0x000000ffff0b7224 */ /* 0x000fe200078e0a0b */
[----:B------:R-:W-:Y:S01]  /*23f0*/  IABS R50, R54 ;  /* 0x0000003600327213 */ /* 0x000fe20000000000 */
[----:B------:R-:W-:Y:S01]  /*2400*/  @!P1 IMAD.IADD R47, R47, 0x1, -R0 ;  /* 0x000000012f2f9824 */ /* 0x000fe200078e0a00 */
[----:B------:R-:W-:Y:S01]  /*2410*/  ISETP.GE.AND P1, PT, R55, RZ, PT ;  /* 0x000000ff3700720c */ /* 0x000fe20003f26270 */
[C---:B------:R-:W-:Y:S01]  /*2420*/  IMAD R11, R0.reuse, R11, R51 ;  /* 0x0000000b000b7224 */ /* 0x040fe200078e0233 */
[----:B------:R-:W-:Y:S01]  /*2430*/  LOP3.LUT R55, R7, 0xa8, RZ, 0xfc, !PT ;  /* 0x000000a807377812 */ /* 0x000fe200078efcff */
[----:B------:R-:W-:Y:S01]  /*2440*/  IMAD.MOV.U32 R51, RZ, RZ, R50 ;  /* 0x000000ffff337224 */ /* 0x000fe200078e0032 */
[----:B------:R-:W-:Y:S01]  /*2450*/  @!P5 IADD3 R45, -R45, RZ, RZ ;  /* 0x000000ff2d2dd210 */ /* 0x000fe20007ffe1ff */
[----:B------:R-:W-:Y:S01]  /*2460*/  @!P6 IMAD.MOV R46, RZ, RZ, -R46 ;  /* 0x000000ffff2ee224 */ /* 0x000fe200078e0a2e */
[----:B------:R-:W-:Y:S01]  /*2470*/  ISETP.GT.U32.AND P5, PT, R0, R11, PT ;  /* 0x0000000b0000720c */ /* 0x000fe20003fa4070 */
[----:B------:R-:W-:Y:S01]  /*2480*/  IMAD.HI.U32 R50, R6, R51, RZ ;  /* 0x0000003306327227 */ /* 0x000fe200078e00ff */
[----:B------:R-:W-:-:S02]  /*2490*/  @!P2 IADD3 R48, R48, -R0, RZ ;  /* 0x800000003030a210 */ /* 0x000fc40007ffe0ff */
[----:B------:R-:W-:Y:S01]  /*24a0*/  IABS R53, R55 ;  /* 0x0000003700357213 */ /* 0x000fe20000000000 */
[----:B------:R-:W-:Y:S01]  /*24b0*/  @!P0 IMAD.IADD R49, R49, 0x1, -R0 ;  /* 0x0000000131318824 */ /* 0x000fe200078e0a00 */
[----:B------:R-:W-:Y:S01]  /*24c0*/  ISETP.GT.U32.AND P6, PT, R0, R48, PT ;  /* 0x000000300000720c */ /* 0x000fe20003fc4070 */
[----:B------:R-:W-:Y:S01]  /*24d0*/  IMAD.MOV R50, RZ, RZ, -R50 ;  /* 0x000000ffff327224 */ /* 0x000fe200078e0a32 */
[----:B------:R-:W-:Y:S01]  /*24e0*/  ISETP.GE.AND P2, PT, R56, RZ, PT ;  /* 0x000000ff3800720c */ /* 0x000fe20003f46270 */
[----:B------:R-:W-:Y:S01]  /*24f0*/  IMAD.HI.U32 R52, R6, R53, RZ ;  /* 0x0000003506347227 */ /* 0x000fe200078e00ff */
[C---:B------:R-:W-:Y:S02]  /*2500*/  ISETP.GT.U32.AND P0, PT, R0.reuse, R47, PT ;  /* 0x0000002f0000720c */ /* 0x040fe40003f04070 */
[----:B------:R-:W-:Y:S01]  /*2510*/  LOP3.LUT R56, R7, 0xb0, RZ, 0xfc, !PT ;  /* 0x000000b007387812 */ /* 0x000fe200078efcff */
[----:B------:R-:W-:Y:S01]  /*2520*/  @!P3 IMAD.MOV R43, RZ, RZ, -R43 ;  /* 0x000000ffff2bb224 */ /* 0x000fe200078e0a2b */
[C---:B------:R-:W-:Y:S01]  /*2530*/  ISETP.GT.U32.AND P3, PT, R0.reuse, R49, PT ;  /* 0x000000310000720c */ /* 0x040fe20003f64070 */
[----:B------:R-:W-:Y:S01]  /*2540*/  IMAD R51, R0, R50, R51 ;  /* 0x0000003200337224 */ /* 0x000fe200078e0233 */
[----:B------:R-:W-:Y:S01]  /*2550*/  IADD3 R52, -R52, RZ, RZ ;  /* 0x000000ff34347210 */ /* 0x000fe20007ffe1ff */
[----:B------:R-:W-:-:S02]  /*2560*/  @!P5 IMAD.IADD R11, R11, 0x1, -R0 ;  /* 0x000000010b0bd824 */ /* 0x000fc400078e0a00 */
[----:B------:R-:W-:Y:S01]  /*2570*/  @!P6 IMAD.IADD R48, R48, 0x1, -R0 ;  /* 0x000000013030e824 */ /* 0x000fe200078e0a00 */
[C---:B------:R-:W-:Y:S01]  /*2580*/  ISETP.GT.U32.AND P5, PT, R0.reuse, R51, PT ;  /* 0x000000330000720c */ /* 0x040fe20003fa4070 */
[----:B------:R-:W-:Y:S01]  /*2590*/  IMAD R53, R0, R52, R53 ;  /* 0x0000003400357224 */ /* 0x000fe200078e0235 */
[----:B------:R-:W-:Y:S01]  /*25a0*/  ISETP.GE.AND P6, PT, R54, RZ, PT ;  /* 0x000000ff3600720c */ /* 0x000fe20003fc6270 */
[----:B------:R-:W-:Y:S01]  /*25b0*/  @!P2 IMAD.MOV R48, RZ, RZ, -R48 ;  /* 0x000000ffff30a224 */ /* 0x000fe200078e0a30 */
[----:B------:R-:W-:Y:S01]  /*25c0*/  LOP3.LUT R54, R7, 0xac, RZ, 0xfc, !PT ;  /* 0x000000ac07367812 */ /* 0x000fe200078efcff */
[----:B------:R-:W-:Y:S01]  /*25d0*/  @!P4 IMAD.MOV R44, RZ, RZ, -R44 ;  /* 0x000000ffff2cc224 */ /* 0x000fe200078e0a2c */
[C---:B------:R-:W-:Y:S01]  /*25e0*/  ISETP.GT.U32.AND P2, PT, R0.reuse, R53, PT ;  /* 0x000000350000720c */ /* 0x040fe20003f44070 */
[--C-:B------:R-:W-:Y:S01]  /*25f0*/  @!P3 IMAD.IADD R49, R49, 0x1, -R0.reuse ;  /* 0x000000013131b824 */ /* 0x100fe200078e0a00 */
[----:B------:R-:W-:Y:S01]  /*2600*/  ISETP.GE.AND P3, PT, R55, RZ, PT ;  /* 0x000000ff3700720c */ /* 0x000fe20003f66270 */
[----:B------:R-:W-:Y:S01]  /*2610*/  @!P0 IMAD.IADD R47, R47, 0x1, -R0 ;  /* 0x000000012f2f8824 */ /* 0x000fe200078e0a00 */
[----:B------:R-:W-:Y:S01]  /*2620*/  IABS R55, R54 ;  /* 0x0000003600377213 */ /* 0x000fe20000000000 */
[----:B------:R-:W-:Y:S01]  /*2630*/  IMAD.MOV R66, RZ, RZ, -R66 ;  /* 0x000000ffff427224 */ /* 0x000fe200078e0a42 */
[----:B------:R-:W-:Y:S01]  /*2640*/  ISETP.GE.AND P4, PT, R57, RZ, PT ;  /* 0x000000ff3900720c */ /* 0x000fe20003f86270 */
[----:B------:R-:W-:Y:S01]  /*2650*/  @!P5 IMAD.IADD R51, R51, 0x1, -R0 ;  /* 0x000000013333d824 */ /* 0x000fe200078e0a00 */
[----:B------:R-:W-:Y:S01]  /*2660*/  ISETP.GT.U32.AND P5, PT, R0, R11, PT ;  /* 0x0000000b0000720c */ /* 0x000fe20003fa4070 */
[----:B------:R-:W-:Y:S01]  /*2670*/  IMAD.HI.U32 R50, R6, R55, RZ ;  /* 0x0000003706327227 */ /* 0x000fe200078e00ff */
[----:B------:R-:W-:-:S02]  /*2680*/  IABS R57, R56 ;  /* 0x0000003800397213 */ /* 0x000fc40000000000 */
[----:B------:R-:W-:Y:S01]  /*2690*/  ISETP.GE.AND P0, PT, R58, RZ, PT ;  /* 0x000000ff3a00720c */ /* 0x000fe20003f06270 */
[----:B------:R-:W-:Y:S01]  /*26a0*/  @!P2 IMAD.IADD R53, R53, 0x1, -R0 ;  /* 0x000000013535a824 */ /* 0x000fe200078e0a00 */
[----:B------:R-:W-:Y:S01]  /*26b0*/  LOP3.LUT R58, R7, 0xb4, RZ, 0xfc, !PT ;  /* 0x000000b4073a7812 */ /* 0x000fe200078efcff */
[----:B------:R-:W-:Y:S01]  /*26c0*/  @!P1 IMAD.MOV R47, RZ, RZ, -R47 ;  /* 0x000000ffff2f9224 */ /* 0x000fe200078e0a2f */
[----:B------:R-:W-:Y:S01]  /*26d0*/  IADD3 R52, -R50, RZ, RZ ;  /* 0x000000ff32347210 */ /* 0x000fe20007ffe1ff */
[----:B------:R-:W-:Y:S01]  /*26e0*/  IMAD.HI.U32 R50, R6, R57, RZ ;  /* 0x0000003906327227 */ /* 0x000fe200078e00ff */
[----:B------:R-:W-:Y:S02]  /*26f0*/  IABS R59, R58 ;  /* 0x0000003a003b7213 */ /* 0x000fe40000000000 */
[C---:B------:R-:W-:Y:S01]  /*2700*/  ISETP.GT.U32.AND P1, PT, R0.reuse, R51, PT ;  /* 0x000000330000720c */ /* 0x040fe20003f24070 */
[C---:B------:R-:W-:Y:S01]  /*2710*/  IMAD R55, R0.reuse, R52, R55 ;  /* 0x0000003400377224 */ /* 0x040fe200078e0237 */
[----:B------:R-:W-:Y:S01]  /*2720*/  ISETP.GT.U32.AND P2, PT, R0, R53, PT ;  /* 0x000000350000720c */ /* 0x000fe20003f44070 */
[----:B------:R-:W-:-:S02]  /*2730*/  IMAD.MOV R50, RZ, RZ, -R50 ;  /* 0x000000ffff327224 */ /* 0x000fc400078e0a32 */
[----:B------:R-:W-:Y:S01]  /*2740*/  @!P5 IMAD.IADD R11, R11, 0x1, -R0 ;  /* 0x000000010b0bd824 */ /* 0x000fe200078e0a00 */
[----:B------:R-:W-:Y:S01]  /*2750*/  ISETP.GT.U32.AND P5, PT, R0, R55, PT ;  /* 0x000000370000720c */ /* 0x000fe20003fa4070 */
[----:B------:R-:W-:-:S04]  /*2760*/  IMAD.HI.U32 R52, R6, R59, RZ ;  /* 0x0000003b06347227 */ /* 0x000fc800078e00ff */
[----:B------:R-:W-:Y:S02]  /*2770*/  IMAD R57, R0, R50, R57 ;  /* 0x0000003200397224 */ /* 0x000fe400078e0239 */
[----:B------:R-:W-:Y:S01]  /*2780*/  IMAD.MOV.U32 R50, RZ, RZ, R11 ;  /* 0x000000ffff327224 */ /* 0x000fe200078e000b */
[----:B------:R-:W-:Y:S01]  /*2790*/  @!P1 IADD3 R51, R51, -R0, RZ ;  /* 0x8000000033339210 */ /* 0x000fe20007ffe0ff */
[----:B------:R-:W-:Y:S01]  /*27a0*/  IMAD.MOV R11, RZ, RZ, -R52 ;  /* 0x000000ffff0b7224 */ /* 0x000fe200078e0a34 */
[----:B------:R-:W-:Y:S01]  /*27b0*/  ISETP.GE.AND P1, PT, R56, RZ, PT ;  /* 0x000000ff3800720c */ /* 0x000fe20003f26270 */
[----:B------:R-:W-:Y:S01]  /*27c0*/  @!P2 IMAD.IADD R53, R53, 0x1, -R0 ;  /* 0x000000013535a824 */ /* 0x000fe200078e0a00 */
[----:B------:R-:W-:Y:S01]  /*27d0*/  @!P0 IADD3 R50, -R50, RZ, RZ ;  /* 0x000000ff32328210 */ /* 0x000fe20007ffe1ff */
[C---:B------:R-:W-:Y:S01]  /*27e0*/  IMAD R11, R0.reuse, R11, R59 ;  /* 0x0000000b000b7224 */ /* 0x040fe200078e023b */
[----:B------:R-:W-:Y:S01]  /*27f0*/  ISETP.GT.U32.AND P0, PT, R0, R57, PT ;  /* 0x000000390000720c */ /* 0x000fe20003f04070 */
[----:B------:R-:W-:-:S02]  /*2800*/  IMAD.MOV.U32 R52, RZ, RZ, R51 ;  /* 0x000000ffff347224 */ /* 0x000fc400078e0033 */
[----:B------:R-:W-:Y:S01]  /*2810*/  @!P5 IMAD.IADD R55, R55, 0x1, -R0 ;  /* 0x000000013737d824 */ /* 0x000fe200078e0a00 */
[----:B------:R-:W-:Y:S01]  /*2820*/  ISETP.GT.U32.AND P2, PT, R0, R11, PT ;  /* 0x0000000b0000720c */ /* 0x000fe20003f44070 */
[----:B------:R-:W-:Y:S01]  /*2830*/  @!P6 IMAD.MOV R52, RZ, RZ, -R52 ;  /* 0x000000ffff34e224 */ /* 0x000fe200078e0a34 */
[----:B------:R-:W-:Y:S01]  /*2840*/  ISETP.GE.AND P5, PT, R58, RZ, PT ;  /* 0x000000ff3a00720c */ /* 0x000fe20003fa6270 */
[----:B------:R-:W-:Y:S01]  /*2850*/  @!P4 IMAD.MOV R49, RZ, RZ, -R49 ;  /* 0x000000ffff31c224 */ /* 0x000fe200078e0a31 */
[----:B------:R-:W-:Y:S02]  /*2860*/  ISETP.GT.U32.AND P6, PT, R0, R55, PT ;  /* 0x000000370000720c */ /* 0x000fe40003fc4070 */
[----:B------:R-:W-:Y:S01]  /*2870*/  ISETP.GE.AND P4, PT, R54, RZ, PT ;  /* 0x000000ff3600720c */ /* 0x000fe20003f86270 */
[----:B------:R-:W-:Y:S01]  /*2880*/  IMAD.HI.U32 R54, R6, R61, RZ ;  /* 0x0000003d06367227 */ /* 0x000fe200078e00ff */
[----:B------:R-:W-:Y:S02]  /*2890*/  LOP3.LUT R58, R7, 0xbc, RZ, 0xfc, !PT ;  /* 0x000000bc073a7812 */ /* 0x000fe400078efcff */
[----:B------:R-:W-:Y:S01]  /*28a0*/  @!P0 IADD3 R57, R57, -R0, RZ ;  /* 0x8000000039398210 */ /* 0x000fe20007ffe0ff */
[----:B------:R-:W-:Y:S01]  /*28b0*/  IMAD.MOV R54, RZ, RZ, -R54 ;  /* 0x000000ffff367224 */ /* 0x000fe200078e0a36 */
[----:B------:R-:W-:Y:S01]  /*28c0*/  IABS R59, R58 ;  /* 0x0000003a003b7213 */ /* 0x000fe20000000000 */
[--C-:B------:R-:W-:Y:S01]  /*28d0*/  @!P2 IMAD.IADD R11, R11, 0x1, -R0.reuse ;  /* 0x000000010b0ba824 */ /* 0x100fe200078e0a00 */
[C---:B------:R-:W-:Y:S01]  /*28e0*/  ISETP.GT.U32.AND P0, PT, R0.reuse, R57, PT ;  /* 0x000000390000720c */ /* 0x040fe20003f04070 */
[C---:B------:R-:W-:Y:S01]  /*28f0*/  IMAD R51, R0.reuse, R54, R61 ;  /* 0x0000003600337224 */ /* 0x040fe200078e023d */
[----:B------:R-:W-:Y:S01]  /*2900*/  IABS R61, R62 ;  /* 0x0000003e003d7213 */ /* 0x000fe20000000000 */
[----:B------:R-:W-:Y:S01]  /*2910*/  @!P6 IMAD.IADD R55, R55, 0x1, -R0 ;  /* 0x000000013737e824 */ /* 0x000fe200078e0a00 */
[C---:B------:R-:W-:Y:S01]  /*2920*/  ISETP.GT.U32.AND P2, PT, R0.reuse, R11, PT ;  /* 0x0000000b0000720c */ /* 0x040fe20003f44070 */
[----:B------:R-:W-:Y:S01]  /*2930*/  IMAD.MOV.U32 R54, RZ, RZ, R53 ;  /* 0x000000ffff367224 */ /* 0x000fe200078e0035 */
[----:B------:R-:W-:Y:S01]  /*2940*/  ISETP.GT.U32.AND P6, PT, R0, R51, PT ;  /* 0x000000330000720c */ /* 0x000fe20003fc4070 */
[----:B------:R-:W-:Y:S01]  /*2950*/  IMAD.HI.U32 R53, R6, R59, RZ ;  /* 0x0000003b06357227 */ /* 0x000fe200078e00ff */
[----:B------:R-:W-:-:S03]  /*2960*/  MOV R56, R55 ;  /* 0x0000003700387202 */ /* 0x000fc60000000f00 */
[----:B------:R-:W-:-:S04]  /*2970*/  IMAD.HI.U32 R55, R6, R61, RZ ;  /* 0x0000003d06377227 */ /* 0x000fc800078e00ff */
[----:B------:R-:W-:Y:S02]  /*2980*/  IMAD.MOV R55, RZ, RZ, -R55 ;  /* 0x000000ffff377224 */ /* 0x000fe400078e0a37 */
[----:B------:R-:W-:Y:S02]  /*2990*/  @!P2 IMAD.IADD R11, R11, 0x1, -R0 ;  /* 0x000000010b0ba824 */ /* 0x000fe400078e0a00 */
[----:B------:R-:W-:Y:S01]  /*29a0*/  @!P4 IMAD.MOV R56, RZ, RZ, -R56 ;  /* 0x000000ffff38c224 */ /* 0x000fe200078e0a38 */
[----:B------:R-:W-:Y:S01]  /*29b0*/  ISETP.GE.AND P4, PT, R58, RZ, PT ;  /* 0x000000ff3a00720c */ /* 0x000fe20003f86270 */
[----:B------:R-:W-:Y:S01]  /*29c0*/  IMAD.MOV R53, RZ, RZ, -R53 ;  /* 0x000000ffff357224 */ /* 0x000fe200078e0a35 */
[----:B------:R-:W-:Y:S01]  /*29d0*/  @!P6 IADD3 R51, R51, -R0, RZ ;  /* 0x800000003333e210 */ /* 0x000fe20007ffe0ff */
[C---:B------:R-:W-:Y:S02]  /*29e0*/  IMAD R55, R0.reuse, R55, R61 ;  /* 0x0000003700377224 */ /* 0x040fe400078e023d */
[----:B------:R-:W-:Y:S01]  /*29f0*/  IMAD.MOV.U32 R58, RZ, RZ, R11 ;  /* 0x000000ffff3a7224 */ /* 0x000fe200078e000b */
[C---:B------:R-:W-:Y:S01]  /*2a00*/  ISETP.GT.U32.AND P6, PT, R0.reuse, R51, PT ;  /* 0x000000330000720c */ /* 0x040fe20003fc4070 */
[C---:B------:R-:W-:Y:S01]  /*2a10*/  IMAD R53, R0.reuse, R53, R59 ;  /* 0x0000003500357224 */ /* 0x040fe200078e023b */
[----:B------:R-:W-:Y:S01]  /*2a20*/  LOP3.LUT R59, R7, 0xc4, RZ, 0xfc, !PT ;  /* 0x000000c4073b7812 */ /* 0x000fe200078efcff */
[----:B------:R-:W-:Y:S01]  /*2a30*/  @!P5 IMAD.MOV R58, RZ, RZ, -R58 ;  /* 0x000000ffff3ad224 */ /* 0x000fe200078e0a3a */
[C---:B------:R-:W-:Y:S01]  /*2a40*/  ISETP.GT.U32.AND P5, PT, R0.reuse, R55, PT ;  /* 0x000000370000720c */ /* 0x040fe20003fa4070 */
[----:B------:R-:W-:Y:S01]  /*2a50*/  @!P3 IMAD.MOV R54, RZ, RZ, -R54 ;  /* 0x000000ffff36b224 */ /* 0x000fe200078e0a36 */
[----:B------:R-:W-:Y:S01]  /*2a60*/  ISETP.GT.U32.AND P2, PT, R0, R53, PT ;  /* 0x000000350000720c */ /* 0x000fe20003f44070 */
[----:B------:R-:W-:Y:S01]  /*2a70*/  @!P0 IMAD.IADD R57, R57, 0x1, -R0 ;  /* 0x0000000139398824 */ /* 0x000fe200078e0a00 */
[----:B------:R-:W-:Y:S01]  /*2a80*/  IABS R63, R59 ;  /* 0x0000003b003f7213 */ /* 0x000fe20000000000 */
[----:B------:R-:W-:Y:S01]  /*2a90*/  IMAD.HI.U32 R61, R6, R69, RZ ;  /* 0x00000045063d7227 */ /* 0x000fe200078e00ff */
[----:B------:R-:W-:-:S02]  /*2aa0*/  ISETP.GE.AND P3, PT, R60, RZ, PT ;  /* 0x000000ff3c00720c */ /* 0x000fc40003f66270 */
[C---:B------:R-:W-:Y:S01]  /*2ab0*/  LOP3.LUT R60, R7.reuse, 0xc8, RZ, 0xfc, !PT ;  /* 0x000000c8073c7812 */ /* 0x040fe200078efcff */
[----:B------:R-:W-:Y:S01]  /*2ac0*/  IMAD.HI.U32 R11, R6, R63, RZ ;  /* 0x0000003f060b7227 */ /* 0x000fe200078e00ff */
[----:B------:R-:W-:Y:S02]  /*2ad0*/  ISETP.GE.AND P0, PT, R62, RZ, PT ;  /* 0x000000ff3e00720c */ /* 0x000fe40003f06270 */
[----:B------:R-:W-:Y:S01]  /*2ae0*/  LOP3.LUT R62, R7, 0xcc, RZ, 0xfc, !PT ;  /* 0x000000cc073e7812 */ /* 0x000fe200078efcff */
[--C-:B------:R-:W-:Y:S01]  /*2af0*/  @!P5 IMAD.IADD R55, R55, 0x1, -R0.reuse ;  /* 0x000000013737d824 */ /* 0x100fe200078e0a00 */
[----:B------:R-:W-:Y:S01]  /*2b00*/  IADD3 R11, -R11, RZ, RZ ;  /* 0x000000ff0b0b7210 */ /* 0x000fe20007ffe1ff */
[----:B------:R-:W-:Y:S01]  /*2b10*/  @!P2 IMAD.IADD R53, R53, 0x1, -R0 ;  /* 0x000000013535a824 */ /* 0x000fe200078e0a00 */
[----:B------:R-:W-:Y:S01]  /*2b20*/  IABS R65, R60 ;  /* 0x0000003c00417213 */ /* 0x000fe20000000000 */
[----:B------:R-:W-:Y:S01]  /*2b30*/  @!P1 IMAD.MOV R57, RZ, RZ, -R57 ;  /* 0x000000ffff399224 */ /* 0x000fe200078e0a39 */
[C---:B------:R-:W-:Y:S01]  /*2b40*/  ISETP.GT.U32.AND P5, PT, R0.reuse, R55, PT ;  /* 0x000000370000720c */ /* 0x040fe20003fa4070 */
[C---:B------:R-:W-:Y:S01]  /*2b50*/  IMAD R11, R0.reuse, R11, R63 ;  /* 0x0000000b000b7224 */ /* 0x040fe200078e023f */
[----:B------:R-:W-:Y:S01]  /*2b60*/  ISETP.GT.U32.AND P2, PT, R0, R53, PT ;  /* 0x000000350000720c */ /* 0x000fe20003f44070 */
[----:B------:R-:W-:Y:S01]  /*2b70*/  IMAD.MOV R61, RZ, RZ, -R61 ;  /* 0x000000ffff3d7224 */ /* 0x000fe200078e0a3d */
[----:B------:R-:W-:-:S02]  /*2b80*/  @!P6 IADD3 R51, R51, -R0, RZ ;  /* 0x800000003333e210 */ /* 0x000fc40007ffe0ff */
[----:B------:R-:W-:Y:S01]  /*2b90*/  IABS R67, R62 ;  /* 0x0000003e00437213 */ /* 0x000fe20000000000 */
[----:B------:R-:W-:Y:S01]  /*2ba0*/  IMAD R61, R0, R61, R69 ;  /* 0x0000003d003d7224 */ /* 0x000fe200078e0245 */
[----:B------:R-:W-:Y:S01]  /*2bb0*/  ISETP.GE.AND P1, PT, R59, RZ, PT ;  /* 0x000000ff3b00720c */ /* 0x000fe20003f26270 */
[----:B------:R-:W-:Y:S01]  /*2bc0*/  IMAD.HI.U32 R59, R6, R65, RZ ;  /* 0x00000041063b7227 */ /* 0x000fe200078e00ff */
[----:B------:R-:W-:Y:S02]  /*2bd0*/  ISETP.GE.AND P6, PT, R60, RZ, PT ;  /* 0x000000ff3c00720c */ /* 0x000fe40003fc6270 */
[----:B------:R-:W-:Y:S01]  /*2be0*/  IABS R69, R76 ;  /* 0x0000004c00457213 */ /* 0x000fe20000000000 */
[----:B------:R-:W-:Y:S01]  /*2bf0*/  IMAD.MOV.U32 R60, RZ, RZ, R51 ;  /* 0x000000ffff3c7224 */ /* 0x000fe200078e0033 */
[----:B------:R-:W-:Y:S01]  /*2c00*/  @!P5 IADD3 R55, R55, -R0, RZ ;  /* 0x800000003737d210 */ /* 0x000fe20007ffe0ff */
[----:B------:R-:W-:Y:S01]  /*2c10*/  IMAD.HI.U32 R51, R6, R67, RZ ;  /* 0x0000004306337227 */ /* 0x000fe200078e00ff */
[----:B------:R-:W-:-:S03]  /*2c20*/  ISETP.GT.U32.AND P5, PT, R0, R11, PT ;  /* 0x0000000b0000720c */ /* 0x000fc60003fa4070 */
[----:B------:R-:W-:Y:S02]  /*2c30*/  IMAD.MOV R59, RZ, RZ, -R59 ;  /* 0x000000ffff3b7224 */ /* 0x000fe400078e0a3b */
[----:B------:R-:W-:Y:S01]  /*2c40*/  @!P3 IMAD.MOV R60, RZ, RZ, -R60 ;  /* 0x000000ffff3cb224 */ /* 0x000fe200078e0a3c */
[----:B------:R-:W-:Y:S01]  /*2c50*/  ISETP.GE.AND P3, PT, R62, RZ, PT ;  /* 0x000000ff3e00720c */ /* 0x000fe20003f66270 */
[----:B------:R-:W-:Y:S01]  /*2c60*/  @!P2 IMAD.IADD R53, R53, 0x1, -R0 ;  /* 0x000000013535a824 */ /* 0x000fe200078e0a00 */
[----:B------:R-:W-:Y:S01]  /*2c70*/  ISETP.GE.AND P2, PT, R64, RZ, PT ;  /* 0x000000ff4000720c */ /* 0x000fe20003f46270 */
[----:B------:R-:W-:Y:S02]  /*2c80*/  IMAD.MOV R62, RZ, RZ, -R51 ;  /* 0x000000ffff3e7224 */ /* 0x000fe400078e0a33 */
[C---:B------:R-:W-:Y:S02]  /*2c90*/  IMAD R51, R0.reuse, R59, R65 ;  /* 0x0000003b00337224 */ /* 0x040fe400078e0241 */
[----:B------:R-:W-:Y:S01]  /*2ca0*/  IMAD.MOV.U32 R64, RZ, RZ, R55 ;  /* 0x000000ffff407224 */ /* 0x000fe200078e0037 */
[----:B------:R-:W-:Y:S01]  /*2cb0*/  @!P5 IADD3 R11, R11, -R0, RZ ;  /* 0x800000000b0bd210 */ /* 0x000fe20007ffe0ff */
[C---:B------:R-:W-:Y:S01]  /*2cc0*/  IMAD R59, R0.reuse, R62, R67 ;  /* 0x0000003e003b7224 */ /* 0x040fe200078e0243 */
[----:B------:R-:W-:Y:S01]  /*2cd0*/  IABS R67, R74 ;  /* 0x0000004a00437213 */ /* 0x000fe20000000000 */
[----:B------:R-:W-:Y:S01]  /*2ce0*/  @!P0 IMAD.MOV R64, RZ, RZ, -R64 ;  /* 0x000000ffff408224 */ /* 0x000fe200078e0a40 */
[C---:B------:R-:W-:Y:S01]  /*2cf0*/  ISETP.GT.U32.AND P0, PT, R0.reuse, R51, PT ;  /* 0x000000330000720c */ /* 0x040fe20003f04070 */
[----:B------:R-:W-:Y:S01]  /*2d00*/  IMAD.MOV.U32 R62, RZ, RZ, R53 ;  /* 0x000000ffff3e7224 */ /* 0x000fe200078e0035 */
[----:B------:R-:W-:Y:S01]  /*2d10*/  ISETP.GT.U32.AND P5, PT, R0, R11, PT ;  /* 0x0000000b0000720c */ /* 0x000fe20003fa4070 */
[----:B------:R-:W-:Y:S01]  /*2d20*/  IMAD.HI.U32 R63, R6, R69, RZ ;  /* 0x00000045063f7227 */ /* 0x000fe200078e00ff */
[----:B------:R-:W-:-:S03]  /*2d30*/  LOP3.LUT R53, R7, 0xd4, RZ, 0xfc, !PT ;  /* 0x000000d407357812 */ /* 0x000fc600078efcff */
[----:B------:R-:W-:Y:S01]  /*2d40*/  @!P4 IMAD.MOV R62, RZ, RZ, -R62 ;  /* 0x000000ffff3ec224 */ /* 0x000fe200078e0a3e */
[----:B------:R-:W-:Y:S01]  /*2d50*/  IABS R55, R53 ;  /* 0x0000003500377213 */ /* 0x000fe20000000000 */
[----:B------:R-:W-:Y:S01]  /*2d60*/  IMAD.HI.U32 R65, R6, R71, RZ ;  /* 0x0000004706417227 */ /* 0x000fe200078e00ff */
[----:B------:R-:W-:Y:S02]  /*2d70*/  ISETP.GE.AND P4, PT, R53, RZ, PT ;  /* 0x000000ff3500720c */ /* 0x000fe40003f86270 */
[----:B------:R-:W-:Y:S01]  /*2d80*/  IADD3 R68, -R63, RZ, RZ ;  /* 0x000000ff3f447210 */ /* 0x000fe20007ffe1ff */
[--C-:B------:R-:W-:Y:S02]  /*2d90*/  @!P0 IMAD.IADD R51, R51, 0x1, -R0.reuse ;  /* 0x0000000133338824 */ /* 0x100fe400078e0a00 */
[----:B------:R-:W-:Y:S01]  /*2da0*/  @!P5 IMAD.IADD R11, R11, 0x1, -R0 ;  /* 0x000000010b0bd824 */ /* 0x000fe200078e0a00 */
[----:B------:R-:W-:Y:S01]  /*2db0*/  ISETP.GT.U32.AND P5, PT, R0, R59, PT ;  /* 0x0000003b0000720c */ /* 0x000fe20003fa4070 */
[----:B------:R-:W-:Y:S01]  /*2dc0*/  IMAD.HI.U32 R53, R6, R55, RZ ;  /* 0x0000003706357227 */ /* 0x000fe200078e00ff */
[----:B------:R-:W-:-:S03]  /*2dd0*/  ISETP.GT.U32.AND P0, PT, R0, R51, PT ;  /* 0x000000330000720c */ /* 0x000fc60003f04070 */
[----:B------:R-:W-:Y:S02]  /*2de0*/  IMAD.MOV R53, RZ, RZ, -R53 ;  /* 0x000000ffff357224 */ /* 0x000fe400078e0a35 */
[----:B------:R-:W-:Y:S02]  /*2df0*/  IMAD.MOV R70, RZ, RZ, -R65 ;  /* 0x000000ffff467224 */ /* 0x000fe400078e0a41 */
[C---:B------:R-:W-:Y:S02]  /*2e00*/  IMAD R55, R0.reuse, R53, R55 ;  /* 0x0000003500377224 */ /* 0x040fe400078e0237 */
[C---:B------:R-:W-:Y:S02]  /*2e10*/  IMAD R65, R0.reuse, R68, R69 ;  /* 0x0000004400417224 */ /* 0x040fe400078e0245 */
[--C-:B------:R-:W-:Y:S01]  /*2e20*/  @!P5 IMAD.IADD R59, R59, 0x1, -R0.reuse ;  /* 0x000000013b3bd824 */ /* 0x100fe200078e0a00 */
[C---:B------:R-:W-:Y:S01]  /*2e30*/  ISETP.GT.U32.AND P5, PT, R0.reuse, R55, PT ;  /* 0x000000370000720c */ /* 0x040fe20003fa4070 */
[----:B------:R-:W-:Y:S01]  /*2e40*/  @!P0 IMAD.IADD R51, R51, 0x1, -R0 ;  /* 0x0000000133338824 */ /* 0x000fe200078e0a00 */
[C---:B------:R-:W-:Y:S01]  /*2e50*/  ISETP.GT.U32.AND P0, PT, R0.reuse, R61, PT ;  /* 0x0000003d0000720c */ /* 0x040fe20003f04070 */
[----:B------:R-:W-:Y:S01]  /*2e60*/  IMAD R69, R0, R66, R73 ;  /* 0x0000004200457224 */ /* 0x000fe200078e0249 */
[----:B------:R-:W-:Y:S01]  /*2e70*/  IABS R73, R82 ;  /* 0x0000005200497213 */ /* 0x000fe20000000000 */
[----:B------:R-:W-:-:S02]  /*2e80*/  IMAD.MOV.U32 R66, RZ, RZ, R11 ;  /* 0x000000ffff427224 */ /* 0x000fc400078e000b */
[----:B------:R-:W-:-:S04]  /*2e90*/  IMAD.HI.U32 R53, R6, R67, RZ ;  /* 0x0000004306357227 */ /* 0x000fc800078e00ff */
[----:B------:R-:W-:Y:S02]  /*2ea0*/  @!P1 IMAD.MOV R66, RZ, RZ, -R66 ;  /* 0x000000ffff429224 */ /* 0x000fe400078e0a42 */
[----:B------:R-:W-:Y:S02]  /*2eb0*/  @!P5 IMAD.IADD R55, R55, 0x1, -R0 ;  /* 0x000000013737d824 */ /* 0x000fe400078e0a00 */
[----:B------:R-:W-:Y:S01]  /*2ec0*/  @!P0 IADD3 R61, R61, -R0, RZ ;  /* 0x800000003d3d8210 */ /* 0x000fe20007ffe0ff */
[----:B------:R-:W-:Y:S01]  /*2ed0*/  IMAD.MOV R53, RZ, RZ, -R53 ;  /* 0x000000ffff357224 */ /* 0x000fe200078e0a35 */
[----:B------:R-:W-:Y:S01]  /*2ee0*/  ISETP.GT.U32.AND P0, PT, R0, R59, PT ;  /* 0x0000003b0000720c */ /* 0x000fe20003f04070 */
[----:B------:R-:W-:Y:S01]  /*2ef0*/  IMAD.HI.U32 R7, R6, R77, RZ ;  /* 0x0000004d06077227 */ /* 0x000fe200078e00ff */
[C---:B------:R-:W-:Y:S02]  /*2f00*/  ISETP.GT.U32.AND P5, PT, R0.reuse, R61, PT ;  /* 0x0000003d0000720c */ /* 0x040fe40003fa4070 */
[C---:B------:R-:W-:Y:S01]  /*2f10*/  ISETP.GT.U32.AND P1, PT, R0.reuse, R55, PT ;  /* 0x000000370000720c */ /* 0x040fe20003f24070 */
[----:B------:R-:W-:-:S02]  /*2f20*/  IMAD R63, R0, R53, R67 ;  /* 0x00000035003f7224 */ /* 0x000fc400078e0243 */
[----:B------:R-:W-:Y:S01]  /*2f30*/  IMAD R67, R0, R70, R71 ;  /* 0x0000004600437224 */ /* 0x000fe200078e0247 */
[----:B------:R-:W-:Y:S01]  /*2f40*/  IABS R71, R81 ;  /* 0x0000005100477213 */ /* 0x000fe20000000000 */
[----:B------:R-:W-:Y:S01]  /*2f50*/  IMAD.MOV.U32 R68, RZ, RZ, R51 ;  /* 0x000000ffff447224 */ /* 0x000fe200078e0033 */
[----:B------:R-:W-:Y:S01]  /*2f60*/  IABS R51, R10 ;  /* 0x0000000a00337213 */ /* 0x000fe20000000000 */
[----:B------:R-:W-:Y:S02]  /*2f70*/  IMAD.MOV R7, RZ, RZ, -R7 ;  /* 0x000000ffff077224 */ /* 0x000fe400078e0a07 */
[----:B------:R-:W-:Y:S01]  /*2f80*/  @!P0 IADD3 R59, R59, -R0, RZ ;  /* 0x800000003b3b8210 */ /* 0x000fe20007ffe0ff */
[----:B------:R-:W-:Y:S01]  /*2f90*/  IMAD.HI.U32 R11, R6, R71, RZ ;  /* 0x00000047060b7227 */ /* 0x000fe200078e00ff */
[----:B------:R-:W-:-:S03]  /*2fa0*/  ISETP.GT.U32.AND P0, PT, R0, R63, PT ;  /* 0x0000003f0000720c */ /* 0x000fc60003f04070 */
[--C-:B------:R-:W-:Y:S01]  /*2fb0*/  @!P5 IMAD.IADD R61, R61, 0x1, -R0.reuse ;  /* 0x000000013d3dd824 */ /* 0x100fe200078e0a00 */
[C---:B------:R-:W-:Y:S01]  /*2fc0*/  ISETP.GT.U32.AND P5, PT, R0.reuse, R65, PT ;  /* 0x000000410000720c */ /* 0x040fe20003fa4070 */
[----:B------:R-:W-:Y:S01]  /*2fd0*/  @!P1 IMAD.IADD R55, R55, 0x1, -R0 ;  /* 0x0000000137379824 */ /* 0x000fe200078e0a00 */
[----:B------:R-:W-:Y:S01]  /*2fe0*/  ISETP.GT.U32.AND P1, PT, R0, R67, PT ;  /* 0x000000430000720c */ /* 0x000fe20003f24070 */
[----:B------:R-:W-:Y:S02]  /*2ff0*/  IMAD.MOV R53, RZ, RZ, -R11 ;  /* 0x000000ffff357224 */ /* 0x000fe400078e0a0b */
[----:B------:R-:W-:-:S04]  /*3000*/  IMAD.HI.U32 R11, R6, R73, RZ ;  /* 0x00000049060b7227 */ /* 0x000fc800078e00ff */
[-C--:B------:R-:W-:Y:S01]  /*3010*/  @!P0 IADD3 R63, R63, -R0.reuse, RZ ;  /* 0x800000003f3f8210 */ /* 0x080fe20007ffe0ff */
[----:B------:R-:W-:Y:S01]  /*3020*/  IMAD.MOV R11, RZ, RZ, -R11 ;  /* 0x000000ffff0b7224 */ /* 0x000fe200078e0a0b */
[C---:B------:R-:W-:Y:S01]  /*3030*/  ISETP.GT.U32.AND P0, PT, R0.reuse, R69, PT ;  /* 0x000000450000720c */ /* 0x040fe20003f04070 */
[C---:B------:R-:W-:Y:S02]  /*3040*/  IMAD R71, R0.reuse, R53, R71 ;  /* 0x0000003500477224 */ /* 0x040fe400078e0247 */
[----:B------:R-:W-:Y:S01]  /*3050*/  @!P5 IMAD.IADD R65, R65, 0x1, -R0 ;  /* 0x000000014141d824 */ /* 0x000fe200078e0a00 */
[----:B------:R-:W-:Y:S01]  /*3060*/  @!P1 IADD3 R67, R67, -R0, RZ ;  /* 0x8000000043439210 */ /* 0x000fe20007ffe0ff */
[C---:B------:R-:W-:Y:S01]  /*3070*/  IMAD R73, R0.reuse, R11, R73 ;  /* 0x0000000b00497224 */ /* 0x040fe200078e0249 */
[----:B------:R-:W-:Y:S01]  /*3080*/  ISETP.GT.U32.AND P5, PT, R0, R63, PT ;  /* 0x0000003f0000720c */ /* 0x000fe20003fa4070 */
[----:B------:R-:W-:Y:S01]  /*3090*/  IMAD.HI.U32 R53, R6, R75, RZ ;  /* 0x0000004b06357227 */ /* 0x000fe200078e00ff */
[----:B------:R-:W-:-:S03]  /*30a0*/  ISETP.GT.U32.AND P1, PT, R0, R65, PT ;  /* 0x000000410000720c */ /* 0x000fc60003f24070 */
[----:B------:R-:W-:-:S04]  /*30b0*/  IMAD.HI.U32 R6, R6, R79, RZ ;  /* 0x0000004f06067227 */ /* 0x000fc800078e00ff */
[----:B------:R-:W-:Y:S02]  /*30c0*/  @!P0 IMAD.IADD R69, R69, 0x1, -R0 ;  /* 0x0000000145458824 */ /* 0x000fe400078e0a00 */
[----:B------:R-:W-:Y:S02]  /*30d0*/  IMAD.MOV R53, RZ, RZ, -R53 ;  /* 0x000000ffff357224 */ /* 0x000fe400078e0a35 */
[----:B------:R-:W-:Y:S01]  /*30e0*/  VIADD R11, R10, 0x80 ;  /* 0x000000800a0b7836 */ /* 0x000fe20000000000 */
[C---:B------:R-:W-:Y:S01]  /*30f0*/  ISETP.GT.U32.AND P0, PT, R0.reuse, R69, PT ;  /* 0x000000450000720c */ /* 0x040fe20003f04070 */
[----:B------:R-:W-:Y:S01]  /*3100*/  IMAD.MOV R6, RZ, RZ, -R6 ;  /* 0x000000ffff067224 */ /* 0x000fe200078e0a06 */
[----:B------:R-:W-:Y:S01]  /*3110*/  @!P1 IADD3 R65, R65, -R0, RZ ;  /* 0x8000000041419210 */ /* 0x000fe20007ffe0ff */
[C---:B------:R-:W-:Y:S01]  /*3120*/  IMAD R75, R0.reuse, R53, R75 ;  /* 0x00000035004b7224 */ /* 0x040fe200078e024b */
[C---:B------:R-:W-:Y:S01]  /*3130*/  ISETP.GT.U32.AND P1, PT, R0.reuse, R73, PT ;  /* 0x000000490000720c */ /* 0x040fe20003f24070 */
[C---:B------:R-:W-:Y:S01]  /*3140*/  IMAD R79, R0.reuse, R6, R79 ;  /* 0x00000006004f7224 */ /* 0x040fe200078e024f */
[----:B------:R-:W-:Y:S01]  /*3150*/  IABS R53, R11 ;  /* 0x0000000b00357213 */ /* 0x000fe20000000000 */
[----:B------:R-:W-:-:S02]  /*3160*/  IMAD R77, R0, R7, R77 ;  /* 0x00000007004d7224 */ /* 0x000fc400078e024d */
[----:B------:R-:W-:-:S04]  /*3170*/  IMAD.HI.U32 R6, R3, R51, RZ ;  /* 0x0000003303067227 */ /* 0x000fc800078e00ff */
[----:B------:R-:W-:-:S04]  /*3180*/  IMAD.HI.U32 R3, R3, R53, RZ ;  /* 0x0000003503037227 */ /* 0x000fc800078e00ff */
[----:B------:R-:W-:Y:S01]  /*3190*/  @!P1 IADD3 R73, R73, -R0, RZ ;  /* 0x8000000049499210 */ /* 0x000fe20007ffe0ff */
[----:B------:R-:W-:Y:S01]  /*31a0*/  @!P0 IMAD.IADD R69, R69, 0x1, -R0 ;  /* 0x0000000145458824 */ /* 0x000fe200078e0a00 */
[C---:B------:R-:W-:Y:S01]  /*31b0*/  ISETP.GT.U32.AND P1, PT, R0.reuse, R79, PT ;  /* 0x0000004f0000720c */ /* 0x040fe20003f24070 */
[----:B------:R-:W-:Y:S01]  /*31c0*/  IMAD.MOV R6, RZ, RZ, -R6 ;  /* 0x000000ffff067224 */ /* 0x000fe200078e0a06 */
[C---:B------:R-:W-:Y:S01]  /*31d0*/  ISETP.GT.U32.AND P0, PT, R0.reuse, R77, PT ;  /* 0x0000004d0000720c */ /* 0x040fe20003f04070 */
[----:B------:R-:W-:Y:S02]  /*31e0*/  IMAD.MOV R3, RZ, RZ, -R3 ;  /* 0x000000ffff037224 */ /* 0x000fe400078e0a03 */
[----:B------:R-:W-:Y:S01]  /*31f0*/  @!P6 IMAD.MOV R68, RZ, RZ, -R68 ;  /* 0x000000ffff44e224 */ /* 0x000fe200078e0a44 */
[----:B------:R-:W-:Y:S01]  /*3200*/  ISETP.GT.U32.AND P6, PT, R0, R67, PT ;  /* 0x000000430000720c */ /* 0x000fe20003fc4070 */
[C---:B------:R-:W-:Y:S01]  /*3210*/  IMAD R51, R2.reuse, R6, R51 ;  /* 0x0000000602337224 */ /* 0x040fe200078e0233 */
[----:B------:R-:W-:Y:S01]  /*3220*/  SHF.R.U32.HI R6, RZ, 0x1, R86 ;  /* 0x00000001ff067819 */ /* 0x000fe20000011656 */
[----:B------:R-:W-:Y:S01]  /*3230*/  IMAD R53, R2, R3, R53 ;  /* 0x0000000302357224 */ /* 0x000fe200078e0235 */
[----:B------:R-:W-:Y:S01]  /*3240*/  SHF.L.U32 R3, R145, 0x2, RZ ;  /* 0x0000000291037819 */ /* 0x000fe200000006ff */
[----:B------:R-:W-:-:S02]  /*3250*/  @!P2 IMAD.MOV R61, RZ, RZ, -R61 ;  /* 0x000000ffff3da224 */ /* 0x000fc400078e0a3d */
[--C-:B------:R-:W-:Y:S01]  /*3260*/  @!P1 IMAD.IADD R79, R79, 0x1, -R0.reuse ;  /* 0x000000014f4f9824 */ /* 0x100fe200078e0a00 */
[C---:B------:R-:W-:Y:S01]  /*3270*/  ISETP.GT.U32.AND P1, PT, R2.reuse, R51, PT ;  /* 0x000000330200720c */ /* 0x040fe20003f24070 */
[--C-:B------:R-:W-:Y:S01]  /*3280*/  @!P5 IMAD.IADD R63, R63, 0x1, -R0.reuse ;  /* 0x000000013f3fd824 */ /* 0x100fe200078e0a00 */
[----:B------:R-:W-:Y:S01]  /*3290*/  ISETP.GT.U32.AND P2, PT, R2, R53, PT ;  /* 0x000000350200720c */ /* 0x000fe20003f44070 */
[--C-:B------:R-:W-:Y:S01]  /*32a0*/  @!P0 IMAD.IADD R77, R77, 0x1, -R0.reuse ;  /* 0x000000014d4d8824 */ /* 0x100fe200078e0a00 */
[----:B------:R-:W-:Y:S01]  /*32b0*/  ISETP.GT.U32.AND P5, PT, R0, R71, PT ;  /* 0x000000470000720c */ /* 0x000fe20003fa4070 */
[----:B------:R-:W-:Y:S01]  /*32c0*/  IMAD.MOV.U32 R70, RZ, RZ, R55 ;  /* 0x000000ffff467224 */ /* 0x000fe200078e0037 */
[----:B------:R-:W-:Y:S01]  /*32d0*/  ISETP.GE.AND P0, PT, R78, RZ, PT ;  /* 0x000000ff4e00720c */ /* 0x000fe20003f06270 */
[----:B------:R-:W-:Y:S01]  /*32e0*/  @!P6 IMAD.IADD R67, R67, 0x1, -R0 ;  /* 0x000000014343e824 */ /* 0x000fe200078e0a00 */
[----:B------:R-:W-:Y:S01]  /*32f0*/  ISETP.GT.U32.AND P6, PT, R0, R75, PT ;  /* 0x0000004b0000720c */ /* 0x000fe20003fc4070 */
[----:B------:R-:W-:Y:S01]  /*3300*/  @!P3 IMAD.MOV R59, RZ, RZ, -R59 ;  /* 0x000000ffff3bb224 */ /* 0x000fe200078e0a3b */
[----:B------:R-:W-:-:S02]  /*3310*/  @!P4 IADD3 R70, -R70, RZ, RZ ;  /* 0x000000ff4646c210 */ /* 0x000fc40007ffe1ff */
[C---:B------:R-:W-:Y:S01]  /*3320*/  ISETP.GT.U32.AND P4, PT, R0.reuse, R73, PT ;  /* 0x000000490000720c */ /* 0x040fe20003f84070 */
[--C-:B------:R-:W-:Y:S01]  /*3330*/  @!P1 IMAD.IADD R51, R51, 0x1, -R2.reuse ;  /* 0x0000000133339824 */ /* 0x100fe200078e0a02 */
[----:B------:R-:W-:Y:S01]  /*3340*/  ISETP.GT.U32.AND P1, PT, R0, R79, PT ;  /* 0x0000004f0000720c */ /* 0x000fe20003f24070 */
[----:B------:R-:W-:Y:S01]  /*3350*/  @!P2 IMAD.IADD R53, R53, 0x1, -R2 ;  /* 0x000000013535a824 */ /* 0x000fe200078e0a02 */
[----:B------:R-:W-:Y:S01]  /*3360*/  LOP3.LUT R233, R3, R6, RZ, 0x3c, !PT ;  /* 0x0000000603e97212 */ /* 0x000fe200078e3cff */
[--C-:B------:R-:W-:Y:S01]  /*3370*/  @!P5 IMAD.IADD R71, R71, 0x1, -R0.reuse ;  /* 0x000000014747d824 */ /* 0x100fe200078e0a00 */
[C---:B------:R-:W-:Y:S01]  /*3380*/  ISETP.GT.U32.AND P2, PT, R2.reuse, R51, PT ;  /* 0x000000330200720c */ /* 0x040fe20003f44070 */
[----:B------:R-:W1:Y:S01]  /*3390*/  LDC.64 R6, c[0x0][0x238] ;  /* 0x00008e00ff067b82 */ /* 0x000e620000000a00 */
[----:B------:R-:W-:Y:S01]  /*33a0*/  @!P0 IADD3 R67, -R67, RZ, RZ ;  /* 0x000000ff43438210 */ /* 0x000fe20007ffe1ff */
[--C-:B------:R-:W-:Y:S01]  /*33b0*/  @!P6 IMAD.IADD R75, R75, 0x1, -R0.reuse ;  /* 0x000000014b4be824 */ /* 0x100fe200078e0a00 */
[----:B------:R-:W-:Y:S01]  /*33c0*/  ISETP.GT.U32.AND P0, PT, R2, R53, PT ;  /* 0x000000350200720c */ /* 0x000fe20003f04070 */
[----:B------:R-:W-:Y:S01]  /*33d0*/  STL [R1+0x854], R233 ;  /* 0x000854e901007387 */ /* 0x000fe20000100800 */
[----:B------:R-:W-:Y:S01]  /*33e0*/  ISETP.GE.AND P5, PT, R74, RZ, PT ;  /* 0x000000ff4a00720c */ /* 0x000fe20003fa6270 */
[----:B------:R-:W-:Y:S01]  /*33f0*/  @!P4 IMAD.IADD R73, R73, 0x1, -R0 ;  /* 0x000000014949c824 */ /* 0x000fe200078e0a00 */
[----:B------:R-:W-:Y:S01]  /*3400*/  ISETP.GT.U32.AND P3, PT, R0, R71, PT ;  /* 0x000000470000720c */ /* 0x000fe20003f64070 */
[----:B------:R2:W-:Y:S01]  /*3410*/  STL.64 [R1+0x9c8], R10 ;  /* 0x0009c80a01007387 */ /* 0x0005e20000100a00 */
[----:B------:R-:W-:-:S02]  /*3420*/  ISETP.GE.AND P6, PT, R76, RZ, PT ;  /* 0x000000ff4c00720c */ /* 0x000fc40003fc6270 */
[----:B------:R-:W-:Y:S01]  /*3430*/  ISETP.GE.AND P4, PT, R81, RZ, PT ;  /* 0x000000ff5100720c */ /* 0x000fe20003f86270 */
[--C-:B------:R-:W-:Y:S01]  /*3440*/  @!P2 IMAD.IADD R51, R51, 0x1, -R2.reuse ;  /* 0x000000013333a824 */ /* 0x100fe200078e0a02 */
[----:B------:R-:W-:Y:S02]  /*3450*/  @!P1 IADD3 R79, R79, -R0, RZ ;  /* 0x800000004f4f9210 */ /* 0x000fe40007ffe0ff */
[----:B------:R-:W-:Y:S01]  /*3460*/  ISETP.GE.AND P1, PT, R84, RZ, PT ;  /* 0x000000ff5400720c */ /* 0x000fe20003f26270 */
[----:B------:R-:W-:Y:S01]  /*3470*/  @!P0 IMAD.IADD R53, R53, 0x1, -R2 ;  /* 0x0000000135358824 */ /* 0x000fe200078e0a02 */
[----:B------:R-:W-:Y:S01]  /*3480*/  ISETP.GE.AND P0, PT, R10, RZ, PT ;  /* 0x000000ff0a00720c */ /* 0x000fe20003f06270 */
[----:B------:R-:W-:Y:S01]  /*3490*/  @!P5 IMAD.MOV R63, RZ, RZ, -R63 ;  /* 0x000000ffff3fd224 */ /* 0x000fe200078e0a3f */
[----:B------:R-:W4:Y:S01]  /*34a0*/  LDC.64 R2, c[0x0][0x230] ;  /* 0x00008c00ff027b82 */ /* 0x000f220000000a00 */
[----:B------:R-:W-:Y:S01]  /*34b0*/  ISETP.GT.U32.AND P5, PT, R0, R77, PT ;  /* 0x0000004d0000720c */ /* 0x000fe20003fa4070 */
[----:B------:R-:W-:Y:S01]  /*34c0*/  @!P3 IMAD.IADD R71, R71, 0x1, -R0 ;  /* 0x000000014747b824 */ /* 0x000fe200078e0a00 */
[----:B------:R-:W-:Y:S01]  /*34d0*/  ISETP.GE.AND P3, PT, R80, RZ, PT ;  /* 0x000000ff5000720c */ /* 0x000fe20003f66270 */
[----:B------:R-:W-:Y:S01]  /*34e0*/  @!P6 IMAD.MOV R65, RZ, RZ, -R65 ;  /* 0x000000ffff41e224 */ /* 0x000fe200078e0a41 */
[----:B------:R-:W-:Y:S01]  /*34f0*/  ISETP.GT.U32.AND P6, PT, R0, R75, PT ;  /* 0x0000004b0000720c */ /* 0x000fe20003fc4070 */
[----:B------:R-:W-:Y:S01]  /*3500*/  @!P4 IMAD.MOV R71, RZ, RZ, -R71 ;  /* 0x000000ffff47c224 */ /* 0x000fe200078e0a47 */
[----:B------:R-:W-:-:S02]  /*3510*/  ISETP.GE.AND P4, PT, R11, RZ, PT ;  /* 0x000000ff0b00720c */ /* 0x000fc40003f86270 */
[----:B------:R-:W-:Y:S02]  /*3520*/  LOP3.LUT R55, RZ, R85, RZ, 0x33, !PT ;  /* 0x00000055ff377212 */ /* 0x000fe400078e33ff */
[----:B------:R-:W-:Y:S01]  /*3530*/  @!P0 IMAD.MOV R51, RZ, RZ, -R51 ;  /* 0x000000ffff338224 */ /* 0x000fe200078e0a33 */
[----:B------:R-:W-:Y:S02]  /*3540*/  ISETP.GE.AND P2, PT, R72, RZ, PT ;  /* 0x000000ff4800720c */ /* 0x000fe40003f46270 */
[--C-:B------:R-:W-:Y:S01]  /*3550*/  @!P5 IMAD.IADD R77, R77, 0x1, -R0.reuse ;  /* 0x000000014d4dd824 */ /* 0x100fe200078e0a00 */
[----:B--2---:R-:W-:Y:S01]  /*3560*/  LOP3.LUT R10, R97, 0x1f, RZ, 0xc0, !PT ;  /* 0x0000001f610a7812 */ /* 0x004fe200078ec0ff */
[----:B------:R-:W-:Y:S01]  /*3570*/  @!P3 IMAD.MOV R69, RZ, RZ, -R69 ;  /* 0x000000ffff45b224 */ /* 0x000fe200078e0a45 */
[----:B------:R-:W-:Y:S01]  /*3580*/  ISETP.NE.AND P3, PT, R85, RZ, PT ;  /* 0x000000ff5500720c */ /* 0x000fe20003f65270 */
[----:B------:R-:W-:Y:S01]  /*3590*/  @!P6 IMAD.IADD R75, R75, 0x1, -R0 ;  /* 0x000000014b4be824 */ /* 0x000fe200078e0a00 */
[----:B------:R-:W-:Y:S01]  /*35a0*/  LOP3.LUT R0, RZ, R98, RZ, 0x33, !PT ;  /* 0x00000062ff007212 */ /* 0x000fe200078e33ff */
[----:B------:R-:W-:Y:S01]  /*35b0*/  @!P1 IMAD.MOV R77, RZ, RZ, -R77 ;  /* 0x000000ffff4d9224 */ /* 0x000fe200078e0a4d */
[----:B------:R-:W-:-:S02]  /*35c0*/  ISETP.NE.AND P1, PT, R98, RZ, PT ;  /* 0x000000ff6200720c */ /* 0x000fc40003f25270 */
[----:B------:R-:W-:Y:S01]  /*35d0*/  @!P4 IADD3 R53, -R53, RZ, RZ ;  /* 0x000000ff3535c210 */ /* 0x000fe20007ffe1ff */
[C---:B----4-:R-:W-:Y:S01]  /*35e0*/  VIADD R141, R2.reuse, 0xfffffffa ;  /* 0xfffffffa028d7836 */ /* 0x050fe20000000000 */
[C---:B------:R-:W-:Y:S01]  /*35f0*/  SEL R72, R55.reuse, R8, !P3 ;  /* 0x0000000837487207 */ /* 0x040fe20005800000 */
[----:B------:R-:W-:Y:S01]  /*3600*/  @!P2 IMAD.MOV R79, RZ, RZ, -R79 ;  /* 0x000000ffff4fa224 */ /* 0x000fe200078e0a4f */
[----:B------:R-:W-:Y:S01]  /*3610*/  SEL R8, R55, R4, !P3 ;  /* 0x0000000437087207 */ /* 0x000fe20005800000 */
[----:B------:R-:W-:Y:S01]  /*3620*/  VIADD R144, R2, 0xfffffff9 ;  /* 0xfffffff902907836 */ /* 0x000fe20000000000 */
[----:B------:R-:W-:Y:S01]  /*3630*/  SEL R252, R0, R51, !P1 ;  /* 0x0000003300fc7207 */ /* 0x000fe20004800000 */
[----:B------:R-:W-:Y:S01]  /*3640*/  VIADD R51, R2, 0xfffffffc ;  /* 0xfffffffc02337836 */ /* 0x000fe20000000000 */
[----:B------:R-:W-:Y:S01]  /*3650*/  SEL R4, R0, R53, !P1 ;  /* 0x0000003500047207 */ /* 0x000fe20004800000 */
[----:B------:R-:W-:Y:S01]  /*3660*/  VIADD R0, R2, 0xfffffffe ;  /* 0xfffffffe02007836 */ /* 0x000fe20000000000 */
[----:B------:R-:W-:Y:S01]  /*3670*/  ISETP.GE.AND P5, PT, R83, RZ, PT ;  /* 0x000000ff5300720c */ /* 0x000fe20003fa6270 */
[----:B------:R-:W-:Y:S01]  /*3680*/  IMAD R252, R252, R3, RZ ;  /* 0x00000003fcfc7224 */ /* 0x000fe200078e02ff */
[C---:B------:R-:W-:Y:S01]  /*3690*/  SEL R5, R55.reuse, R5, !P3 ;  /* 0x0000000537057207 */ /* 0x040fe20005800000 */
[----:B------:R-:W-:Y:S01]  /*36a0*/  IMAD R251, R4, R3, RZ ;  /* 0x0000000304fb7224 */ /* 0x000fe200078e02ff */
[----:B------:R-:W-:Y:S01]  /*36b0*/  ISETP.GE.U32.AND P4, PT, R0, 0x7fffffdf, PT ;  /* 0x7fffffdf0000780c */ /* 0x000fe20003f86070 */
[----:B-1----:R-:W-:Y:S01]  /*36c0*/  IMAD R0, R10, R7, RZ ;  /* 0x000000070a007224 */ /* 0x002fe200078e02ff */
[----:B------:R-:W-:Y:S01]  /*36d0*/  SEL R78, R55, R18, !P3 ;  /* 0x00000012374e7207 */ /* 0x000fe20005800000 */
[----:B------:R-:W-:Y:S01]  /*36e0*/  IMAD R5, R5, UR5, RZ ;  /* 0x0000000505057c24 */ /* 0x000fe2000f8e02ff */
[C---:B------:R-:W-:Y:S01]  /*36f0*/  SEL R12, R55.reuse, R12, !P3 ;  /* 0x0000000c370c7207 */ /* 0x040fe20005800000 */
[C---:B------:R-:W-:Y:S01]  /*3700*/  VIADD R160, R2.reuse, 0xffffffee ;  /* 0xffffffee02a07836 */ /* 0x040fe20000000000 */
[C---:B------:R-:W-:Y:S01]  /*3710*/  SEL R83, R55.reuse, R21, !P3 ;  /* 0x0000001537537207 */ /* 0x040fe20005800000 */
[----:B------:R-:W-:Y:S01]  /*3720*/  VIADD R176, R2, 0xffffffea ;  /* 0xffffffea02b07836 */ /* 0x000fe20000000000 */
[----:B------:R-:W-:Y:S01]  /*3730*/  LEA R80, P1, R0, UR6, 0x2 ;  /* 0x0000000600507c11 */ /* 0x000fe2000f8210ff */
[----:B------:R-:W-:Y:S01]  /*3740*/  @!P5 IMAD.MOV R75, RZ, RZ, -R75 ;  /* 0x000000ffff4bd224 */ /* 0x000fe200078e0a4b */
[C---:B------:R-:W-:Y:S01]  /*3750*/  SEL R16, R55.reuse, R16, !P3 ;  /* 0x0000001037107207 */ /* 0x040fe20005800000 */
[----:B------:R-:W-:Y:S01]  /*3760*/  STL [R1+0x700], R5 ;  /* 0x0007000501007387 */ /* 0x000fe20000100800 */
[C---:B------:R-:W-:Y:S01]  /*3770*/  SEL R21, R55.reuse, R71, !P3 ;  /* 0x0000004737157207 */ /* 0x040fe20005800000 */
[----:B------:R-:W-:Y:S01]  /*3780*/  IMAD R71, R72, UR5, RZ ;  /* 0x0000000548477c24 */ /* 0x000fe2000f8e02ff */
[----:B------:R-:W-:-:S02]  /*3790*/  SEL R13, R55, R13, !P3 ;  /* 0x0000000d370d7207 */ /* 0x000fc40005800000 */
[C---:B------:R-:W-:Y:S01]  /*37a0*/  SEL R91, R55.reuse, R66, !P3 ;  /* 0x00000042375b7207 */ /* 0x040fe20005800000 */
[----:B------:R-:W-:Y:S01]  /*37b0*/  IMAD R66, R78, UR5, RZ ;  /* 0x000000054e427c24 */ /* 0x000fe2000f8e02ff */
[C---:B------:R-:W-:Y:S01]  /*37c0*/  SEL R85, R55.reuse, R23, !P3 ;  /* 0x0000001737557207 */ /* 0x040fe20005800000 */
[----:B------:R-:W-:Y:S01]  /*37d0*/  STL [R1+0x6fc], R71 ;  /* 0x0006fc4701007387 */ /* 0x000fe20000100800 */
[C---:B------:R-:W-:Y:S01]  /*37e0*/  SEL R95, R55.reuse, R70, !P3 ;  /* 0x00000046375f7207 */ /* 0x040fe20005800000 */
[----:B------:R-:W-:Y:S01]  /*37f0*/  IMAD R70, R12, UR5, RZ ;  /* 0x000000050c467c24 */ /* 0x000fe2000f8e02ff */
[----:B------:R-:W-:Y:S01]  /*3800*/  LEA.HI.X.SX32 R3, R0, UR7, 0x2, P1 ;  /* 0x0000000700037c11 */ /* 0x000fe200088f16ff */
[----:B------:R-:W-:Y:S01]  /*3810*/  ULDC.64 UR6, c[0x0][0x210] ;  /* 0x0000840000067ab9 */ /* 0x000fe20000000a00 */
[C---:B------:R-:W-:Y:S02]  /*3820*/  SEL R74, R55.reuse, R14, !P3 ;  /* 0x0000000e374a7207 */ /* 0x040fe40005800000 */
[C---:B------:R-:W-:Y:S01]  /*3830*/  SEL R17, R55.reuse, R17, !P3 ;  /* 0x0000001137117207 */ /* 0x040fe20005800000 */
[----:B------:R-:W-:Y:S01]  /*3840*/  STL [R1+0x6f8], R70 ;  /* 0x0006f84601007387 */ /* 0x000fe20000100800 */
[C---:B------:R-:W-:Y:S01]  /*3850*/  SEL R84, R55.reuse, R22, !P3 ;  /* 0x0000001637547207 */ /* 0x040fe20005800000 */
[----:B------:R-:W-:Y:S01]  /*3860*/  IMAD R11, R74, UR5, RZ ;  /* 0x000000054a0b7c24 */ /* 0x000fe2000f8e02ff */
[----:B------:R-:W-:Y:S01]  /*3870*/  SEL R23, R55, R67, !P3 ;  /* 0x0000004337177207 */ /* 0x000fe20005800000 */
[----:B------:R-:W-:Y:S01]  /*3880*/  IMAD R67, R16, UR5, RZ ;  /* 0x0000000510437c24 */ /* 0x000fe2000f8e02ff */
[-C--:B------:R-:W-:Y:S01]  /*3890*/  LEA R78, P1, R5, R80.reuse, 0x2 ;  /* 0x00000050054e7211 */ /* 0x080fe200078210ff */
[----:B------:R-:W-:Y:S01]  /*38a0*/  IMAD R4, R17, UR5, RZ ;  /* 0x0000000511047c24 */ /* 0x000fe2000f8e02ff */
[C---:B------:R-:W-:Y:S01]  /*38b0*/  SEL R76, R55.reuse, R15, !P3 ;  /* 0x0000000f374c7207 */ /* 0x040fe20005800000 */
[----:B------:R-:W-:Y:S01]  /*38c0*/  VIADD R15, R2, 0xffffffff ;  /* 0xffffffff020f7836 */ /* 0x000fe20000000000 */
[----:B------:R-:W-:Y:S01]  /*38d0*/  SEL R22, R55, R69, !P3 ;  /* 0x0000004537167207 */ /* 0x000fe20005800000 */
[----:B------:R-:W-:Y:S01]  /*38e0*/  IMAD R69, R13, UR5, RZ ;  /* 0x000000050d457c24 */ /* 0x000fe2000f8e02ff */
[----:B------:R-:W-:Y:S01]  /*38f0*/  LEA R16, P5, R71, R80, 0x2 ;  /* 0x0000005047107211 */ /* 0x000fe200078a10ff */
[----:B------:R-:W-:Y:S01]  /*3900*/  IMAD R23, R23, UR5, RZ ;  /* 0x0000000517177c24 */ /* 0x000fe2000f8e02ff */
[----:B------:R-:W-:-:S02]  /*3910*/  SEL R14, R55, R79, !P3 ;  /* 0x0000004f370e7207 */ /* 0x000fc40005800000 */
[-C--:B------:R-:W-:Y:S01]  /*3920*/  LEA.HI.X.SX32 R79, R5, R3.reuse, 0x2, P1 ;  /* 0x00000003054f7211 */ /* 0x080fe200008f16ff */
[----:B------:R-:W-:Y:S01]  /*3930*/  STL [R1+0x6f4], R69 ;  /* 0x0006f44501007387 */ /* 0x000fe20000100800 */
[----:B------:R-:W-:Y:S01]  /*3940*/  SEL R92, R55, R68, !P3 ;  /* 0x00000044375c7207 */ /* 0x000fe20005800000 */
[----:B------:R-:W-:Y:S01]  /*3950*/  IMAD R68, R76, UR5, RZ ;  /* 0x000000054c447c24 */ /* 0x000fe2000f8e02ff */
[-C--:B------:R-:W-:Y:S01]  /*3960*/  LEA R12, P1, R70, R80.reuse, 0x2 ;  /* 0x00000050460c7211 */ /* 0x080fe200078210ff */
[----:B------:R-:W-:Y:S01]  /*3970*/  STL [R1+0x6f0], R11 ;  /* 0x0006f00b01007387 */ /* 0x000fe20000100800 */
[----:B------:R-:W-:Y:S01]  /*3980*/  ISETP.GE.AND P6, PT, R82, RZ, PT ;  /* 0x000000ff5200720c */ /* 0x000fe20003fc6270 */
[----:B------:R-:W-:Y:S01]  /*3990*/  IMAD R14, R14, UR5, RZ ;  /* 0x000000050e0e7c24 */ /* 0x000fe2000f8e02ff */
[----:B------:R-:W-:Y:S01]  /*39a0*/  LEA.HI.X.SX32 R17, R71, R3, 0x2, P5 ;  /* 0x0000000347117211 */ /* 0x000fe200028f16ff */
[----:B------:R-:W-:Y:S01]  /*39b0*/  STL [R1+0x6ec], R68 ;  /* 0x0006ec4401007387 */ /* 0x000fe20000100800 */
[----:B------:R-:W-:-:S02]  /*39c0*/  LEA R76, P5, R69, R80, 0x2 ;  /* 0x00000050454c7211 */ /* 0x000fc400078a10ff */
[----:B------:R-:W-:Y:S01]  /*39d0*/  LEA.HI.X.SX32 R13, R70, R3, 0x2, P1 ;  /* 0x00000003460d7211 */ /* 0x000fe200008f16ff */
[----:B------:R-:W-:Y:S01]  /*39e0*/  STL [R1+0x6e8], R67 ;  /* 0x0006e84301007387 */ /* 0x000fe20000100800 */
[----:B------:R-:W-:Y:S02]  /*39f0*/  SEL R18, R55, R77, !P3 ;  /* 0x0000004d37127207 */ /* 0x000fe40005800000 */
[-C--:B------:R-:W-:Y:S01]  /*3a00*/  LEA R138, P1, R11, R80.reuse, 0x2 ;  /* 0x000000500b8a7211 */ /* 0x080fe200078210ff */
[----:B------:R1:W-:Y:S01]  /*3a10*/  STL [R1+0x6e4], R4 ;  /* 0x0006e40401007387 */ /* 0x0003e20000100800 */
[----:B------:R-:W-:Y:S02]  /*3a20*/  LEA.HI.X.SX32 R77, R69, R3, 0x2, P5 ;  /* 0x00000003454d7211 */ /* 0x000fe400028f16ff */
[----:B------:R-:W-:Y:S01]  /*3a30*/  SEL R81, R55, R19, !P3 ;  /* 0x0000001337517207 */ /* 0x000fe20005800000 */
[----:B------:R2:W-:Y:S01]  /*3a40*/  STL [R1+0x6e0], R66 ;  /* 0x0006e04201007387 */ /* 0x0005e20000100800 */
[----:B------:R-:W-:-:S02]  /*3a50*/  LEA R136, P5, R68, R80, 0x2 ;  /* 0x0000005044887211 */ /* 0x000fc400078a10ff */
[----:B------:R-:W-:Y:S02]  /*3a60*/  LEA.HI.X.SX32 R139, R11, R3, 0x2, P1 ;  /* 0x000000030b8b7211 */ /* 0x000fe400008f16ff */
[C---:B------:R-:W-:Y:S02]  /*3a70*/  SEL R82, R55.reuse, R20, !P3 ;  /* 0x0000001437527207 */ /* 0x040fe40005800000 */
[----:B------:R-:W-:Y:S02]  /*3a80*/  SEL R86, R55, R24, !P3 ;  /* 0x0000001837567207 */ /* 0x000fe40005800000 */
[-C--:B------:R-:W-:Y:S02]  /*3a90*/  LEA R74, P1, R67, R80.reuse, 0x2 ;  /* 0x00000050434a7211 */ /* 0x080fe400078210ff */
[----:B------:R-:W-:Y:S01]  /*3aa0*/  SEL R24, R55, R65, !P3 ;  /* 0x0000004137187207 */ /* 0x000fe20005800000 */
[----:B------:R-:W-:Y:S01]  /*3ab0*/  IMAD R65, R81, UR5, RZ ;  /* 0x0000000551417c24 */ /* 0x000fe2000f8e02ff */
[----:B------:R-:W-:Y:S01]  /*3ac0*/  LEA.HI.X.SX32 R137, R68, R3, 0x2, P5 ;  /* 0x0000000344897211 */ /* 0x000fe200028f16ff */
[----:B------:R-:W-:Y:S01]  /*3ad0*/  IMAD R81, R95, UR5, RZ ;  /* 0x000000055f517c24 */ /* 0x000fe2000f8e02ff */
[----:B------:R-:W-:-:S02]  /*3ae0*/  LEA R134, P5, R4, R80, 0x2 ;  /* 0x0000005004867211 */ /* 0x000fc400078a10ff */
[----:B------:R-:W-:Y:S01]  /*3af0*/  SEL R19, R55, R75, !P3 ;  /* 0x0000004b37137207 */ /* 0x000fe20005800000 */
[----:B------:R-:W-:Y:S01]  /*3b00*/  STL [R1+0x6dc], R65 ;  /* 0x0006dc4101007387 */ /* 0x000fe20000100800 */
[----:B------:R-:W-:Y:S02]  /*3b10*/  @!P6 IADD3 R73, -R73, RZ, RZ ;  /* 0x000000ff4949e210 */ /* 0x000fe40007ffe1ff */
[----:B------:R-:W-:Y:S01]  /*3b20*/  SEL R90, R55, R64, !P3 ;  /* 0x00000040375a7207 */ /* 0x000fe20005800000 */
[----:B------:R-:W-:Y:S01]  /*3b30*/  IMAD R64, R82, UR5, RZ ;  /* 0x0000000552407c24 */ /* 0x000fe2000f8e02ff */
[----:B------:R-:W-:Y:S02]  /*3b40*/  LEA.HI.X.SX32 R75, R67, R3, 0x2, P1 ;  /* 0x00000003434b7211 */ /* 0x000fe400008f16ff */
[-C--:B------:R-:W-:Y:S02]  /*3b50*/  LEA R72, P1, R66, R80.reuse, 0x2 ;  /* 0x0000005042487211 */ /* 0x080fe400078210ff */
[----:B------:R-:W-:Y:S01]  /*3b60*/  SEL R96, R55, R63, !P3 ;  /* 0x0000003f37607207 */ /* 0x000fe20005800000 */
[----:B------:R-:W-:Y:S01]  /*3b70*/  IMAD R63, R83, UR5, RZ ;  /* 0x00000005533f7c24 */ /* 0x000fe2000f8e02ff */
[----:B------:R-:W-:Y:S01]  /*3b80*/  LEA.HI.X.SX32 R135, R4, R3, 0x2, P5 ;  /* 0x0000000304877211 */ /* 0x000fe200028f16ff */
[----:B------:R4:W-:Y:S01]  /*3b90*/  STL [R1+0x6d8], R64 ;  /* 0x0006d84001007387 */ /* 0x0009e20000100800 */
[----:B-1----:R-:W-:Y:S01]  /*3ba0*/  LEA R4, P5, R65, R80, 0x2 ;  /* 0x0000005041047211 */ /* 0x002fe200078a10ff */
[----:B------:R-:W-:Y:S01]  /*3bb0*/  IMAD R83, R22, UR5, RZ ;  /* 0x0000000516537c24 */ /* 0x000fe2000f8e02ff */
[C---:B------:R-:W-:Y:S01]  /*3bc0*/  SEL R20, R55.reuse, R73, !P3 ;  /* 0x0000004937147207 */ /* 0x040fe20005800000 */
[----:B------:R-:W-:Y:S01]  /*3bd0*/  STL [R1+0x6d4], R63 ;  /* 0x0006d43f01007387 */ /* 0x000fe20000100800 */
[C---:B------:R-:W-:Y:S01]  /*3be0*/  SEL R89, R55.reuse, R62, !P3 ;  /* 0x0000003e37597207 */ /* 0x040fe20005800000 */
[----:B------:R-:W-:Y:S01]  /*3bf0*/  IMAD R62, R84, UR5, RZ ;  /* 0x00000005543e7c24 */ /* 0x000fe2000f8e02ff */
[----:B------:R-:W-:Y:S01]  /*3c00*/  LEA.HI.X.SX32 R73, R66, R3, 0x2, P1 ;  /* 0x0000000342497211 */ /* 0x000fe200008f16ff */
[----:B------:R-:W-:Y:S01]  /*3c10*/  IMAD R84, R24, UR5, RZ ;  /* 0x0000000518547c24 */ /* 0x000fe2000f8e02ff */
[----:B------:R-:W-:Y:S01]  /*3c20*/  LEA R70, P1, R64, R80, 0x2 ;  /* 0x0000005040467211 */ /* 0x000fe200078210ff */
[----:B------:R-:W-:Y:S01]  /*3c30*/  IMAD R82, R20, UR5, RZ ;  /* 0x0000000514527c24 */ /* 0x000fe2000f8e02ff */
[----:B------:R-:W-:Y:S01]  /*3c40*/  SEL R94, R55, R61, !P3 ;  /* 0x0000003d375e7207 */ /* 0x000fe20005800000 */
[----:B------:R-:W-:Y:S01]  /*3c50*/  IMAD R61, R85, UR5, RZ ;  /* 0x00000005553d7c24 */ /* 0x000fe2000f8e02ff */
[----:B------:R-:W-:Y:S01]  /*3c60*/  LEA.HI.X.SX32 R5, R65, R3, 0x2, P5 ;  /* 0x0000000341057211 */ /* 0x000fe200028f16ff */
[----:B------:R1:W-:Y:S01]  /*3c70*/  STL [R1+0x6d0], R62 ;  /* 0x0006d03e01007387 */ /* 0x0003e20000100800 */
[----:B------:R-:W-:-:S02]  /*3c80*/  SEL R25, R55, R25, !P3 ;  /* 0x0000001937197207 */ /* 0x000fc40005800000 */
[----:B------:R-:W-:Y:S01]  /*3c90*/  LEA R132, P5, R63, R80, 0x2 ;  /* 0x000000503f847211 */ /* 0x000fe200078a10ff */
[----:B------:R-:W-:Y:S01]  /*3ca0*/  STL [R1+0x6cc], R61 ;  /* 0x0006cc3d01007387 */ /* 0x000fe20000100800 */
[C---:B------:R-:W-:Y:S01]  /*3cb0*/  SEL R88, R55.reuse, R60, !P3 ;  /* 0x0000003c37587207 */ /* 0x040fe20005800000 */
[----:B------:R-:W-:Y:S01]  /*3cc0*/  IMAD R60, R86, UR5, RZ ;  /* 0x00000005563c7c24 */ /* 0x000fe2000f8e02ff */
[----:B------:R-:W-:Y:S02]  /*3cd0*/  LEA.HI.X.SX32 R71, R64, R3, 0x2, P1 ;  /* 0x0000000340477211 */ /* 0x000fe400008f16ff */
[C---:B------:R-:W-:Y:S02]  /*3ce0*/  SEL R26, R55.reuse, R26, !P3 ;  /* 0x0000001a371a7207 */ /* 0x040fe40005800000 */
[----:B------:R-:W-:Y:S01]  /*3cf0*/  LEA R68, P1, R62, R80, 0x2 ;  /* 0x000000503e447211 */ /* 0x000fe200078210ff */
[----:B------:R-:W-:Y:S01]  /*3d00*/  STL [R1+0x6c8], R60 ;  /* 0x0006c83c01007387 */ /* 0x000fe20000100800 */
[----:B------:R-:W-:Y:S01]  /*3d10*/  SEL R93, R55, R59, !P3 ;  /* 0x0000003b375d7207 */ /* 0x000fe20005800000 */
[----:B------:R-:W-:Y:S01]  /*3d20*/  IMAD R59, R25, UR5, RZ ;  /* 0x00000005193b7c24 */ /* 0x000fe2000f8e02ff */
[----:B------:R-:W-:-:S02]  /*3d30*/  LEA.HI.X.SX32 R133, R63, R3, 0x2, P5 ;  /* 0x000000033f857211 */ /* 0x000fc400028f16ff */
[----:B------:R-:W-:Y:S02]  /*3d40*/  SEL R27, R55, R27, !P3 ;  /* 0x0000001b371b7207 */ /* 0x000fe40005800000 */
[----:B------:R-:W-:Y:S01]  /*3d50*/  LEA R130, P5, R61, R80, 0x2 ;  /* 0x000000503d827211 */ /* 0x000fe200078a10ff */
[----:B------:R-:W-:Y:S01]  /*3d60*/  STL [R1+0x6c4], R59 ;  /* 0x0006c43b01007387 */ /* 0x000fe20000100800 */
[----:B------:R-:W-:Y:S01]  /*3d70*/  SEL R87, R55, R58, !P3 ;  /* 0x0000003a37577207 */ /* 0x000fe20005800000 */
[----:B------:R-:W-:Y:S01]  /*3d80*/  IMAD R58, R26, UR5, RZ ;  /* 0x000000051a3a7c24 */ /* 0x000fe2000f8e02ff */
[-C--:B------:R-:W-:Y:S01]  /*3d90*/  LEA.HI.X.SX32 R69, R62, R3.reuse, 0x2, P1 ;  /* 0x000000033e457211 */ /* 0x080fe200008f16ff */
[----:B------:R-:W-:Y:S01]  /*3da0*/  IMAD R27, R27, UR5, RZ ;  /* 0x000000051b1b7c24 */ /* 0x000fe2000f8e02ff */
[----:B------:R-:W-:Y:S02]  /*3db0*/  SEL R28, R55, R28, !P3 ;  /* 0x0000001c371c7207 */ /* 0x000fe40005800000 */
[-C--:B--2---:R-:W-:Y:S01]  /*3dc0*/  LEA R66, P1, R60, R80.reuse, 0x2 ;  /* 0x000000503c427211 */ /* 0x084fe200078210ff */
[----:B------:R-:W-:Y:S01]  /*3dd0*/  STL [R1+0x6c0], R58 ;  /* 0x0006c03a01007387 */ /* 0x000fe20000100800 */
[----:B------:R-:W-:Y:S01]  /*3de0*/  LEA.HI.X.SX32 R131, R61, R3, 0x2, P5 ;  /* 0x000000033d837211 */ /* 0x000fe200028f16ff */
[----:B------:R-:W-:Y:S01]  /*3df0*/  IMAD R28, R28, UR5, RZ ;  /* 0x000000051c1c7c24 */ /* 0x000fe2000f8e02ff */
[----:B------:R-:W-:Y:S01]  /*3e00*/  SEL R29, R55, R29, !P3 ;  /* 0x0000001d371d7207 */ /* 0x000fe20005800000 */
[----:B------:R2:W-:Y:S01]  /*3e10*/  STL [R1+0x6bc], R27 ;  /* 0x0006bc1b01007387 */ /* 0x0005e20000100800 */
[----:B------:R-:W-:-:S02]  /*3e20*/  LEA R128, P5, R59, R80, 0x2 ;  /* 0x000000503b807211 */ /* 0x000fc400078a10ff */
[-C--:B------:R-:W-:Y:S01]  /*3e30*/  LEA.HI.X.SX32 R67, R60, R3.reuse, 0x2, P1 ;  /* 0x000000033c437211 */ /* 0x080fe200008f16ff */
[----:B------:R-:W-:Y:S01]  /*3e40*/  IMAD R29, R29, UR5, RZ ;  /* 0x000000051d1d7c24 */ /* 0x000fe2000f8e02ff */
[----:B------:R-:W-:Y:S01]  /*3e50*/  SEL R30, R55, R30, !P3 ;  /* 0x0000001e371e7207 */ /* 0x000fe20005800000 */
[----:B------:R3:W-:Y:S01]  /*3e60*/  STL [R1+0x6b8], R28 ;  /* 0x0006b81c01007387 */ /* 0x0007e20000100800 */
[-C--:B----4-:R-:W-:Y:S02]  /*3e70*/  LEA R64, P1, R58, R80.reuse, 0x2 ;  /* 0x000000503a407211 */ /* 0x090fe400078210ff */
        /* <DEDUP_REMOVED lines=8> */
[----:B------:R-:W-:Y:S01]  /*3f00*/  STL [R1+0x6b0], R30 ;  /* 0x0006b01e01007387 */ /* 0x000fe20000100800 */
[-C--:B-1----:R-:W-:Y:S02]  /*3f10*/  LEA R62, P1, R28, R80.reuse, 0x2 ;  /* 0x000000501c3e7211 */ /* 0x082fe400078210ff */
[----:B------:R-:W-:Y:S01]  /*3f20*/  LEA.HI.X.SX32 R127, R27, R3, 0x2, P5 ;  /* 0x000000031b7f7211 */ /* 0x000fe200028f16ff */
[----:B------:R-:W-:Y:S01]  /*3f30*/  IMAD R100, R32, UR5, RZ ;  /* 0x0000000520647c24 */ /* 0x000fe2000f8e02ff */
[----:B------:R-:W-:Y:S01]  /*3f40*/  SEL R33, R55, R33, !P3 ;  /* 0x0000002137217207 */ /* 0x000fe20005800000 */
[----:B------:R1:W-:Y:S01]  /*3f50*/  STL [R1+0x6ac], R31 ;  /* 0x0006ac1f01007387 */ /* 0x0003e20000100800 */
[----:B------:R-:W-:Y:S01]  /*3f60*/  LEA R124, P5, R29, R80, 0x2 ;  /* 0x000000501d7c7211 */ /* 0x000fe200078a10ff */
[----:B--2---:R-:W-:Y:S01]  /*3f70*/  IMAD R27, R92, UR5, RZ ;  /* 0x000000055c1b7c24 */ /* 0x004fe2000f8e02ff */
[-C--:B------:R-:W-:Y:S01]  /*3f80*/  LEA.HI.X.SX32 R63, R28, R3.reuse, 0x2, P1 ;  /* 0x000000031c3f7211 */ /* 0x080fe200008f16ff */
[----:B------:R-:W-:Y:S01]  /*3f90*/  IMAD R99, R33, UR5, RZ ;  /* 0x0000000521637c24 */ /* 0x000fe2000f8e02ff */
[----:B------:R-:W-:Y:S01]  /*3fa0*/  SEL R34, R55, R34, !P3 ;  /* 0x0000002237227207 */ /* 0x000fe20005800000 */
[----:B------:R-:W-:Y:S01]  /*3fb0*/  STL [R1+0x6a8], R100 ;  /* 0x0006a86401007387 */ /* 0x000fe20000100800 */
[-C--:B------:R-:W-:Y:S01]  /*3fc0*/  LEA R60, P1, R30, R80.reuse, 0x2 ;  /* 0x000000501e3c7211 */ /* 0x080fe200078210ff */
[----:B---3--:R-:W-:Y:S01]  /*3fd0*/  IMAD R28, R91, UR5, RZ ;  /* 0x000000055b1c7c24 */ /* 0x008fe2000f8e02ff */
[----:B------:R-:W-:Y:S01]  /*3fe0*/  LEA.HI.X.SX32 R125, R29, R3, 0x2, P5 ;  /* 0x000000031d7d7211 */ /* 0x000fe200028f16ff */
[----:B------:R-:W-:Y:S01]  /*3ff0*/  STL [R1+0x6a4], R99 ;  /* 0x0006a46301007387 */ /* 0x000fe20000100800 */
[----:B------:R-:W-:Y:S01]  /*4000*/  SEL R35, R55, R35, !P3 ;  /* 0x0000002337237207 */ /* 0x000fe20005800000 */
[----:B----4-:R-:W-:Y:S01]  /*4010*/  IMAD R29, R89, UR5, RZ ;  /* 0x00000005591d7c24 */ /* 0x010fe2000f8e02ff */
[----:B------:R-:W-:Y:S01]  /*4020*/  ISETP.GE.U32.AND P6, PT, R15, 0x7fffffe0, PT ;  /* 0x7fffffe00f00780c */ /* 0x000fe20003fc6070 */
[----:B------:R-:W-:Y:S01]  /*4030*/  VIADD R15, R2, 0xfffffffd ;  /* 0xfffffffd020f7836 */ /* 0x000fe20000000000 */
[----:B------:R-:W-:Y:S01]  /*4040*/  LEA R122, P5, R31, R80, 0x2 ;  /* 0x000000501f7a7211 */ /* 0x000fe200078a10ff */
[----:B------:R-:W-:Y:S01]  /*4050*/  IMAD R98, R35, UR5, RZ ;  /* 0x0000000523627c24 */ /* 0x000fe2000f8e02ff */
[----:B------:R-:W-:-:S02]  /*4060*/  SEL R36, R55, R36, !P3 ;  /* 0x0000002437247207 */ /* 0x000fc40005800000 */
[C---:B------:R-:W-:Y:S02]  /*4070*/  SEL R37, R55.reuse, R37, !P3 ;  /* 0x0000002537257207 */ /* 0x040fe40005800000 */
[C---:B------:R-:W-:Y:S01]  /*4080*/  SEL R38, R55.reuse, R38, !P3 ;  /* 0x0000002637267207 */ /* 0x040fe20005800000 */
[----:B------:R-:W-:Y:S01]  /*4090*/  IMAD R53, R36, UR5, RZ ;  /* 0x0000000524357c24 */ /* 0x000fe2000f8e02ff */
[C---:B------:R-:W-:Y:S02]  /*40a0*/  SEL R39, R55.reuse, R39, !P3 ;  /* 0x0000002737277207 */ /* 0x040fe40005800000 */
[C---:B------:R-:W-:Y:S02]  /*40b0*/  SEL R40, R55.reuse, R40, !P3 ;  /* 0x0000002837287207 */ /* 0x040fe40005800000 */
[----:B------:R-:W-:Y:S01]  /*40c0*/  SEL R41, R55, R41, !P3 ;  /* 0x0000002937297207 */ /* 0x000fe20005800000 */
[----:B------:R-:W-:Y:S01]  /*40d0*/  IMAD R97, R39, UR5, RZ ;  /* 0x0000000527617c24 */ /* 0x000fe2000f8e02ff */
[C---:B------:R-:W-:Y:S01]  /*40e0*/  SEL R42, R55.reuse, R42, !P3 ;  /* 0x0000002a372a7207 */ /* 0x040fe20005800000 */
[----:B------:R-:W-:Y:S01]  /*40f0*/  IMAD R40, R40, UR5, RZ ;  /* 0x0000000528287c24 */ /* 0x000fe2000f8e02ff */
        /* <DEDUP_REMOVED lines=12> */
[----:B------:R-:W-:-:S02]  /*41c0*/  SEL R49, R55, R49, !P3 ;  /* 0x0000003137317207 */ /* 0x000fc40005800000 */
[C---:B------:R-:W-:Y:S02]  /*41d0*/  SEL R50, R55.reuse, R50, !P3 ;  /* 0x0000003237327207 */ /* 0x040fe40005800000 */
[----:B------:R-:W-:Y:S01]  /*41e0*/  SEL R52, R55, R52, !P3 ;  /* 0x0000003437347207 */ /* 0x000fe20005800000 */
[----:B------:R-:W-:Y:S01]  /*41f0*/  IMAD R36, R49, UR5, RZ ;  /* 0x0000000531247c24 */ /* 0x000fe2000f8e02ff */
[C---:B------:R-:W-:Y:S01]  /*4200*/  SEL R54, R55.reuse, R54, !P3 ;  /* 0x0000003637367207 */ /* 0x040fe20005800000 */
[----:B------:R-:W-:Y:S01]  /*4210*/  IMAD R25, R50, UR5, RZ ;  /* 0x0000000532197c24 */ /* 0x000fe2000f8e02ff */
[C---:B------:R-:W-:Y:S01]  /*4220*/  SEL R56, R55.reuse, R56, !P3 ;  /* 0x0000003837387207 */ /* 0x040fe20005800000 */
[----:B------:R-:W-:Y:S01]  /*4230*/  IMAD R35, R52, UR5, RZ ;  /* 0x0000000534237c24 */ /* 0x000fe2000f8e02ff */
[----:B------:R-:W-:Y:S01]  /*4240*/  SEL R57, R55, R57, !P3 ;  /* 0x0000003937397207 */ /* 0x000fe20005800000 */
[----:B------:R-:W-:Y:S01]  /*4250*/  IMAD R55, R34, UR5, RZ ;  /* 0x0000000522377c24 */ /* 0x000fe2000f8e02ff */
[-C--:B------:R-:W-:Y:S01]  /*4260*/  LEA.HI.X.SX32 R61, R30, R3.reuse, 0x2, P1 ;  /* 0x000000031e3d7211 */ /* 0x080fe200008f16ff */
[----:B------:R-:W-:Y:S01]  /*4270*/  IMAD R33, R56, UR5, RZ ;  /* 0x0000000538217c24 */ /* 0x000fe2000f8e02ff */
[-C--:B------:R-:W-:Y:S01]  /*4280*/  LEA R58, P1, R100, R80.reuse, 0x2 ;  /* 0x00000050643a7211 */ /* 0x080fe200078210ff */
[----:B------:R-:W-:Y:S01]  /*4290*/  IMAD R32, R57, UR5, RZ ;  /* 0x0000000539207c24 */ /* 0x000fe2000f8e02ff */
[-C--:B------:R-:W-:Y:S01]  /*42a0*/  LEA.HI.X.SX32 R123, R31, R3.reuse, 0x2, P5 ;  /* 0x000000031f7b7211 */ /* 0x080fe200028f16ff */
[----:B------:R-:W-:Y:S01]  /*42b0*/  IMAD R34, R54, UR5, RZ ;  /* 0x0000000536227c24 */ /* 0x000fe2000f8e02ff */
[-C--:B------:R-:W-:Y:S01]  /*42c0*/  LEA R120, P5, R99, R80.reuse, 0x2 ;  /* 0x0000005063787211 */ /* 0x080fe200078a10ff */
[----:B------:R2:W-:Y:S01]  /*42d0*/  STL [R1+0x6a0], R55 ;  /* 0x0006a03701007387 */ /* 0x0005e20000100800 */
[----:B------:R-:W-:Y:S01]  /*42e0*/  ISETP.GE.U32.AND P0, PT, R15, 0x7fffffde, PT ;  /* 0x7fffffde0f00780c */ /* 0x000fe20003f06070 */
[----:B-1----:R-:W-:Y:S01]  /*42f0*/  IMAD R31, R87, UR5, RZ ;  /* 0x00000005571f7c24 */ /* 0x002fe2000f8e02ff */
[----:B------:R-:W-:Y:S01]  /*4300*/  IADD3 R15, R2, -0x5, RZ ;  /* 0xfffffffb020f7810 */ /* 0x000fe20007ffe0ff */
[----:B------:R-:W-:Y:S01]  /*4310*/  STL [R1+0x69c], R98 ;  /* 0x00069c6201007387 */ /* 0x000fe20000100800 */
[-C--:B------:R-:W-:Y:S01]  /*4320*/  LEA.HI.X.SX32 R59, R100, R3.reuse, 0x2, P1 ;  /* 0x00000003643b7211 */ /* 0x080fe200008f16ff */
[----:B------:R-:W-:Y:S01]  /*4330*/  IMAD R30, R88, UR5, RZ ;  /* 0x00000005581e7c24 */ /* 0x000fe2000f8e02ff */
[-C--:B------:R-:W-:Y:S01]  /*4340*/  LEA R56, P1, R55, R80.reuse, 0x2 ;  /* 0x0000005037387211 */ /* 0x080fe200078210ff */
[----:B------:R1:W-:Y:S01]  /*4350*/  STL [R1+0x698], R53 ;  /* 0x0006983501007387 */ /* 0x0003e20000100800 */
[----:B------:R-:W-:Y:S01]  /*4360*/  ISETP.GE.U32.AND P3, PT, R51, 0x7fffffdd, PT ;  /* 0x7fffffdd3300780c */ /* 0x000fe20003f66070 */
[----:B------:R-:W-:Y:S01]  /*4370*/  IMAD R51, R37, UR5, RZ ;  /* 0x0000000525337c24 */ /* 0x000fe2000f8e02ff */
[----:B------:R-:W-:Y:S01]  /*4380*/  LEA.HI.X.SX32 R121, R99, R3, 0x2, P5 ;  /* 0x0000000363797211 */ /* 0x000fe200028f16ff */
[----:B------:R-:W-:Y:S01]  /*4390*/  IMAD R37, R48, UR5, RZ ;  /* 0x0000000530257c24 */ /* 0x000fe2000f8e02ff */
[----:B------:R-:W-:-:S02]  /*43a0*/  LEA R118, P5, R98, R80, 0x2 ;  /* 0x0000005062767211 */ /* 0x000fc400078a10ff */
[----:B------:R-:W-:Y:S01]  /*43b0*/  ISETP.GE.U32.AND P2, PT, R15, 0x7fffffdc, PT ;  /* 0x7fffffdc0f00780c */ /* 0x000fe20003f46070 */
[----:B------:R-:W-:Y:S01]  /*43c0*/  STL [R1+0x694], R51 ;  /* 0x0006943301007387 */ /* 0x000fe20000100800 */
[----:B------:R-:W-:Y:S01]  /*43d0*/  LOP3.LUT R15, R9, 0x70, RZ, 0xc0, !PT ;  /* 0x00000070090f7812 */ /* 0x000fe200078ec0ff */
[----:B------:R-:W-:Y:S01]  /*43e0*/  IMAD R9, R38, UR5, RZ ;  /* 0x0000000526097c24 */ /* 0x000fe2000f8e02ff */
[-C--:B------:R-:W-:Y:S01]  /*43f0*/  LEA.HI.X.SX32 R57, R55, R3.reuse, 0x2, P1 ;  /* 0x0000000337397211 */ /* 0x080fe200008f16ff */
[----:B------:R-:W-:Y:S01]  /*4400*/  IMAD R38, R47, UR5, RZ ;  /* 0x000000052f267c24 */ /* 0x000fe2000f8e02ff */
[-C--:B------:R-:W-:Y:S01]  /*4410*/  LEA R54, P1, R53, R80.reuse, 0x2 ;  /* 0x0000005035367211 */ /* 0x080fe200078210ff */
[----:B------:R-:W-:Y:S01]  /*4420*/  IMAD R15, R145, 0x80, R15 ;  /* 0x00000080910f7824 */ /* 0x000fe200078e020f */
[----:B------:R-:W-:Y:S01]  /*4430*/  LEA.HI.X.SX32 R119, R98, R3, 0x2, P5 ;  /* 0x0000000362777211 */ /* 0x000fe200028f16ff */
[----:B------:R3:W-:Y:S01]  /*4440*/  STL [R1+0x690], R9 ;  /* 0x0006900901007387 */ /* 0x0007e20000100800 */
[----:B------:R-:W-:-:S02]  /*4450*/  LEA R116, P5, R51, R80, 0x2 ;  /* 0x0000005033747211 */ /* 0x000fc400078a10ff */
[-C--:B--2---:R-:W-:Y:S01]  /*4460*/  LEA.HI.X.SX32 R55, R53, R3.reuse, 0x2, P1 ;  /* 0x0000000335377211 */ /* 0x084fe200008f16ff */
[----:B------:R-:W-:Y:S01]  /*4470*/  STL [R1+0x68c], R97 ;  /* 0x00068c6101007387 */ /* 0x000fe20000100800 */
[-C--:B------:R-:W-:Y:S02]  /*4480*/  LEA R52, P1, R9, R80.reuse, 0x2 ;  /* 0x0000005009347211 */ /* 0x080fe400078210ff */
[-C--:B------:R-:W-:Y:S01]  /*4490*/  LEA.HI.X.SX32 R117, R51, R3.reuse, 0x2, P5 ;  /* 0x0000000333757211 */ /* 0x080fe200028f16ff */
[----:B------:R-:W-:Y:S01]  /*44a0*/  STL [R1+0x688], R40 ;  /* 0x0006882801007387 */ /* 0x000fe20000100800 */
[-C--:B------:R-:W-:Y:S02]  /*44b0*/  LEA R114, P5, R97, R80.reuse, 0x2 ;  /* 0x0000005061727211 */ /* 0x080fe400078a10ff */
[-C--:B-1----:R-:W-:Y:S01]  /*44c0*/  LEA.HI.X.SX32 R53, R9, R3.reuse, 0x2, P1 ;  /* 0x0000000309357211 */ /* 0x082fe200008f16ff */
[----:B------:R-:W-:Y:S01]  /*44d0*/  STL [R1+0x684], R41 ;  /* 0x0006842901007387 */ /* 0x000fe20000100800 */
[-C--:B------:R-:W-:Y:S01]  /*44e0*/  LEA R50, P1, R40, R80.reuse, 0x2 ;  /* 0x0000005028327211 */ /* 0x080fe200078210ff */
[----:B---3--:R-:W-:Y:S01]  /*44f0*/  IMAD R9, R90, UR5, RZ ;  /* 0x000000055a097c24 */ /* 0x008fe2000f8e02ff */
[----:B------:R-:W-:Y:S01]  /*4500*/  LEA.HI.X.SX32 R115, R97, R3, 0x2, P5 ;  /* 0x0000000361737211 */ /* 0x000fe200028f16ff */
[----:B------:R-:W-:Y:S01]  /*4510*/  STL [R1+0x680], R42 ;  /* 0x0006802a01007387 */ /* 0x000fe20000100800 */
[----:B------:R-:W-:-:S02]  /*4520*/  LEA R112, P5, R41, R80, 0x2 ;  /* 0x0000005029707211 */ /* 0x000fc400078a10ff */
[-C--:B------:R-:W-:Y:S01]  /*4530*/  LEA.HI.X.SX32 R51, R40, R3.reuse, 0x2, P1 ;  /* 0x0000000328337211 */ /* 0x080fe200008f16ff */
[----:B------:R-:W-:Y:S01]  /*4540*/  STL [R1+0x67c], R43 ;  /* 0x00067c2b01007387 */ /* 0x000fe20000100800 */
[CC--:B------:R-:W-:Y:S02]  /*4550*/  LEA R48, P1, R42.reuse, R80.reuse, 0x2 ;  /* 0x000000502a307211 */ /* 0x0c0fe400078210ff */
[-C--:B------:R-:W-:Y:S01]  /*4560*/  LEA.HI.X.SX32 R113, R41, R3.reuse, 0x2, P5 ;  /* 0x0000000329717211 */ /* 0x080fe200028f16ff */
[----:B------:R1:W-:Y:S01]  /*4570*/  STL [R1+0x678], R26 ;  /* 0x0006781a01007387 */ /* 0x0003e20000100800 */
[-C--:B------:R-:W-:Y:S02]  /*4580*/  LEA R110, P5, R43, R80.reuse, 0x2 ;  /* 0x000000502b6e7211 */ /* 0x080fe400078a10ff */
[----:B------:R-:W-:Y:S01]  /*4590*/  LEA.HI.X.SX32 R49, R42, R3, 0x2, P1 ;  /* 0x000000032a317211 */ /* 0x000fe200008f16ff */
[----:B------:R-:W-:Y:S01]  /*45a0*/  STL [R1+0x674], R39 ;  /* 0x0006742701007387 */ /* 0x000fe20000100800 */
[----:B------:R-:W-:-:S02]  /*45b0*/  LEA R46, P1, R26, R80, 0x2 ;  /* 0x000000501a2e7211 */ /* 0x000fc400078210ff */
[-C--:B------:R-:W-:Y:S01]  /*45c0*/  LEA.HI.X.SX32 R111, R43, R3.reuse, 0x2, P5 ;  /* 0x000000032b6f7211 */ /* 0x080fe200028f16ff */
[----:B------:R2:W-:Y:S01]  /*45d0*/  STL [R1+0x670], R11 ;  /* 0x0006700b01007387 */ /* 0x0005e20000100800 */
[-C--:B------:R-:W-:Y:S02]  /*45e0*/  LEA R108, P5, R39, R80.reuse, 0x2 ;  /* 0x00000050276c7211 */ /* 0x080fe400078a10ff */
[-C--:B------:R-:W-:Y:S01]  /*45f0*/  LEA.HI.X.SX32 R47, R26, R3.reuse, 0x2, P1 ;  /* 0x000000031a2f7211 */ /* 0x080fe200008f16ff */
[----:B------:R-:W-:Y:S01]  /*4600*/  STL [R1+0x66c], R38 ;  /* 0x00066c2601007387 */ /* 0x000fe20000100800 */
[-C--:B------:R-:W-:Y:S01]  /*4610*/  LEA R44, P1, R11, R80.reuse, 0x2 ;  /* 0x000000500b2c7211 */ /* 0x080fe200078210ff */
[----:B-1----:R-:W-:Y:S01]  /*4620*/  IMAD R26, R93, UR5, RZ ;  /* 0x000000055d1a7c24 */ /* 0x002fe2000f8e02ff */
[----:B------:R-:W-:Y:S01]  /*4630*/  LEA.HI.X.SX32 R109, R39, R3, 0x2, P5 ;  /* 0x00000003276d7211 */ /* 0x000fe200028f16ff */
[----:B------:R-:W-:Y:S01]  /*4640*/  STL [R1+0x668], R37 ;  /* 0x0006682501007387 */ /* 0x000fe20000100800 */
[----:B------:R-:W-:-:S02]  /*4650*/  LEA R106, P5, R38, R80, 0x2 ;  /* 0x00000050266a7211 */ /* 0x000fc400078a10ff */
[-C--:B------:R-:W-:Y:S01]  /*4660*/  LEA.HI.X.SX32 R45, R11, R3.reuse, 0x2, P1 ;  /* 0x000000030b2d7211 */ /* 0x080fe200008f16ff */
[----:B------:R-:W-:Y:S01]  /*4670*/  STL [R1+0x664], R36 ;  /* 0x0006642401007387 */ /* 0x000fe20000100800 */
[CC--:B------:R-:W-:Y:S01]  /*4680*/  LEA R42, P1, R37.reuse, R80.reuse, 0x2 ;  /* 0x00000050252a7211 */ /* 0x0c0fe200078210ff */
[----:B--2---:R-:W-:Y:S01]  /*4690*/  IMAD R11, R94, UR5, RZ ;  /* 0x000000055e0b7c24 */ /* 0x004fe2000f8e02ff */
        /* <DEDUP_REMOVED lines=10> */
[----:B-1----:R-:W-:Y:S01]  /*4740*/  IMAD R25, R96, UR5, RZ ;  /* 0x0000000560197c24 */ /* 0x002fe2000f8e02ff */
[CC--:B------:R-:W-:Y:S01]  /*4750*/  LEA R38, P1, R34.reuse, R80.reuse, 0x2 ;  /* 0x0000005022267211 */ /* 0x0c0fe200078210ff */
[----:B------:R-:W-:Y:S01]  /*4760*/  STL [R1+0x654], R33 ;  /* 0x0006542101007387 */ /* 0x000fe20000100800 */
[-C--:B------:R-:W-:Y:S02]  /*4770*/  LEA.HI.X.SX32 R103, R35, R3.reuse, 0x2, P5 ;  /* 0x0000000323677211 */ /* 0x080fe400028f16ff */
[----:B------:R-:W-:Y:S01]  /*4780*/  LEA R100, P5, R33, R80, 0x2 ;  /* 0x0000005021647211 */ /* 0x000fe200078a10ff */
[----:B------:R1:W-:Y:S01]  /*4790*/  STL [R1+0x650], R32 ;  /* 0x0006502001007387 */ /* 0x0003e20000100800 */
[----:B------:R-:W-:-:S02]  /*47a0*/  LEA.HI.X.SX32 R39, R34, R3, 0x2, P1 ;  /* 0x0000000322277211 */ /* 0x000fc400008f16ff */
[CC--:B------:R-:W-:Y:S01]  /*47b0*/  LEA R36, P1, R32.reuse, R80.reuse, 0x2 ;  /* 0x0000005020247211 */ /* 0x0c0fe200078210ff */
[----:B------:R-:W-:Y:S01]  /*47c0*/  STL [R1+0x64c], R31 ;  /* 0x00064c1f01007387 */ /* 0x000fe20000100800 */
[-C--:B------:R-:W-:Y:S02]  /*47d0*/  LEA.HI.X.SX32 R101, R33, R3.reuse, 0x2, P5 ;  /* 0x0000000321657211 */ /* 0x080fe400028f16ff */
[CC--:B------:R-:W-:Y:S01]  /*47e0*/  LEA R98, P5, R31.reuse, R80.reuse, 0x2 ;  /* 0x000000501f627211 */ /* 0x0c0fe200078a10ff */
[----:B------:R-:W-:Y:S01]  /*47f0*/  STL [R1+0x648], R30 ;  /* 0x0006481e01007387 */ /* 0x000fe20000100800 */
[-C--:B------:R-:W-:Y:S02]  /*4800*/  LEA.HI.X.SX32 R37, R32, R3.reuse, 0x2, P1 ;  /* 0x0000000320257211 */ /* 0x080fe400008f16ff */
[----:B--2---:R-:W-:Y:S01]  /*4810*/  LEA R34, P1, R30, R80, 0x2 ;  /* 0x000000501e227211 */ /* 0x004fe200078210ff */
[----:B------:R-:W-:Y:S01]  /*4820*/  STL [R1+0x644], R29 ;  /* 0x0006441d01007387 */ /* 0x000fe20000100800 */
[----:B------:R-:W-:-:S02]  /*4830*/  LEA.HI.X.SX32 R99, R31, R3, 0x2, P5 ;  /* 0x000000031f637211 */ /* 0x000fc400028f16ff */
[-C--:B------:R-:W-:Y:S01]  /*4840*/  LEA R96, P5, R29, R80.reuse, 0x2 ;  /* 0x000000501d607211 */ /* 0x080fe200078a10ff */
[----:B------:R2:W-:Y:S01]  /*4850*/  STL [R1+0x640], R9 ;  /* 0x0006400901007387 */ /* 0x0005e20000100800 */
[-C--:B------:R-:W-:Y:S02]  /*4860*/  LEA.HI.X.SX32 R35, R30, R3.reuse, 0x2, P1 ;  /* 0x000000031e237211 */ /* 0x080fe400008f16ff */
[-C--:B-1----:R-:W-:Y:S01]  /*4870*/  LEA R32, P1, R9, R80.reuse, 0x2 ;  /* 0x0000005009207211 */ /* 0x082fe200078210ff */
[----:B------:R1:W-:Y:S01]  /*4880*/  STL [R1+0x63c], R28 ;  /* 0x00063c1c01007387 */ /* 0x0003e20000100800 */
[-C--:B------:R-:W-:Y:S02]  /*4890*/  LEA.HI.X.SX32 R97, R29, R3.reuse, 0x2, P5 ;  /* 0x000000031d617211 */ /* 0x080fe400028f16ff */
[CC--:B------:R-:W-:Y:S01]  /*48a0*/  LEA R94, P5, R28.reuse, R80.reuse, 0x2 ;  /* 0x000000501c5e7211 */ /* 0x0c0fe200078a10ff */
[----:B------:R-:W-:Y:S01]  /*48b0*/  STL [R1+0x638], R27 ;  /* 0x0006381b01007387 */ /* 0x000fe20000100800 */
[-C--:B------:R-:W-:Y:S01]  /*48c0*/  LEA.HI.X.SX32 R33, R9, R3.reuse, 0x2, P1 ;  /* 0x0000000309217211 */ /* 0x080fe200008f16ff */
[----:B--2---:R-:W-:Y:S01]  /*48d0*/  IMAD R9, R21, UR5, RZ ;  /* 0x0000000515097c24 */ /* 0x004fe2000f8e02ff */
[----:B------:R-:W-:Y:S01]  /*48e0*/  LEA R30, P1, R27, R80, 0x2 ;  /* 0x000000501b1e7211 */ /* 0x000fe200078210ff */
[----:B------:R-:W-:Y:S01]  /*48f0*/  STL [R1+0x634], R26 ;  /* 0x0006341a01007387 */ /* 0x000fe20000100800 */
[----:B------:R-:W-:-:S02]  /*4900*/  LEA.HI.X.SX32 R95, R28, R3, 0x2, P5 ;  /* 0x000000031c5f7211 */ /* 0x000fc400028f16ff */
[CC--:B------:R-:W-:Y:S01]  /*4910*/  LEA R92, P5, R26.reuse, R80.reuse, 0x2 ;  /* 0x000000501a5c7211 */ /* 0x0c0fe200078a10ff */
[----:B------:R2:W-:Y:S01]  /*4920*/  STL [R1+0x630], R11 ;  /* 0x0006300b01007387 */ /* 0x0005e20000100800 */
[-C--:B------:R-:W-:Y:S02]  /*4930*/  LEA.HI.X.SX32 R31, R27, R3.reuse, 0x2, P1 ;  /* 0x000000031b1f7211 */ /* 0x080fe400008f16ff */
[-C--:B-1----:R-:W-:Y:S01]  /*4940*/  LEA R28, P1, R11, R80.reuse, 0x2 ;  /* 0x000000500b1c7211 */ /* 0x082fe200078210ff */
[----:B------:R1:W-:Y:S01]  /*4950*/  STL [R1+0x62c], R81 ;  /* 0x00062c5101007387 */ /* 0x0003e20000100800 */
[-C--:B------:R-:W-:Y:S02]  /*4960*/  LEA.HI.X.SX32 R93, R26, R3.reuse, 0x2, P5 ;  /* 0x000000031a5d7211 */ /* 0x080fe400028f16ff */
[-C--:B------:R-:W-:Y:S01]  /*4970*/  LEA R90, P5, R81, R80.reuse, 0x2 ;  /* 0x00000050515a7211 */ /* 0x080fe200078a10ff */
[----:B------:R3:W-:Y:S01]  /*4980*/  STL [R1+0x628], R25 ;  /* 0x0006281901007387 */ /* 0x0007e20000100800 */
[-C--:B------:R-:W-:Y:S01]  /*4990*/  LEA.HI.X.SX32 R29, R11, R3.reuse, 0x2, P1 ;  /* 0x000000030b1d7211 */ /* 0x080fe200008f16ff */
[----:B--2---:R-:W-:Y:S01]  /*49a0*/  IMAD R11, R19, UR5, RZ ;  /* 0x00000005130b7c24 */ /* 0x004fe2000f8e02ff */
[-C--:B------:R-:W-:Y:S01]  /*49b0*/  LEA R26, P1, R25, R80.reuse, 0x2 ;  /* 0x00000050191a7211 */ /* 0x080fe200078210ff */
[----:B------:R2:W-:Y:S01]  /*49c0*/  STL [R1+0x624], R84 ;  /* 0x0006245401007387 */ /* 0x0005e20000100800 */
[-C--:B------:R-:W-:Y:S01]  /*49d0*/  LEA.HI.X.SX32 R91, R81, R3.reuse, 0x2, P5 ;  /* 0x00000003515b7211 */ /* 0x080fe200028f16ff */
[----:B-1----:R-:W-:Y:S01]  /*49e0*/  IMAD R81, R18, UR5, RZ ;  /* 0x0000000512517c24 */ /* 0x002fe2000f8e02ff */
[----:B------:R-:W-:Y:S01]  /*49f0*/  LEA R88, P5, R84, R80, 0x2 ;  /* 0x0000005054587211 */ /* 0x000fe200078a10ff */
[----:B------:R1:W-:Y:S01]  /*4a00*/  STL [R1+0x620], R23 ;  /* 0x0006201701007387 */ /* 0x0003e20000100800 */
[----:B------:R-:W-:-:S02]  /*4a10*/  LEA.HI.X.SX32 R27, R25, R3, 0x2, P1 ;  /* 0x00000003191b7211 */ /* 0x000fc400008f16ff */
[-C--:B------:R-:W-:Y:S01]  /*4a20*/  LEA R24, P1, R23, R80.reuse, 0x2 ;  /* 0x0000005017187211 */ /* 0x080fe200078210ff */
[----:B------:R-:W-:Y:S01]  /*4a30*/  STL [R1+0x61c], R83 ;  /* 0x00061c5301007387 */ /* 0x000fe20000100800 */
[-C--:B------:R-:W-:Y:S02]  /*4a40*/  LEA.HI.X.SX32 R89, R84, R3.reuse, 0x2, P5 ;  /* 0x0000000354597211 */ /* 0x080fe400028f16ff */
[-C--:B------:R-:W-:Y:S01]  /*4a50*/  LEA R86, P5, R83, R80.reuse, 0x2 ;  /* 0x0000005053567211 */ /* 0x080fe200078a10ff */
[----:B------:R4:W-:Y:S01]  /*4a60*/  STL [R1+0x618], R9 ;  /* 0x0006180901007387 */ /* 0x0009e20000100800 */
[-C--:B---3--:R-:W-:Y:S02]  /*4a70*/  LEA.HI.X.SX32 R25, R23, R3.reuse, 0x2, P1 ;  /* 0x0000000317197211 */ /* 0x088fe400008f16ff */
[----:B------:R-:W-:Y:S01]  /*4a80*/  LEA R22, P1, R9, R80, 0x2 ;  /* 0x0000005009167211 */ /* 0x000fe200078210ff */
[----:B------:R3:W-:Y:S01]  /*4a90*/  STL [R1+0x614], R82 ;  /* 0x0006145201007387 */ /* 0x0007e20000100800 */
[----:B------:R-:W-:-:S02]  /*4aa0*/  LEA.HI.X.SX32 R87, R83, R3, 0x2, P5 ;  /* 0x0000000353577211 */ /* 0x000fc400028f16ff */
[-C--:B--2---:R-:W-:Y:S01]  /*4ab0*/  LEA R84, P5, R82, R80.reuse, 0x2 ;  /* 0x0000005052547211 */ /* 0x084fe200078a10ff */
[----:B------:R2:W-:Y:S01]  /*4ac0*/  STL [R1+0x610], R11 ;  /* 0x0006100b01007387 */ /* 0x0005e20000100800 */
[-C--:B-1----:R-:W-:Y:S01]  /*4ad0*/  LEA.HI.X.SX32 R23, R9, R3.reuse, 0x2, P1 ;  /* 0x0000000309177211 */ /* 0x082fe200008f16ff */
[----:B----4-:R-:W-:Y:S01]  /*4ae0*/  IMAD R9, R8, UR5, RZ ;  /* 0x0000000508097c24 */ /* 0x010fe2000f8e02ff */
[-C--:B------:R-:W-:Y:S01]  /*4af0*/  LEA R20, P1, R11, R80.reuse, 0x2 ;  /* 0x000000500b147211 */ /* 0x080fe200078210ff */
[----:B------:R-:W-:Y:S01]  /*4b00*/  STL [R1+0x60c], R81 ;  /* 0x00060c5101007387 */ /* 0x000fe20000100800 */
[-C--:B------:R-:W-:Y:S02]  /*4b10*/  LEA.HI.X.SX32 R85, R82, R3.reuse, 0x2, P5 ;  /* 0x0000000352557211 */ /* 0x080fe400028f16ff */
[-C--:B---3--:R-:W-:Y:S01]  /*4b20*/  LEA R82, P5, R81, R80.reuse, 0x2 ;  /* 0x0000005051527211 */ /* 0x088fe200078a10ff */
[----:B------:R1:W-:Y:S01]  /*4b30*/  STL [R1+0x608], R14 ;  /* 0x0006080e01007387 */ /* 0x0003e20000100800 */
[-C--:B------:R-:W-:Y:S01]  /*4b40*/  LEA.HI.X.SX32 R21, R11, R3.reuse, 0x2, P1 ;  /* 0x000000030b157211 */ /* 0x080fe200008f16ff */
[----:B--2---:R-:W-:Y:S01]  /*4b50*/  IMAD.SHL.U32 R11, R252, 0x4, RZ ;  /* 0x00000004fc0b7824 */ /* 0x004fe200078e00ff */
[----:B------:R-:W-:Y:S01]  /*4b60*/  LEA R18, P1, R14, R80, 0x2 ;  /* 0x000000500e127211 */ /* 0x000fe200078210ff */
[----:B------:R2:W-:Y:S01]  /*4b70*/  STL [R1+0x604], R9 ;  /* 0x0006040901007387 */ /* 0x0005e20000100800 */
[----:B------:R-:W-:-:S02]  /*4b80*/  LEA.HI.X.SX32 R83, R81, R3, 0x2, P5 ;  /* 0x0000000351537211 */ /* 0x000fc400028f16ff */
[----:B------:R-:W-:Y:S01]  /*4b90*/  LEA R80, P5, R9, R80, 0x2 ;  /* 0x0000005009507211 */ /* 0x000fe200078a10ff */
[----:B------:R3:W-:Y:S01]  /*4ba0*/  STL [R1+0x85c], R11 ;  /* 0x00085c0b01007387 */ /* 0x0007e20000100800 */
[----:B------:R-:W-:Y:S02]  /*4bb0*/  SHF.L.U32 R8, R251, 0x2, RZ ;  /* 0x00000002fb087819 */ /* 0x000fe400000006ff */
[-C--:B------:R-:W-:Y:S01]  /*4bc0*/  LEA.HI.X.SX32 R19, R14, R3.reuse, 0x2, P1 ;  /* 0x000000030e137211 */ /* 0x080fe200008f16ff */
[----:B-1----:R-:W-:Y:S01]  /*4bd0*/  VIADD R14, R15, UR12 ;  /* 0x0000000c0f0e7c36 */ /* 0x002fe20008000000 */
[----:B------:R-:W-:Y:S01]  /*4be0*/  IADD3 R142, P1, R11, UR6, RZ ;  /* 0x000000060b8e7c10 */ /* 0x000fe2000ff3e0ff */
[----:B------:R1:W-:Y:S01]  /*4bf0*/  STL [R1+0x858], R8 ;  /* 0x0008580801007387 */ /* 0x0003e20000100800 */
[----:B------:R-:W-:Y:S01]  /*4c00*/  LEA.HI.X.SX32 R81, R9, R3, 0x2, P5 ;  /* 0x0000000309517211 */ /* 0x000fe200028f16ff */
[----:B------:R-:W-:Y:S01]  /*4c10*/  VIADD R3, R2, 0xfffffff8 ;  /* 0xfffffff802037836 */ /* 0x000fe20000000000 */
[----:B------:R-:W-:Y:S01]  /*4c20*/  IADD3 R140, P5, R8, UR6, RZ ;  /* 0x00000006088c7c10 */ /* 0x000fe2000ffbe0ff */
[----:B--2---:R-:W-:Y:S01]  /*4c30*/  IMAD.SHL.U32 R9, R6, 0x2, RZ ;  /* 0x0000000206097824 */ /* 0x004fe200078e00ff */
[----:B------:R-:W-:Y:S01]  /*4c40*/  LEA.HI.X.SX32 R143, R252, UR7, 0x2, P1 ;  /* 0x00000007fc8f7c11 */ /* 0x000fe200088f16ff */
[----:B---3--:R-:W-:Y:S01]  /*4c50*/  IMAD R11, R6, 0x3, RZ ;  /* 0x00000003060b7824 */ /* 0x008fe200078e02ff */
[----:B------:R-:W-:-:S02]  /*4c60*/  ISETP.GE.U32.AND P1, PT, R141, 0x7fffffdb, PT ;  /* 0x7fffffdb8d00780c */ /* 0x000fc40003f26070 */
[----:B------:R-:W-:Y:S01]  /*4c70*/  LEA.HI.X.SX32 R141, R251, UR7, 0x2, P5 ;  /* 0x00000007fb8d7c11 */ /* 0x000fe2000a8f16ff */
[----:B------:R-:W-:Y:S01]  /*4c80*/  @!PT LDS RZ, [RZ] ;  /* 0x00000000fffff984 */ /* 0x000fe20000000800 */
[----:B------:R-:W-:Y:S01]  /*4c90*/  @!PT LDS RZ, [RZ] ;  /* 0x00000000fffff984 */ /* 0x000fe20000000800 */
[----:B------:R-:W-:Y:S01]  /*4ca0*/  @!PT LDS RZ, [RZ] ;  /* 0x00000000fffff984 */ /* 0x000fe20000000800 */
[----:B------:R-:W-:Y:S01]  /*4cb0*/  LDGSTS.E [R14], desc[UR16][R142.64], !P6 ;  /* 0x000000008e0e7fae */ /* 0x000fe2000f121850 */
[----:B------:R-:W-:Y:S01]  /*4cc0*/  IMAD.WIDE R238, R6, 0x4, R142 ;  /* 0x0000000406ee7825 */ /* 0x000fe200078e028e */
[----:B------:R-:W-:Y:S02]  /*4cd0*/  ISETP.GE.U32.AND P5, PT, R144, 0x7fffffda, PT ;  /* 0x7fffffda9000780c */ /* 0x000fe40003fa6070 */
[----:B------:R-:W-:Y:S01]  /*4ce0*/  LDGSTS.E [R14+0x4000], desc[UR16][R140.64], !P6 ;  /* 0x040000008c0e7fae */ /* 0x000fe2000f121850 */
[----:B------:R-:W-:Y:S01]  /*4cf0*/  IMAD.WIDE R234, R6, 0x4, R140 ;  /* 0x0000000406ea7825 */ /* 0x000fe200078e028c */
[----:B------:R-:W-:Y:S02]  /*4d00*/  ISETP.GE.U32.AND P6, PT, R3, 0x7fffffd9, PT ;  /* 0x7fffffd90300780c */ /* 0x000fe40003fc6070 */
[C---:B------:R-:W-:Y:S01]  /*4d10*/  IADD3 R3, R2.reuse, -0x9, RZ ;  /* 0xfffffff702037810 */ /* 0x040fe20007ffe0ff */
[----:B------:R-:W-:Y:S01]  /*4d20*/  IMAD.WIDE R146, R9, 0x4, R142 ;  /* 0x0000000409927825 */ /* 0x000fe200078e028e */
[----:B------:R-:W-:Y:S01]  /*4d30*/  LDGSTS.E [R14+0x4], desc[UR16][R238.64], !P4 ;  /* 0x00004000ee0e7fae */ /* 0x000fe2000e121850 */
[----:B------:R-:W-:-:S02]  /*4d40*/  IADD3 R212, R2, -0x1f, RZ ;  /* 0xffffffe102d47810 */ /* 0x000fc40007ffe0ff */
[----:B------:R-:W-:Y:S01]  /*4d50*/  IMAD.WIDE R144, R9, 0x4, R140 ;  /* 0x0000000409907825 */ /* 0x000fe200078e028c */
[----:B------:R-:W-:Y:S01]  /*4d60*/  LDGSTS.E [R14+0x4004], desc[UR16][R234.64], !P4 ;  /* 0x04004000ea0e7fae */ /* 0x000fe2000e121850 */
[----:B------:R-:W-:Y:S02]  /*4d70*/  ISETP.GE.U32.AND P4, PT, R3, 0x7fffffd8, PT ;  /* 0x7fffffd80300780c */ /* 0x000fe40003f86070 */
[----:B------:R-:W-:Y:S01]  /*4d80*/  LOP3.LUT R3, R15, 0x10, RZ, 0x3c, !PT ;  /* 0x000000100f037812 */ /* 0x000fe200078e3cff */
[----:B------:R2:W-:Y:S01]  /*4d90*/  STL [R1+0x778], R9 ;  /* 0x0007780901007387 */ /* 0x0005e20000100800 */
[----:B-1----:R-:W-:Y:S02]  /*4da0*/  VIADD R8, R2, 0xfffffff6 ;  /* 0xfffffff602087836 */ /* 0x002fe40000000000 */
[C---:B------:R-:W-:Y:S01]  /*4db0*/  IMAD.WIDE R150, R11.reuse, 0x4, R142 ;  /* 0x000000040b967825 */ /* 0x040fe200078e028e */
[----:B------:R1:W-:Y:S03]  /*4dc0*/  STL.64 [R1+0x48], R146 ;  /* 0x0000489201007387 */ /* 0x0003e60000100a00 */
[----:B------:R-:W-:Y:S01]  /*4dd0*/  IMAD.WIDE R148, R11, 0x4, R140 ;  /* 0x000000040b947825 */ /* 0x000fe200078e028c */
[----:B------:R-:W-:Y:S03]  /*4de0*/  STL.64 [R1+0x40], R144 ;  /* 0x0000409001007387 */ /* 0x000fe60000100a00 */
[----:B--2---:R-:W-:Y:S01]  /*4df0*/  IMAD.SHL.U32 R9, R6, 0x4, RZ ;  /* 0x0000000406097824 */ /* 0x004fe200078e00ff */
[----:B------:R1:W-:Y:S01]  /*4e00*/  LDGSTS.E [R14+0x8], desc[UR16][R146.64], !P0 ;  /* 0x00008000920e7fae */ /* 0x0003e2000c121850 */
[----:B------:R-:W-:-:S03]  /*4e10*/  VIADD R3, R3, UR12 ;  /* 0x0000000c03037c36 */ /* 0x000fc60008000000 */
[----:B------:R2:W-:Y:S04]  /*4e20*/  STL [R1+0x774], R11 ;  /* 0x0007740b01007387 */ /* 0x0005e80000100800 */
[----:B------:R3:W-:Y:S01]  /*4e30*/  LDGSTS.E [R14+0x4008], desc[UR16][R144.64], !P0 ;  /* 0x04008000900e7fae */ /* 0x0007e2000c121850 */
[----:B------:R-:W-:Y:S01]  /*4e40*/  ISETP.GE.U32.AND P0, PT, R8, 0x7fffffd7, PT ;  /* 0x7fffffd70800780c */ /* 0x000fe20003f06070 */
[----:B------:R-:W-:Y:S02]  /*4e50*/  VIADD R8, R2, 0xfffffff5 ;  /* 0xfffffff502087836 */ /* 0x000fe40000000000 */
[C---:B-1----:R-:W-:Y:S01]  /*4e60*/  IMAD.WIDE R146, R9.reuse, 0x4, R142 ;  /* 0x0000000409927825 */ /* 0x042fe200078e028e */
[----:B------:R1:W-:Y:S03]  /*4e70*/  STL [R1+0x770], R9 ;  /* 0x0007700901007387 */ /* 0x0003e60000100800 */
[----:B--2---:R-:W-:Y:S01]  /*4e80*/  IMAD R11, R6, 0x5, RZ ;  /* 0x00000005060b7824 */ /* 0x004fe200078e02ff */
[----:B------:R2:W-:Y:S01]  /*4e90*/  STL.64 [R1+0x38], R150 ;  /* 0x0000389601007387 */ /* 0x0005e20000100a00 */
[----:B---3--:R-:W-:-:S03]  /*4ea0*/  IMAD.WIDE R144, R9, 0x4, R140 ;  /* 0x0000000409907825 */ /* 0x008fc600078e028c */
[----:B------:R3:W-:Y:S01]  /*4eb0*/  STL.64 [R1+0x30], R148 ;  /* 0x0000309401007387 */ /* 0x0007e20000100a00 */
[----:B-1----:R-:W-:-:S03]  /*4ec0*/  IMAD R9, R6, 0x6, RZ ;  /* 0x0000000606097824 */ /* 0x002fc600078e02ff */
[----:B------:R2:W-:Y:S01]  /*4ed0*/  LDGSTS.E [R14+0xc], desc[UR16][R150.64], !P3 ;  /* 0x0000c000960e7fae */ /* 0x0005e2000d921850 */
[----:B------:R-:W-:-:S03]  /*4ee0*/  IMAD.WIDE R152, R11, 0x4, R142 ;  /* 0x000000040b987825 */ /* 0x000fc600078e028e */
[----:B------:R3:W-:Y:S01]  /*4ef0*/  LDGSTS.E [R14+0x400c], desc[UR16][R148.64], !P3 ;  /* 0x0400c000940e7fae */ /* 0x0007e2000d921850 */
[----:B------:R-:W-:Y:S02]  /*4f00*/  ISETP.GE.U32.AND P3, PT, R8, 0x7fffffd6, PT ;  /* 0x7fffffd60800780c */ /* 0x000fe40003f66070 */
[----:B------:R-:W-:Y:S01]  /*4f10*/  IADD3 R8, R2, -0xc, RZ ;  /* 0xfffffff402087810 */ /* 0x000fe20007ffe0ff */
[----:B------:R1:W-:Y:S01]  /*4f20*/  STL.64 [R1+0x28], R146 ;  /* 0x0000289201007387 */ /* 0x0003e20000100a00 */
[----:B--2---:R-:W-:-:S03]  /*4f30*/  IMAD.WIDE R150, R11, 0x4, R140 ;  /* 0x000000040b967825 */ /* 0x004fc600078e028c */
[----:B------:R-:W-:Y:S01]  /*4f40*/  STL.64 [R1+0x20], R144 ;  /* 0x0000209001007387 */ /* 0x000fe20000100a00 */
[----:B---3--:R-:W-:-:S03]  /*4f50*/  IMAD.WIDE R148, R9, 0x4, R142 ;  /* 0x0000000409947825 */ /* 0x008fc600078e028e */
[----:B------:R1:W-:Y:S04]  /*4f60*/  LDGSTS.E [R3], desc[UR16][R146.64], !P2 ;  /* 0x0000000092037fae */ /* 0x0003e8000d121850 */
[----:B------:R2:W-:Y:S04]  /*4f70*/  STL [R1+0x76c], R11 ;  /* 0x00076c0b01007387 */ /* 0x0005e80000100800 */
[----:B------:R3:W-:Y:S01]  /*4f80*/  LDGSTS.E [R3+0x4000], desc[UR16][R144.64], !P2 ;  /* 0x0400000090037fae */ /* 0x0007e2000d121850 */
[----:B------:R-:W-:Y:S01]  /*4f90*/  ISETP.GE.U32.AND P2, PT, R8, 0x7fffffd5, PT ;  /* 0x7fffffd50800780c */ /* 0x000fe20003f46070 */
[----:B------:R-:W-:-:S02]  /*4fa0*/  VIADD R8, R2, 0xfffffff3 ;  /* 0xfffffff302087836 */ /* 0x000fc40000000000 */
[----:B-1----:R-:W-:Y:S01]  /*4fb0*/  IMAD.WIDE R146, R9, 0x4, R140 ;  /* 0x0000000409927825 */ /* 0x002fe200078e028c */
[----:B------:R1:W-:Y:S01]  /*4fc0*/  STL [R1+0x768], R9 ;  /* 0x0007680901007387 */ /* 0x0003e20000100800 */
[----:B--2---:R-:W-:-:S03]  /*4fd0*/  LOP3.LUT R11, R15, 0x20, RZ, 0x3c, !PT ;  /* 0x000000200f0b7812 */ /* 0x004fc600078e3cff */
[----:B------:R2:W-:Y:S01]  /*4fe0*/  STL.64 [R1+0x18], R152 ;  /* 0x0000189801007387 */ /* 0x0005e20000100a00 */
[----:B------:R-:W-:Y:S01]  /*4ff0*/  IADD3 R244, R11, UR12, RZ ;  /* 0x0000000c0bf47c10 */ /* 0x000fe2000fffe0ff */
[----:B------:R-:W-:Y:S02]  /*5000*/  IMAD R11, R6, 0x9, RZ ;  /* 0x00000009060b7824 */ /* 0x000fe400078e02ff */
[----:B------:R2:W-:Y:S01]  /*5010*/  LDGSTS.E [R3+0x4], desc[UR16][R152.64], !P1 ;  /* 0x0000400098037fae */ /* 0x0005e2000c921850 */
[----:B---3--:R-:W-:Y:S02]  /*5020*/  VIADD R144, R2, 0xfffffff2 ;  /* 0xfffffff202907836 */ /* 0x008fe40000000000 */
[----:B-1----:R-:W-:Y:S01]  /*5030*/  IMAD.SHL.U32 R9, R6, 0x8, RZ ;  /* 0x0000000806097824 */ /* 0x002fe200078e00ff */
[----:B------:R1:W-:Y:S01]  /*5040*/  STL.64 [R1+0x10], R150 ;  /* 0x0000109601007387 */ /* 0x0003e20000100a00 */
[----:B------:R-:W-:-:S03]  /*5050*/  IMAD.WIDE R154, R11, 0x4, R140 ;  /* 0x000000040b9a7825 */ /* 0x000fc600078e028c */
[----:B------:R1:W-:Y:S01]  /*5060*/  LDGSTS.E [R3+0x4004], desc[UR16][R150.64], !P1 ;  /* 0x0400400096037fae */ /* 0x0003e2000c921850 */
[----:B------:R-:W-:Y:S01]  /*5070*/  ISETP.GE.U32.AND P1, PT, R8, 0x7fffffd4, PT ;  /* 0x7fffffd40800780c */ /* 0x000fe20003f26070 */
[----:B------:R-:W-:Y:S02]  /*5080*/  VIADD R8, R2, 0xfffffff1 ;  /* 0xfffffff102087836 */ /* 0x000fe40000000000 */
[----:B------:R3:W-:Y:S01]  /*5090*/  STL.64 [R1+0x8], R148 ;  /* 0x0000089401007387 */ /* 0x0007e20000100a00 */
[----:B--2---:R-:W-:-:S03]  /*50a0*/  IMAD.WIDE R152, R11, 0x4, R142 ;  /* 0x000000040b987825 */ /* 0x004fc600078e028e */
[----:B------:R3:W-:Y:S04]  /*50b0*/  LDGSTS.E [R3+0x8], desc[UR16][R148.64], !P5 ;  /* 0x0000800094037fae */ /* 0x0007e8000e921850 */
[----:B------:R2:W-:Y:S01]  /*50c0*/  STL.64 [R1], R146 ;  /* 0x0000009201007387 */ /* 0x0005e20000100a00 */
[----:B-1----:R-:W-:-:S03]  /*50d0*/  IMAD.WIDE R150, R9, 0x4, R140 ;  /* 0x0000000409967825 */ /* 0x002fc600078e028c */
[----:B------:R2:W-:Y:S01]  /*50e0*/  LDGSTS.E [R3+0x4008], desc[UR16][R146.64], !P5 ;  /* 0x0400800092037fae */ /* 0x0005e2000e921850 */
[----:B------:R-:W-:Y:S01]  /*50f0*/  ISETP.GE.U32.AND P5, PT, R144, 0x7fffffd3, PT ;  /* 0x7fffffd39000780c */ /* 0x000fe20003fa6070 */
[----:B---3--:R-:W-:-:S04]  /*5100*/  IMAD.WIDE R148, R9, 0x4, R142 ;  /* 0x0000000409947825 */ /* 0x008fc800078e028e */
[----:B--2---:R-:W-:-:S04]  /*5110*/  IMAD R146, R6, 0x7, RZ ;  /* 0x0000000706927824 */ /* 0x004fc800078e02ff */
[C---:B------:R-:W-:Y:S01]  /*5120*/  IMAD.WIDE R144, R146.reuse, 0x4, R142 ;  /* 0x0000000492907825 */ /* 0x040fe200078e028e */
[----:B------:R1:W-:Y:S04]  /*5130*/  STL [R1+0x764], R146 ;  /* 0x0007649201007387 */ /* 0x0003e80000100800 */
[----:B------:R2:W-:Y:S04]  /*5140*/  STL [R1+0x760], R9 ;  /* 0x0007600901007387 */ /* 0x0005e80000100800 */
[----:B------:R3:W-:Y:S01]  /*5150*/  LDGSTS.E [R3+0xc], desc[UR16][R144.64], !P6 ;  /* 0x0000c00090037fae */ /* 0x0007e2000f121850 */
[----:B-1----:R-:W-:-:S03]  /*5160*/  IMAD.WIDE R146, R146, 0x4, R140 ;  /* 0x0000000492927825 */ /* 0x002fc600078e028c */
[----:B------:R3:W-:Y:S01]  /*5170*/  STL.64 [R1+0xab0], R144 ;  /* 0x000ab09001007387 */ /* 0x0007e20000100a00 */
[----:B--2---:R-:W-:-:S03]  /*5180*/  IMAD R9, R6, 0xa, RZ ;  /* 0x0000000a06097824 */ /* 0x004fc600078e02ff */
[----:B------:R1:W-:Y:S01]  /*5190*/  LDGSTS.E [R3+0x400c], desc[UR16][R146.64], !P6 ;  /* 0x0400c00092037fae */ /* 0x0003e2000f121850 */
[----:B------:R-:W-:Y:S01]  /*51a0*/  ISETP.GE.U32.AND P6, PT, R8, 0x7fffffd2, PT ;  /* 0x7fffffd20800780c */ /* 0x000fe20003fc6070 */
[----:B------:R-:W-:Y:S02]  /*51b0*/  VIADD R8, R2, 0xfffffff0 ;  /* 0xfffffff002087836 */ /* 0x000fe40000000000 */
[C---:B------:R-:W-:Y:S01]  /*51c0*/  IMAD.WIDE R156, R9.reuse, 0x4, R142 ;  /* 0x00000004099c7825 */ /* 0x040fe200078e028e */
[----:B------:R2:W-:Y:S03]  /*51d0*/  LDGSTS.E [R244], desc[UR16][R148.64], !P4 ;  /* 0x0000000094f47fae */ /* 0x0005e6000e121850 */
[----:B------:R-:W-:Y:S01]  /*51e0*/  IMAD.WIDE R158, R9, 0x4, R140 ;  /* 0x00000004099e7825 */ /* 0x000fe200078e028c */
[----:B------:R1:W-:Y:S01]  /*51f0*/  STL.64 [R1+0xab8], R146 ;  /* 0x000ab89201007387 */ /* 0x0003e20000100a00 */
[----:B---3--:R-:W-:-:S02]  /*5200*/  LOP3.LUT R145, R15, 0x60, RZ, 0x3c, !PT ;  /* 0x000000600f917812 */ /* 0x008fc400078e3cff */
[----:B------:R-:W-:Y:S01]  /*5210*/  IMAD R144, R6, 0xb, RZ ;  /* 0x0000000b06907824 */ /* 0x000fe200078e02ff */
[----:B------:R-:W-:Y:S01]  /*5220*/  LDGSTS.E [R244+0x4000], desc[UR16][R150.64], !P4 ;  /* 0x0400000096f47fae */ /* 0x000fe2000e121850 */
[----:B------:R-:W-:Y:S01]  /*5230*/  ISETP.GE.U32.AND P4, PT, R8, 0x7fffffd1, PT ;  /* 0x7fffffd10800780c */ /* 0x000fe20003f86070 */
[----:B------:R-:W-:Y:S02]  /*5240*/  VIADD R8, R2, 0xffffffef ;  /* 0xffffffef02087836 */ /* 0x000fe40000000000 */
[----:B------:R2:W-:Y:S01]  /*5250*/  STL.64 [R1+0xaa0], R148 ;  /* 0x000aa09401007387 */ /* 0x0005e20000100a00 */
[----:B------:R-:W-:-:S03]  /*5260*/  IMAD.WIDE R162, R144, 0x4, R140 ;  /* 0x0000000490a27825 */ /* 0x000fc600078e028c */
[----:B------:R-:W-:Y:S01]  /*5270*/  LDGSTS.E [R244+0x4], desc[UR16][R152.64], !P0 ;  /* 0x0000400098f47fae */ /* 0x000fe2000c121850 */
[----:B------:R-:W-:Y:S02]  /*5280*/  VIADD R248, R145, UR12 ;  /* 0x0000000c91f87c36 */ /* 0x000fe40008000000 */
[----:B------:R-:W-:Y:S01]  /*5290*/  IMAD R145, R6, 0x1b, RZ ;  /* 0x0000001b06917824 */ /* 0x000fe200078e02ff */
[----:B------:R3:W-:Y:S01]  /*52a0*/  STL [R1+0x75c], R11 ;  /* 0x00075c0b01007387 */ /* 0x0007e20000100800 */
[----:B-1----:R-:W-:Y:S02]  /*52b0*/  IMAD.MOV.U32 R146, RZ, RZ, R238 ;  /* 0x000000ffff927224 */ /* 0x002fe400078e00ee */
[----:B------:R-:W-:Y:S01]  /*52c0*/  IMAD.WIDE R226, R145, 0x4, R140 ;  /* 0x0000000491e27825 */ /* 0x000fe200078e028c */
[----:B------:R-:W-:Y:S01]  /*52d0*/  LDGSTS.E [R244+0x4004], desc[UR16][R154.64], !P0 ;  /* 0x040040009af47fae */ /* 0x000fe2000c121850 */
[----:B------:R-:W-:Y:S02]  /*52e0*/  ISETP.GE.U32.AND P0, PT, R8, 0x7fffffd0, PT ;  /* 0x7fffffd00800780c */ /* 0x000fe40003f06070 */
[----:B------:R-:W-:Y:S01]  /*52f0*/  VIADD R8, R2, 0xffffffed ;  /* 0xffffffed02087836 */ /* 0x000fe20000000000 */
[----:B------:R-:W-:Y:S01]  /*5300*/  STL.64 [R1+0xaa8], R150 ;  /* 0x000aa89601007387 */ /* 0x000fe20000100a00 */
[----:B--2---:R-:W-:Y:S01]  /*5310*/  MOV R149, R233 ;  /* 0x000000e900957202 */ /* 0x004fe20000000f00 */
[----:B------:R-:W-:Y:S01]  /*5320*/  IMAD R148, R6, 0x1e, RZ ;  /* 0x0000001e06947824 */ /* 0x000fe200078e02ff */
[----:B---3--:R-:W-:Y:S01]  /*5330*/  LOP3.LUT R11, R15, 0x30, RZ, 0x3c, !PT ;  /* 0x000000300f0b7812 */ /* 0x008fe200078e3cff */
[----:B------:R-:W-:Y:S01]  /*5340*/  LDGSTS.E [R244+0x8], desc[UR16][R156.64], !P3 ;  /* 0x000080009cf47fae */ /* 0x000fe2000d921850 */
[----:B------:R-:W-:-:S02]  /*5350*/  IMAD.MOV.U32 R147, RZ, RZ, R239 ;  /* 0x000000ffff937224 */ /* 0x000fc400078e00ef */
[----:B------:R-:W-:Y:S01]  /*5360*/  IADD3 R245, R11, UR12, RZ ;  /* 0x0000000c0bf57c10 */ /* 0x000fe2000fffe0ff */
[----:B------:R1:W-:Y:S01]  /*5370*/  STL [R1+0x758], R9 ;  /* 0x0007580901007387 */ /* 0x0003e20000100800 */
[----:B------:R-:W-:Y:S02]  /*5380*/  IMAD R11, R6, 0xd, RZ ;  /* 0x0000000d060b7824 */ /* 0x000fe400078e02ff */
[----:B------:R-:W-:Y:S01]  /*5390*/  IMAD.WIDE R238, R148, 0x4, R140 ;  /* 0x0000000494ee7825 */ /* 0x000fe200078e028c */
[----:B------:R-:W-:Y:S01]  /*53a0*/  LDGSTS.E [R244+0x4008], desc[UR16][R158.64], !P3 ;  /* 0x040080009ef47fae */ /* 0x000fe2000d921850 */
[----:B------:R-:W-:Y:S02]  /*53b0*/  ISETP.GE.U32.AND P3, PT, R160, 0x7fffffcf, PT ;  /* 0x7fffffcfa000780c */ /* 0x000fe40003f66070 */
[--C-:B------:R-:W-:Y:S01]  /*53c0*/  IMAD.WIDE R160, R144, 0x4, R142.reuse ;  /* 0x0000000490a07825 */ /* 0x100fe200078e028e */
[----:B------:R-:W-:Y:S03]  /*53d0*/  STL.64 [R1+0xac0], R152 ;  /* 0x000ac09801007387 */ /* 0x000fe60000100a00 */
[----:B-1----:R-:W-:Y:S01]  /*53e0*/  IMAD R9, R6, 0xc, RZ ;  /* 0x0000000c06097824 */ /* 0x002fe200078e02ff */
[----:B------:R-:W-:Y:S01]  /*53f0*/  STL.64 [R1+0xac8], R154 ;  /* 0x000ac89a01007387 */ /* 0x000fe20000100a00 */
[----:B------:R-:W-:-:S03]  /*5400*/  IMAD.WIDE R168, R11, 0x4, R142 ;  /* 0x000000040ba87825 */ /* 0x000fc600078e028e */
[----:B------:R-:W-:Y:S01]  /*5410*/  STL.64 [R1+0xad0], R156 ;  /* 0x000ad09c01007387 */ /* 0x000fe20000100a00 */
[----:B------:R-:W-:-:S03]  /*5420*/  IMAD.WIDE R164, R9, 0x4, R142 ;  /* 0x0000000409a47825 */ /* 0x000fc600078e028e */
[----:B------:R-:W-:Y:S01]  /*5430*/  STL.64 [R1+0xad8], R158 ;  /* 0x000ad89e01007387 */ /* 0x000fe20000100a00 */
[----:B------:R-:W-:-:S03]  /*5440*/  IMAD.WIDE R166, R9, 0x4, R140 ;  /* 0x0000000409a67825 */ /* 0x000fc600078e028c */
[----:B------:R1:W-:Y:S01]  /*5450*/  STL [R1+0x754], R144 ;  /* 0x0007549001007387 */ /* 0x0003e20000100800 */
[----:B------:R-:W-:-:S03]  /*5460*/  IMAD.WIDE R170, R11, 0x4, R140 ;  /* 0x000000040baa7825 */ /* 0x000fc600078e028c */
[----:B------:R2:W-:Y:S04]  /*5470*/  STL [R1+0x750], R9 ;  /* 0x0007500901007387 */ /* 0x0005e80000100800 */
[----:B------:R-:W-:Y:S01]  /*5480*/  LDGSTS.E [R244+0xc], desc[UR16][R160.64], !P2 ;  /* 0x0000c000a0f47fae */ /* 0x000fe2000d121850 */
[----:B-1----:R-:W-:-:S03]  /*5490*/  IMAD R144, R6, 0xf, RZ ;  /* 0x0000000f06907824 */ /* 0x002fc600078e02ff */
[----:B------:R-:W-:Y:S01]  /*54a0*/  LDGSTS.E [R244+0x400c], desc[UR16][R162.64], !P2 ;  /* 0x0400c000a2f47fae */ /* 0x000fe2000d121850 */
[----:B------:R-:W-:Y:S01]  /*54b0*/  ISETP.GE.U32.AND P2, PT, R8, 0x7fffffce, PT ;  /* 0x7fffffce0800780c */ /* 0x000fe20003f46070 */
[----:B--2---:R-:W-:Y:S02]  /*54c0*/  IMAD R9, R6, 0xe, RZ ;  /* 0x0000000e06097824 */ /* 0x004fe400078e02ff */
[----:B------:R-:W-:Y:S01]  /*54d0*/  VIADD R8, R2, 0xffffffec ;  /* 0xffffffec02087836 */ /* 0x000fe20000000000 */
[----:B------:R1:W-:Y:S01]  /*54e0*/  LDGSTS.E [R245], desc[UR16][R164.64], !P1 ;  /* 0x00000000a4f57fae */ /* 0x0003e2000c921850 */
[----:B------:R-:W-:-:S03]  /*54f0*/  IMAD.WIDE R172, R9, 0x4, R142 ;  /* 0x0000000409ac7825 */ /* 0x000fc600078e028e */
[----:B------:R-:W-:Y:S01]  /*5500*/  LDGSTS.E [R245+0x4000], desc[UR16][R166.64], !P1 ;  /* 0x04000000a6f57fae */ /* 0x000fe2000c921850 */
[--C-:B------:R-:W-:Y:S01]  /*5510*/  IMAD.WIDE R174, R9, 0x4, R140.reuse ;  /* 0x0000000409ae7825 */ /* 0x100fe200078e028c */
[----:B------:R-:W-:Y:S02]  /*5520*/  ISETP.GE.U32.AND P1, PT, R8, 0x7fffffcd, PT ;  /* 0x7fffffcd0800780c */ /* 0x000fe40003f26070 */
[----:B------:R-:W-:Y:S01]  /*5530*/  LDGSTS.E [R245+0x4], desc[UR16][R168.64], !P5 ;  /* 0x00004000a8f57fae */ /* 0x000fe2000e921850 */
[----:B------:R-:W-:Y:S02]  /*5540*/  VIADD R8, R2, 0xffffffeb ;  /* 0xffffffeb02087836 */ /* 0x000fe40000000000 */
[----:B------:R-:W-:Y:S01]  /*5550*/  IMAD.WIDE R178, R144, 0x4, R140 ;  /* 0x0000000490b27825 */ /* 0x000fe200078e028c */
[----:B------:R-:W-:Y:S02]  /*5560*/  LDGSTS.E [R245+0x4004], desc[UR16][R170.64], !P5 ;  /* 0x04004000aaf57fae */ /* 0x000fe4000e921850 */
[----:B------:R-:W-:-:S02]  /*5570*/  ISETP.GE.U32.AND P5, PT, R8, 0x7fffffcc, PT ;  /* 0x7fffffcc0800780c */ /* 0x000fc40003fa6070 */
[----:B------:R-:W-:Y:S01]  /*5580*/  STL.64 [R1+0xae0], R160 ;  /* 0x000ae0a001007387 */ /* 0x000fe20000100a00 */
[----:B------:R-:W-:-:S03]  /*5590*/  IADD3 R8, R2, -0x17, RZ ;  /* 0xffffffe902087810 */ /* 0x000fc60007ffe0ff */
[----:B------:R-:W-:Y:S04]  /*55a0*/  LDGSTS.E [R245+0x8], desc[UR16][R172.64], !P6 ;  /* 0x00008000acf57fae */ /* 0x000fe8000f121850 */
[----:B------:R-:W-:Y:S04]  /*55b0*/  STL.64 [R1+0xae8], R162 ;  /* 0x000ae8a201007387 */ /* 0x000fe80000100a00 */
[----:B------:R-:W-:Y:S01]  /*55c0*/  LDGSTS.E [R245+0x4008], desc[UR16][R174.64], !P6 ;  /* 0x04008000aef57fae */ /* 0x000fe2000f121850 */
[----:B------:R-:W-:Y:S01]  /*55d0*/  ISETP.GE.U32.AND P6, PT, R176, 0x7fffffcb, PT ;  /* 0x7fffffcbb000780c */ /* 0x000fe20003fc6070 */
[----:B------:R-:W-:-:S02]  /*55e0*/  IMAD.WIDE R176, R144, 0x4, R142 ;  /* 0x0000000490b07825 */ /* 0x000fc400078e028e */
[----:B------:R-:W-:Y:S04]  /*55f0*/  STL.64 [R1+0xaf0], R164 ;  /* 0x000af0a401007387 */ /* 0x000fe80000100a00 */
[----:B------:R2:W-:Y:S04]  /*5600*/  STL [R1+0x74c], R11 ;  /* 0x00074c0b01007387 */ /* 0x0005e80000100800 */
[----:B------:R3:W-:Y:S04]  /*5610*/  STL [R1+0x748], R9 ;  /* 0x0007480901007387 */ /* 0x0007e80000100800 */
[----:B------:R-:W-:Y:S01]  /*5620*/  LDGSTS.E [R245+0xc], desc[UR16][R176.64], !P4 ;  /* 0x0000c000b0f57fae */ /* 0x000fe2000e121850 */
[----:B--2---:R-:W-:-:S03]  /*5630*/  LOP3.LUT R11, R15, 0x40, RZ, 0x3c, !PT ;  /* 0x000000400f0b7812 */ /* 0x004fc600078e3cff */
[----:B------:R-:W-:Y:S01]  /*5640*/  LDGSTS.E [R245+0x400c], desc[UR16][R178.64], !P4 ;  /* 0x0400c000b2f57fae */ /* 0x000fe2000e121850 */
[----:B------:R-:W-:Y:S01]  /*5650*/  ISETP.GE.U32.AND P4, PT, R8, 0x7fffffca, PT ;  /* 0x7fffffca0800780c */ /* 0x000fe20003f86070 */
[----:B---3--:R-:W-:Y:S02]  /*5660*/  IMAD.SHL.U32 R9, R6, 0x10, RZ ;  /* 0x0000001006097824 */ /* 0x008fe400078e00ff */
[----:B------:R-:W-:Y:S01]  /*5670*/  VIADD R246, R11, UR12 ;  /* 0x0000000c0bf67c36 */ /* 0x000fe20008000000 */
[----:B------:R2:W-:Y:S01]  /*5680*/  STL [R1+0x744], R144 ;  /* 0x0007449001007387 */ /* 0x0005e20000100800 */
[----:B------:R-:W-:-:S03]  /*5690*/  IMAD.WIDE R180, R9, 0x4, R142 ;  /* 0x0000000409b47825 */ /* 0x000fc600078e028e */
[----:B------:R3:W-:Y:S01]  /*56a0*/  STL [R1+0x740], R9 ;  /* 0x0007400901007387 */ /* 0x0007e20000100800 */
[----:B------:R-:W-:-:S03]  /*56b0*/  IMAD.WIDE R182, R9, 0x4, R140 ;  /* 0x0000000409b67825 */ /* 0x000fc600078e028c */
[----:B------:R-:W-:Y:S01]  /*56c0*/  LDGSTS.E [R246], desc[UR16][R180.64], !P0 ;  /* 0x00000000b4f67fae */ /* 0x000fe2000c121850 */
[----:B------:R-:W-:Y:S01]  /*56d0*/  VIADD R8, R2, 0xffffffe8 ;  /* 0xffffffe802087836 */ /* 0x000fe20000000000 */
[----:B--2---:R-:W-:Y:S01]  /*56e0*/  LOP3.LUT R144, R15, 0x50, RZ, 0x3c, !PT ;  /* 0x000000500f907812 */ /* 0x004fe200078e3cff */
[C---:B------:R-:W-:Y:S01]  /*56f0*/  IMAD R11, R6.reuse, 0x11, RZ ;  /* 0x00000011060b7824 */ /* 0x040fe200078e02ff */
[----:B------:R-:W-:Y:S01]  /*5700*/  LDGSTS.E [R246+0x4000], desc[UR16][R182.64], !P0 ;  /* 0x04000000b6f67fae */ /* 0x000fe2000c121850 */
[----:B---3--:R-:W-:Y:S01]  /*5710*/  IMAD R9, R6, 0x12, RZ ;  /* 0x0000001206097824 */ /* 0x008fe200078e02ff */
[----:B------:R-:W-:Y:S01]  /*5720*/  ISETP.GE.U32.AND P0, PT, R8, 0x7fffffc9, PT ;  /* 0x7fffffc90800780c */ /* 0x000fe20003f06070 */
[C---:B------:R-:W-:Y:S01]  /*5730*/  IMAD.WIDE R184, R11.reuse, 0x4, R142 ;  /* 0x000000040bb87825 */ /* 0x040fe200078e028e */
[----:B------:R-:W-:Y:S03]  /*5740*/  STL [R1+0x73c], R11 ;  /* 0x00073c0b01007387 */ /* 0x000fe60000100800 */
[----:B------:R-:W-:Y:S01]  /*5750*/  IMAD.WIDE R186, R11, 0x4, R140 ;  /* 0x000000040bba7825 */ /* 0x000fe200078e028c */
[----:B------:R2:W-:Y:S03]  /*5760*/  STL [R1+0x738], R9 ;  /* 0x0007380901007387 */ /* 0x0005e60000100800 */
[----:B------:R-:W-:Y:S01]  /*5770*/  VIADD R8, R2, 0xffffffe7 ;  /* 0xffffffe702087836 */ /* 0x000fe20000000000 */
[----:B------:R-:W-:Y:S01]  /*5780*/  LDGSTS.E [R246+0x4], desc[UR16][R184.64], !P3 ;  /* 0x00004000b8f67fae */ /* 0x000fe2000d921850 */
[----:B------:R-:W-:-:S03]  /*5790*/  IMAD.WIDE R188, R9, 0x4, R142 ;  /* 0x0000000409bc7825 */ /* 0x000fc600078e028e */
[----:B------:R-:W-:Y:S01]  /*57a0*/  LDGSTS.E [R246+0x4004], desc[UR16][R186.64], !P3 ;  /* 0x04004000baf67fae */ /* 0x000fe2000d921850 */
[----:B------:R-:W-:Y:S01]  /*57b0*/  IMAD.WIDE R190, R9, 0x4, R140 ;  /* 0x0000000409be7825 */ /* 0x000fe200078e028c */
[----:B------:R-:W-:Y:S02]  /*57c0*/  ISETP.GE.U32.AND P3, PT, R8, 0x7fffffc8, PT ;  /* 0x7fffffc80800780c */ /* 0x000fe40003f66070 */
[----:B------:R-:W-:Y:S01]  /*57d0*/  LDGSTS.E [R246+0x8], desc[UR16][R188.64], !P2 ;  /* 0x00008000bcf67fae */ /* 0x000fe2000d121850 */
[----:B--2---:R-:W-:Y:S02]  /*57e0*/  IMAD R9, R6, 0x13, RZ ;  /* 0x0000001306097824 */ /* 0x004fe400078e02ff */
[----:B------:R-:W-:Y:S01]  /*57f0*/  VIADD R8, R2, 0xffffffe6 ;  /* 0xffffffe602087836 */ /* 0x000fe20000000000 */
[----:B------:R-:W-:Y:S01]  /*5800*/  LDGSTS.E [R246+0x4008], desc[UR16][R190.64], !P2 ;  /* 0x04008000bef67fae */ /* 0x000fe2000d121850 */
[----:B------:R-:W-:Y:S02]  /*5810*/  IMAD R11, R6, 0x14, RZ ;  /* 0x00000014060b7824 */ /* 0x000fe400078e02ff */
[----:B------:R-:W-:Y:S01]  /*5820*/  IMAD.WIDE R192, R9, 0x4, R142 ;  /* 0x0000000409c07825 */ /* 0x000fe200078e028e */
[----:B------:R2:W-:Y:S01]  /*5830*/  STL [R1+0x734], R9 ;  /* 0x0007340901007387 */ /* 0x0005e20000100800 */
[----:B------:R-:W-:-:S02]  /*5840*/  ISETP.GE.U32.AND P2, PT, R8, 0x7fffffc7, PT ;  /* 0x7fffffc70800780c */ /* 0x000fc40003f46070 */
[----:B------:R-:W-:Y:S01]  /*5850*/  IMAD.WIDE R194, R9, 0x4, R140 ;  /* 0x0000000409c27825 */ /* 0x000fe200078e028c */
[----:B------:R-:W-:Y:S01]  /*5860*/  IADD3 R8, R2, -0x1b, RZ ;  /* 0xffffffe502087810 */ /* 0x000fe20007ffe0ff */
[----:B------:R3:W-:Y:S02]  /*5870*/  STL [R1+0x730], R11 ;  /* 0x0007300b01007387 */ /* 0x0007e40000100800 */
[C---:B------:R-:W-:Y:S02]  /*5880*/  IMAD.WIDE R196, R11.reuse, 0x4, R142 ;  /* 0x000000040bc47825 */ /* 0x040fe400078e028e */
[----:B------:R-:W-:Y:S02]  /*5890*/  LDGSTS.E [R246+0xc], desc[UR16][R192.64], !P1 ;  /* 0x0000c000c0f67fae */ /* 0x000fe4000c921850 */
[----:B--2---:R-:W-:Y:S02]  /*58a0*/  IMAD R9, R6, 0x15, RZ ;  /* 0x0000001506097824 */ /* 0x004fe400078e02ff */
[----:B------:R-:W-:Y:S01]  /*58b0*/  IMAD.WIDE R198, R11, 0x4, R140 ;  /* 0x000000040bc67825 */ /* 0x000fe200078e028c */
[----:B------:R-:W-:Y:S01]  /*58c0*/  LDGSTS.E [R246+0x400c], desc[UR16][R194.64], !P1 ;  /* 0x0400c000c2f67fae */ /* 0x000fe2000c921850 */
[----:B------:R-:W-:-:S02]  /*58d0*/  ISETP.GE.U32.AND P1, PT, R8, 0x7fffffc6, PT ;  /* 0x7fffffc60800780c */ /* 0x000fc40003f26070 */
[----:B------:R-:W-:Y:S01]  /*58e0*/  VIADD R247, R144, UR12 ;  /* 0x0000000c90f77c36 */ /* 0x000fe20008000000 */
[----:B------:R2:W-:Y:S01]  /*58f0*/  STL [R1+0x72c], R9 ;  /* 0x00072c0901007387 */ /* 0x0005e20000100800 */
[C---:B---3--:R-:W-:Y:S02]  /*5900*/  IMAD R11, R6.reuse, 0x16, RZ ;  /* 0x00000016060b7824 */ /* 0x048fe400078e02ff */
[C---:B------:R-:W-:Y:S01]  /*5910*/  IMAD.WIDE R200, R9.reuse, 0x4, R142 ;  /* 0x0000000409c87825 */ /* 0x040fe200078e028e */
[----:B------:R-:W-:Y:S03]  /*5920*/  LDGSTS.E [R247], desc[UR16][R196.64], !P5 ;  /* 0x00000000c4f77fae */ /* 0x000fe6000e921850 */
[----:B------:R-:W-:Y:S01]  /*5930*/  IMAD.WIDE R202, R9, 0x4, R140 ;  /* 0x0000000409ca7825 */ /* 0x000fe200078e028c */
[----:B------:R-:W-:Y:S03]  /*5940*/  LDGSTS.E [R247+0x4000], desc[UR16][R198.64], !P5 ;  /* 0x04000000c6f77fae */ /* 0x000fe6000e921850 */
[----:B--2---:R-:W-:Y:S01]  /*5950*/  IMAD R9, R6, 0x17, RZ ;  /* 0x0000001706097824 */ /* 0x004fe200078e02ff */
[----:B------:R-:W-:Y:S01]  /*5960*/  LDGSTS.E [R247+0x4], desc[UR16][R200.64], !P6 ;  /* 0x00004000c8f77fae */ /* 0x000fe2000f121850 */
[----:B------:R-:W-:-:S02]  /*5970*/  VIADD R8, R2, 0xffffffe4 ;  /* 0xffffffe402087836 */ /* 0x000fc40000000000 */
[C---:B------:R-:W-:Y:S01]  /*5980*/  IMAD.WIDE R204, R11.reuse, 0x4, R142 ;  /* 0x000000040bcc7825 */ /* 0x040fe200078e028e */
[----:B------:R-:W-:Y:S02]  /*5990*/  LDGSTS.E [R247+0x4004], desc[UR16][R202.64], !P6 ;  /* 0x04004000caf77fae */ /* 0x000fe4000f121850 */
[----:B------:R-:W-:Y:S01]  /*59a0*/  ISETP.GE.U32.AND P5, PT, R8, 0x7fffffc5, PT ;  /* 0x7fffffc50800780c */ /* 0x000fe20003fa6070 */
[----:B------:R-:W-:Y:S01]  /*59b0*/  IMAD.WIDE R206, R11, 0x4, R140 ;  /* 0x000000040bce7825 */ /* 0x000fe200078e028c */
[----:B------:R-:W-:Y:S03]  /*59c0*/  LDGSTS.E [R247+0x8], desc[UR16][R204.64], !P4 ;  /* 0x00008000ccf77fae */ /* 0x000fe6000e121850 */
[C---:B------:R-:W-:Y:S01]  /*59d0*/  IMAD.WIDE R208, R9.reuse, 0x4, R142 ;  /* 0x0000000409d07825 */ /* 0x040fe200078e028e */
[----:B------:R-:W-:Y:S03]  /*59e0*/  LDGSTS.E [R247+0x4008], desc[UR16][R206.64], !P4 ;  /* 0x04008000cef77fae */ /* 0x000fe6000e121850 */
[----:B------:R-:W-:Y:S01]  /*59f0*/  IMAD.WIDE R210, R9, 0x4, R140 ;  /* 0x0000000409d27825 */ /* 0x000fe200078e028c */
[----:B------:R2:W-:Y:S03]  /*5a00*/  STL [R1+0x728], R11 ;  /* 0x0007280b01007387 */ /* 0x0005e60000100800 */
[----:B------:R-:W-:Y:S01]  /*5a10*/  VIADD R8, R2, 0xffffffe3 ;  /* 0xffffffe302087836 */ /* 0x000fe20000000000 */
[----:B------:R-:W-:Y:S01]  /*5a20*/  LDGSTS.E [R247+0xc], desc[UR16][R208.64], !P0 ;  /* 0x0000c000d0f77fae */ /* 0x000fe2000c121850 */
[----:B------:R-:W-:-:S03]  /*5a30*/  IMAD R144, R6, 0x18, RZ ;  /* 0x0000001806907824 */ /* 0x000fc600078e02ff */
[----:B------:R-:W-:Y:S01]  /*5a40*/  LDGSTS.E [R247+0x400c], desc[UR16][R210.64], !P0 ;  /* 0x0400c000d2f77fae */ /* 0x000fe2000c121850 */
[----:B------:R-:W-:Y:S01]  /*5a50*/  ISETP.GE.U32.AND P0, PT, R212, 0x7fffffc2, PT ;  /* 0x7fffffc2d400780c */ /* 0x000fe20003f06070 */
[----:B--2---:R-:W-:Y:S01]  /*5a60*/  IMAD R11, R6, 0x19, RZ ;  /* 0x00000019060b7824 */ /* 0x004fe200078e02ff */
[----:B------:R-:W-:Y:S01]  /*5a70*/  ISETP.GE.U32.AND P6, PT, R8, 0x7fffffc4, PT ;  /* 0x7fffffc40800780c */ /* 0x000fe20003fc6070 */
[C---:B------:R-:W-:Y:S01]  /*5a80*/  IMAD.WIDE R212, R144.reuse, 0x4, R142 ;  /* 0x0000000490d47825 */ /* 0x040fe200078e028e */
[----:B------:R2:W-:Y:S03]  /*5a90*/  STL [R1+0x724], R9 ;  /* 0x0007240901007387 */ /* 0x0005e60000100800 */
[----:B------:R-:W-:Y:S01]  /*5aa0*/  IMAD.WIDE R214, R144, 0x4, R140 ;  /* 0x0000000490d67825 */ /* 0x000fe200078e028c */
[----:B------:R-:W-:Y:S03]  /*5ab0*/  LDGSTS.E [R248], desc[UR16][R212.64], !P3 ;  /* 0x00000000d4f87fae */ /* 0x000fe6000d921850 */
[----:B------:R-:W-:Y:S01]  /*5ac0*/  VIADD R8, R2, 0xffffffe2 ;  /* 0xffffffe202087836 */ /* 0x000fe20000000000 */
[----:B------:R-:W-:Y:S01]  /*5ad0*/  LDGSTS.E [R248+0x4000], desc[UR16][R214.64], !P3 ;  /* 0x04000000d6f87fae */ /* 0x000fe2000d921850 */
[----:B------:R-:W-:-:S03]  /*5ae0*/  IMAD.WIDE R216, R11, 0x4, R142 ;  /* 0x000000040bd87825 */ /* 0x000fc600078e028e */
[----:B------:R-:W-:Y:S01]  /*5af0*/  ISETP.GE.U32.AND P4, PT, R8, 0x7fffffc3, PT ;  /* 0x7fffffc30800780c */ /* 0x000fe20003f86070 */
[C---:B--2---:R-:W-:Y:S01]  /*5b00*/  VIADD R9, R2.reuse, 0x1f ;  /* 0x0000001f02097836 */ /* 0x044fe20000000000 */
[----:B------:R-:W-:Y:S01]  /*5b10*/  LDGSTS.E [R248+0x4], desc[UR16][R216.64], !P2 ;  /* 0x00004000d8f87fae */ /* 0x000fe2000d121850 */
[----:B------:R-:W-:Y:S02]  /*5b20*/  VIADD R2, R2, 0xffffffe0 ;  /* 0xffffffe002027836 */ /* 0x000fe40000000000 */
[----:B------:R-:W-:Y:S01]  /*5b30*/  IMAD.WIDE R218, R11, 0x4, R140 ;  /* 0x000000040bda7825 */ /* 0x000fe200078e028c */
[----:B------:R-:W-:Y:S02]  /*5b40*/  STL [R1+0x720], R144 ;  /* 0x0007209001007387 */ /* 0x000fe40000100800 */
[----:B------:R-:W-:Y:S02]  /*5b50*/  ISETP.GE.AND P3, PT, R10, R2, PT ;  /* 0x000000020a00720c */ /* 0x000fe40003f66270 */
[----:B------:R-:W-:Y:S01]  /*5b60*/  LDGSTS.E [R248+0x4004], desc[UR16][R218.64], !P2 ;  /* 0x04004000daf87fae */ /* 0x000fe2000d121850 */
[----:B------:R-:W-:-:S02]  /*5b70*/  ISETP.GT.AND P2, PT, R9, 0x1f, PT ;  /* 0x0000001f0900780c */ /* 0x000fc40003f44270 */
[----:B------:R-:W-:Y:S01]  /*5b80*/  SEL R8, RZ, 0x4, P3 ;  /* 0x00000004ff087807 */ /* 0x000fe20001800000 */
[----:B------:R2:W-:Y:S01]  /*5b90*/  STL [R1+0x71c], R11 ;  /* 0x00071c0b01007387 */ /* 0x0005e20000100800 */
[----:B------:R-:W-:Y:S02]  /*5ba0*/  ISETP.GE.AND P3, PT, R10, UR4, PT ;  /* 0x000000040a007c0c */ /* 0x000fe4000bf66270 */
[----:B------:R-:W-:Y:S02]  /*5bb0*/  SEL R224, RZ, 0x4, !P2 ;  /* 0x00000004ffe07807 */ /* 0x000fe40005000000 */
[----:B------:R-:W-:Y:S02]  /*5bc0*/  ISETP.GT.AND P2, PT, R9, 0x3f, PT ;  /* 0x0000003f0900780c */ /* 0x000fe40003f44270 */
[----:B------:R-:W-:Y:S02]  /*5bd0*/  SEL R224, R224, RZ, !P3 ;  /* 0x000000ffe0e07207 */ /* 0x000fe40005800000 */
[----:B------:R-:W-:Y:S01]  /*5be0*/  ISETP.GE.U32.AND P3, PT, R2, 0x7fffffc1, PT ;  /* 0x7fffffc10200780c */ /* 0x000fe20003f66070 */
[----:B--2---:R-:W-:Y:S01]  /*5bf0*/  IMAD R11, R6, 0x1a, RZ ;  /* 0x0000001a060b7824 */ /* 0x004fe200078e02ff */
[----:B------:R-:W-:-:S02]  /*5c00*/  SEL R2, R8, RZ, P2 ;  /* 0x000000ff08027207 */ /* 0x000fc40001000000 */
[----:B------:R-:W2:Y:S01]  /*5c10*/  LDC R8, c[0x0][0x230] ;  /* 0x00008c00ff087b82 */ /* 0x000ea20000000800 */
[----:B------:R-:W-:Y:S01]  /*5c20*/  IMAD.WIDE R220, R11, 0x4, R142 ;  /* 0x000000040bdc7825 */ /* 0x000fe200078e028e */
[----:B------:R-:W-:Y:S01]  /*5c30*/  ISETP.NE.U32.AND P2, PT, R2, RZ, PT ;  /* 0x000000ff0200720c */ /* 0x000fe20003f45070 */
[----:B------:R3:W-:Y:S01]  /*5c40*/  STL [R1+0x718], R11 ;  /* 0x0007180b01007387 */ /* 0x0007e20000100800 */
[----:B------:R-:W-:Y:S01]  /*5c50*/  LOP3.LUT R144, R15, 0x70, RZ, 0x3c, !PT ;  /* 0x000000700f907812 */ /* 0x000fe200078e3cff */
[----:B------:R-:W-:Y:S02]  /*5c60*/  IMAD.WIDE R222, R11, 0x4, R140 ;  /* 0x000000040bde7825 */ /* 0x000fe400078e028c */
[----:B------:R-:W-:Y:S01]  /*5c70*/  LDGSTS.E [R248+0x8], desc[UR16][R220.64], !P1 ;  /* 0x00008000dcf87fae */ /* 0x000fe2000c921850 */
[----:B------:R-:W-:Y:S01]  /*5c80*/  IADD3 R249, R144, UR12, RZ ;  /* 0x0000000c90f97c10 */ /* 0x000fe2000fffe0ff */
[----:B------:R-:W-:Y:S02]  /*5c90*/  VIADD R2, R225, 0xffffffdf ;  /* 0xffffffdfe1027836 */ /* 0x000fe40000000000 */
[----:B------:R-:W-:Y:S01]  /*5ca0*/  LDGSTS.E [R248+0x4008], desc[UR16][R222.64], !P1 ;  /* 0x04008000def87fae */ /* 0x000fe2000c921850 */
[----:B------:R-:W-:Y:S01]  /*5cb0*/  ISETP.NE.U32.AND P1, PT, R224, RZ, PT ;  /* 0x000000ffe000720c */ /* 0x000fe20003f25070 */
[----:B------:R-:W-:-:S02]  /*5cc0*/  IMAD.WIDE R224, R145, 0x4, R142 ;  /* 0x0000000491e07825 */ /* 0x000fc400078e028e */
[----:B------:R4:W-:Y:S02]  /*5cd0*/  STL [R1+0x714], R145 ;  /* 0x0007149101007387 */ /* 0x0009e40000100800 */
[----:B---3--:R-:W-:Y:S02]  /*5ce0*/  IMAD R11, R6, 0x1c, RZ ;  /* 0x0000001c060b7824 */ /* 0x008fe400078e02ff */
[----:B------:R-:W-:Y:S01]  /*5cf0*/  LDGSTS.E [R248+0xc], desc[UR16][R224.64], !P5 ;  /* 0x0000c000e0f87fae */ /* 0x000fe2000e921850 */
[----:B------:R-:W-:Y:S02]  /*5d00*/  IMAD.MOV.U32 R144, RZ, RZ, R234 ;  /* 0x000000ffff907224 */ /* 0x000fe400078e00ea */
[C---:B------:R-:W-:Y:S01]  /*5d10*/  IMAD.WIDE R228, R11.reuse, 0x4, R142 ;  /* 0x000000040be47825 */ /* 0x040fe200078e028e */
[----:B------:R-:W-:Y:S01]  /*5d20*/  LDGSTS.E [R248+0x400c], desc[UR16][R226.64], !P5 ;  /* 0x0400c000e2f87fae */ /* 0x000fe2000e921850 */
[----:B------:R-:W-:Y:S02]  /*5d30*/  ISETP.GE.U32.AND P5, PT, R2, 0x7fffffc0, PT ;  /* 0x7fffffc00200780c */ /* 0x000fe40003fa6070 */
[----:B------:R-:W-:Y:S01]  /*5d40*/  IMAD.WIDE R230, R11, 0x4, R140 ;  /* 0x000000040be67825 */ /* 0x000fe200078e028c */
[----:B------:R3:W-:Y:S03]  /*5d50*/  STL [R1+0x710], R11 ;  /* 0x0007100b01007387 */ /* 0x0007e60000100800 */
[----:B------:R-:W-:Y:S01]  /*5d60*/  VIADD R2, R232, 0xffffffde ;  /* 0xffffffdee8027836 */ /* 0x000fe20000000000 */
[----:B------:R-:W-:Y:S01]  /*5d70*/  LDGSTS.E [R249], desc[UR16][R228.64], !P6 ;  /* 0x00000000e4f97fae */ /* 0x000fe2000f121850 */
[----:B----4-:R-:W-:-:S03]  /*5d80*/  IMAD.MOV.U32 R145, RZ, RZ, R235 ;  /* 0x000000ffff917224 */ /* 0x010fc600078e00eb */
[----:B------:R-:W-:Y:S01]  /*5d90*/  LDGSTS.E [R249+0x4000], desc[UR16][R230.64], !P6 ;  /* 0x04000000e6f97fae */ /* 0x000fe2000f121850 */
[----:B------:R-:W-:Y:S01]  /*5da0*/  ISETP.GE.U32.AND P6, PT, R2, 0x7fffffbf, PT ;  /* 0x7fffffbf0200780c */ /* 0x000fe20003fc6070 */
[----:B---3--:R-:W-:Y:S02]  /*5db0*/  IMAD R11, R6, 0x1d, RZ ;  /* 0x0000001d060b7824 */ /* 0x008fe400078e02ff */
[----:B--2---:R-:W-:Y:S02]  /*5dc0*/  VIADD R2, R8, 0xffffffdd ;  /* 0xffffffdd08027836 */ /* 0x004fe40000000000 */
[C---:B------:R-:W-:Y:S01]  /*5dd0*/  IMAD.WIDE R232, R11.reuse, 0x4, R142 ;  /* 0x000000040be87825 */ /* 0x040fe200078e028e */
[----:B------:R2:W-:Y:S03]  /*5de0*/  STL [R1+0x70c], R11 ;  /* 0x00070c0b01007387 */ /* 0x0005e60000100800 */
[----:B------:R-:W-:Y:S01]  /*5df0*/  IMAD.WIDE R234, R11, 0x4, R140 ;  /* 0x000000040bea7825 */ /* 0x000fe200078e028c */
[----:B------:R-:W-:Y:S03]  /*5e00*/  LDGSTS.E [R249+0x4], desc[UR16][R232.64], !P4 ;  /* 0x00004000e8f97fae */ /* 0x000fe6000e121850 */
[----:B------:R-:W-:Y:S01]  /*5e10*/  VIADD R8, R236, 0xffffffdc ;  /* 0xffffffdcec087836 */ /* 0x000fe20000000000 */
[----:B------:R-:W-:Y:S01]  /*5e20*/  LDGSTS.E [R249+0x4004], desc[UR16][R234.64], !P4 ;  /* 0x04004000eaf97fae */ /* 0x000fe2000e121850 */
[----:B------:R-:W-:Y:S01]  /*5e30*/  IMAD.WIDE R236, R148, 0x4, R142 ;  /* 0x0000000494ec7825 */ /* 0x000fe200078e028e */
[----:B------:R-:W-:-:S02]  /*5e40*/  ISETP.GE.U32.AND P4, PT, R2, 0x7fffffbe, PT ;  /* 0x7fffffbe0200780c */ /* 0x000fc40003f86070 */
[----:B------:R3:W-:Y:S01]  /*5e50*/  STL [R1+0x708], R148 ;  /* 0x0007089401007387 */ /* 0x0007e20000100800 */
[----:B--2---:R-:W-:Y:S02]  /*5e60*/  IMAD R11, R6, 0x1f, RZ ;  /* 0x0000001f060b7824 */ /* 0x004fe400078e02ff */
[----:B------:R-:W-:Y:S01]  /*5e70*/  VIADD R2, R240, 0xffffffdb ;  /* 0xffffffdbf0027836 */ /* 0x000fe20000000000 */
[----:B------:R-:W-:Y:S01]  /*5e80*/  LDGSTS.E [R249+0x8], desc[UR16][R236.64], !P0 ;  /* 0x00008000ecf97fae */ /* 0x000fe2000c121850 */
[----:B------:R-:W-:-:S03]  /*5e90*/  IMAD.WIDE R240, R11, 0x4, R142 ;  /* 0x000000040bf07825 */ /* 0x000fc600078e028e */
[----:B------:R-:W-:Y:S01]  /*5ea0*/  LDGSTS.E [R249+0x4008], desc[UR16][R238.64], !P0 ;  /* 0x04008000eef97fae */ /* 0x000fe2000c121850 */
[----:B------:R-:W-:Y:S01]  /*5eb0*/  IMAD.WIDE R242, R11, 0x4, R140 ;  /* 0x000000040bf27825 */ /* 0x000fe200078e028c */
[----:B------:R-:W-:Y:S01]  /*5ec0*/  ISETP.GE.U32.AND P0, PT, R8, 0x7fffffbd, PT ;  /* 0x7fffffbd0800780c */ /* 0x000fe20003f06070 */
[----:B---3--:R-:W2:Y:S01]  /*5ed0*/  LDC R148, c[0x0][0x230] ;  /* 0x00008c00ff947b82 */ /* 0x008ea20000000800 */
[----:B------:R-:W-:Y:S01]  /*5ee0*/  IADD3 R8, R250, -0x26, RZ ;  /* 0xffffffdafa087810 */ /* 0x000fe20007ffe0ff */
[C---:B------:R-:W-:Y:S01]  /*5ef0*/  VIADD R250, R149.reuse, UR12 ;  /* 0x0000000c95fa7c36 */ /* 0x040fe20008000000 */
[----:B------:R-:W-:Y:S04]  /*5f00*/  LDGSTS.E [R249+0xc], desc[UR16][R240.64], !P3 ;  /* 0x0000c000f0f97fae */ /* 0x000fe8000d921850 */
[----:B------:R-:W-:Y:S01]  /*5f10*/  LDGSTS.E [R249+0x400c], desc[UR16][R242.64], !P3 ;  /* 0x0400c000f2f97fae */ /* 0x000fe2000d921850 */
[----:B------:R-:W-:Y:S01]  /*5f20*/  ISETP.GE.U32.AND P3, PT, R2, 0x7fffffbc, PT ;  /* 0x7fffffbc0200780c */ /* 0x000fe20003f66070 */
[----:B------:R-:W3:Y:S01]  /*5f30*/  LDC R11, c[0x0][0x230] ;  /* 0x00008c00ff0b7b82 */ /* 0x000ee20000000800 */
[----:B------:R-:W-:Y:S01]  /*5f40*/  LOP3.LUT R2, R149, 0x40, RZ, 0x3c, !PT ;  /* 0x0000004095027812 */ /* 0x000fe200078e3cff */
[----:B------:R-:W0:Y:S04]  /*5f50*/  LDGDEPBAR ;  /* 0x00000000000079af */ /* 0x000e280000000000 */
[----:B------:R-:W-:Y:S04]  /*5f60*/  LDGSTS.E [R250+0x38000], desc[UR16][R78.64], P1 ;  /* 0x380000004efa7fae */ /* 0x000fe80008921850 */
        /* <DEDUP_REMOVED lines=25> */
[----:B------:R4:W-:Y:S04]  /*6100*/  STL [R1+0x9a4], R2 ;  /* 0x0009a40201007387 */ /* 0x0009e80000100800 */
[----:B------:R-:W-:Y:S04]  /*6110*/  LDGSTS.E [R250+0x3e800], desc[UR16][R28.64], P1 ;  /* 0x3e8000001cfa7fae */ /* 0x000fe80008921850 */
[----:B------:R-:W-:Y:S01]  /*6120*/  LDGSTS.E [R250+0x3ec00], desc[UR16][R26.64], P1 ;  /* 0x3ec000001afa7fae */ /* 0x000fe20008921850 */
[----:B----4-:R-:W-:-:S03]  /*6130*/  VIADD R2, R2, UR12 ;  /* 0x0000000c02027c36 */ /* 0x010fc60008000000 */
        /* <DEDUP_REMOVED lines=36> */
[----:B------:R-:W0:Y:S01]  /*6380*/  LDGDEPBAR ;  /* 0x00000000000079af */ /* 0x000e220000000000 */
[----:B------:R-:W-:Y:S01]  /*6390*/  BAR.SYNC.DEFER_BLOCKING 0x0 ;  /* 0x0000000000007b1d */ /* 0x000fe20000010000 */
[----:B------:R-:W-:Y:S01]  /*63a0*/  ISETP.GE.U32.AND P1, PT, R8, 0x7fffffbb, PT ;  /* 0x7fffffbb0800780c */ /* 0x000fe20003f26070 */
[----:B------:R-:W-:-:S04]  /*63b0*/  IMAD.SHL.U32 R8, R6, 0x20, RZ ;  /* 0x0000002006087824 */ /* 0x000fc800078e00ff */
[C---:B-1----:R-:W-:Y:S01]  /*63c0*/  IMAD.WIDE R164, R8.reuse, 0x4, R142 ;  /* 0x0000000408a47825 */ /* 0x042fe200078e028e */
[----:B------:R-:W4:Y:S03]  /*63d0*/  LDL.LU.64 R160, [R1+0x48] ;  /* 0x0000480001a07983 */ /* 0x000f260000300a00 */
[----:B------:R-:W-:Y:S01]  /*63e0*/  IMAD.WIDE R162, R8, 0x4, R140 ;  /* 0x0000000408a27825 */ /* 0x000fe200078e028c */
[----:B------:R-:W4:Y:S03]  /*63f0*/  LDL.LU.64 R158, [R1+0x40] ;  /* 0x00004000019e7983 */ /* 0x000f260000300a00 */
[----:B--2---:R-:W-:Y:S01]  /*6400*/  VIADD R150, R148, 0xffffffd9 ;  /* 0xffffffd994967836 */ /* 0x004fe20000000000 */
[----:B------:R-:W2:Y:S01]  /*6410*/  LDL.LU.64 R156, [R1+0x38] ;  /* 0x00003800019c7983 */ /* 0x000ea20000300a00 */
[----:B------:R-:W-:-:S03]  /*6420*/  IMAD.WIDE R148, R8, 0x4, R146 ;  /* 0x0000000408947825 */ /* 0x000fc600078e0292 */
[----:B------:R-:W2:Y:S01]  /*6430*/  LDL.LU.64 R154, [R1+0x30] ;  /* 0x00003000019a7983 */ /* 0x000ea20000300a00 */
[----:B------:R-:W-:Y:S01]  /*6440*/  IMAD.WIDE R140, R8, 0x4, R144 ;  /* 0x00000004088c7825 */ /* 0x000fe200078e0290 */
[----:B---3--:R-:W-:Y:S02]  /*6450*/  IADD3 R11, R11, -0x28, RZ ;  /* 0xffffffd80b0b7810 */ /* 0x008fe40007ffe0ff */
[----:B------:R1:W-:Y:S04]  /*6460*/  STL.64 [R1+0xb0], R164 ;  /* 0x0000b0a401007387 */ /* 0x0003e80000100a00 */
[----:B------:R-:W3:Y:S04]  /*6470*/  LDL.LU.64 R152, [R1+0x28] ;  /* 0x0000280001987983 */ /* 0x000ee80000300a00 */
[----:B------:R1:W-:Y:S04]  /*6480*/  STL.64 [R1+0xa8], R162 ;  /* 0x0000a8a201007387 */ /* 0x0003e80000100a00 */
[----:B------:R-:W3:Y:S04]  /*6490*/  LDL.LU.64 R146, [R1+0x20] ;  /* 0x0000200001927983 */ /* 0x000ee80000300a00 */
[----:B------:R1:W-:Y:S04]  /*64a0*/  STL.64 [R1+0xa0], R148 ;  /* 0x0000a09401007387 */ /* 0x0003e80000100a00 */
[----:B------:R-:W3:Y:S04]  /*64b0*/  LDL.LU.64 R142, [R1+0x18] ;  /* 0x00001800018e7983 */ /* 0x000ee80000300a00 */
[----:B------:R1:W-:Y:S04]  /*64c0*/  STL.64 [R1+0x98], R140 ;  /* 0x0000988c01007387 */ /* 0x0003e80000100a00 */
[----:B------:R-:W3:Y:S04]  /*64d0*/  LDL.LU.64 R144, [R1+0x10] ;  /* 0x0000100001907983 */ /* 0x000ee80000300a00 */
[----:B------:R-:W-:Y:S01]  /*64e0*/  @!PT LDS RZ, [RZ] ;  /* 0x00000000fffff984 */ /* 0x000fe20000000800 */
[----:B------:R-:W-:Y:S01]  /*64f0*/  @!PT LDS RZ, [RZ] ;  /* 0x00000000fffff984 */ /* 0x000fe20000000800 */
[----:B------:R-:W-:Y:S01]  /*6500*/  @!PT LDS RZ, [RZ] ;  /* 0x00000000fffff984 */ /* 0x000fe20000000800 */
[----:B------:R-:W-:Y:S04]  /*6510*/  LDGSTS.E [R14+0x8000], desc[UR16][R164.64], !P5 ;  /* 0x08000000a40e7fae */ /* 0x000fe8000e921850 */
[----:B------:R-:W-:Y:S01]  /*6520*/  LDGSTS.E [R14+0xc000], desc[UR16][R162.64], !P5 ;  /* 0x0c000000a20e7fae */ /* 0x000fe2000e921850 */
[----:B------:R-:W-:-:S03]  /*6530*/  ISETP.GE.U32.AND P5, PT, R150, 0x7fffffba, PT ;  /* 0x7fffffba9600780c */ /* 0x000fc60003fa6070 */
[----:B------:R-:W-:Y:S04]  /*6540*/  LDGSTS.E [R14+0x8004], desc[UR16][R148.64], !P6 ;  /* 0x08004000940e7fae */ /* 0x000fe8000f121850 */
[----:B-1----:R-:W3:Y:S04]  /*6550*/  LDL.LU.64 R164, [R1+0xaf0] ;  /* 0x000af00001a47983 */ /* 0x002ee80000300a00 */
[----:B------:R-:W3:Y:S04]  /*6560*/  LDL.LU.64 R162, [R1+0xae8] ;  /* 0x000ae80001a27983 */ /* 0x000ee80000300a00 */
[----:B------:R-:W3:Y:S04]  /*6570*/  LDL.LU.64 R150, [R1+0x8] ;  /* 0x0000080001967983 */ /* 0x000ee80000300a00 */
[----:B------:R-:W3:Y:S04]  /*6580*/  LDL.LU.64 R148, [R1] ;  /* 0x0000000001947983 */ /* 0x000ee80000300a00 */
[----:B------:R1:W-:Y:S01]  /*6590*/  LDGSTS.E [R14+0xc004], desc[UR16][R140.64], !P6 ;  /* 0x0c0040008c0e7fae */ /* 0x0003e2000f121850 */
[----:B------:R-:W-:-:S02]  /*65a0*/  ISETP.GE.U32.AND P6, PT, R11, 0x7fffffb9, PT ;  /* 0x7fffffb90b00780c */ /* 0x000fc40003fc6070 */
[----:B------:R-:W3:Y:S08]  /*65b0*/  LDC R11, c[0x0][0x230] ;  /* 0x00008c00ff0b7b82 */ /* 0x000ef00000000800 */
[----:B-1----:R-:W1:Y:S08]  /*65c0*/  LDC R141, c[0x0][0x230] ;  /* 0x00008c00ff8d7b82 */ /* 0x002e700000000800 */
[----:B------:R-:W1:Y:S01]  /*65d0*/  LDC R140, c[0x0][0x230] ;  /* 0x00008c00ff8c7b82 */ /* 0x000e620000000800 */
[----:B----4-:R-:W-:-:S04]  /*65e0*/  IMAD.WIDE R160, R8, 0x4, R160 ;  /* 0x0000000408a07825 */ /* 0x010fc800078e02a0 */
[C---:B------:R-:W-:Y:S01]  /*65f0*/  IMAD.WIDE R158, R8.reuse, 0x4, R158 ;  /* 0x00000004089e7825 */ /* 0x040fe200078e029e */
[----:B------:R4:W-:Y:S03]  /*6600*/  STL.64 [R1+0x90], R160 ;  /* 0x000090a001007387 */ /* 0x0009e60000100a00 */
[C---:B--2---:R-:W-:Y:S01]  /*6610*/  IMAD.WIDE R156, R8.reuse, 0x4, R156 ;  /* 0x00000004089c7825 */ /* 0x044fe200078e029c */
[----:B------:R2:W-:Y:S03]  /*6620*/  STL.64 [R1+0x88], R158 ;  /* 0x0000889e01007387 */ /* 0x0005e60000100a00 */
[C---:B------:R-:W-:Y:S01]  /*6630*/  IMAD.WIDE R154, R8.reuse, 0x4, R154 ;  /* 0x00000004089a7825 */ /* 0x040fe200078e029a */
[----:B------:R-:W-:Y:S04]  /*6640*/  LDGSTS.E [R14+0x8008], desc[UR16][R160.64], !P4 ;  /* 0x08008000a00e7fae */ /* 0x000fe8000e121850 */
[----:B------:R-:W-:Y:S01]  /*6650*/  LDGSTS.E [R14+0xc008], desc[UR16][R158.64], !P4 ;  /* 0x0c0080009e0e7fae */ /* 0x000fe2000e121850 */
[----:B---3--:R-:W-:-:S03]  /*6660*/  IMAD.WIDE R152, R8, 0x4, R152 ;  /* 0x0000000408987825 */ /* 0x008fc600078e0298 */
[----:B------:R-:W-:Y:S04]  /*6670*/  LDGSTS.E [R14+0x800c], desc[UR16][R156.64], !P0 ;  /* 0x0800c0009c0e7fae */ /* 0x000fe8000c121850 */
[----:B----4-:R-:W3:Y:S01]  /*6680*/  LDL.LU.64 R160, [R1+0xae0] ;  /* 0x000ae00001a07983 */ /* 0x010ee20000300a00 */
[----:B------:R-:W-:-:S03]  /*6690*/  IMAD.WIDE R146, R8, 0x4, R146 ;  /* 0x0000000408927825 */ /* 0x000fc600078e0292 */
[----:B--2---:R-:W2:Y:S04]  /*66a0*/  LDL.LU.64 R158, [R1+0xad8] ;  /* 0x000ad800019e7983 */ /* 0x004ea80000300a00 */
[----:B------:R4:W-:Y:S01]  /*66b0*/  STL.64 [R1+0x80], R156 ;  /* 0x0000809c01007387 */ /* 0x0009e20000100a00 */
[----:B------:R-:W-:-:S03]  /*66c0*/  IMAD.WIDE R142, R8, 0x4, R142 ;  /* 0x00000004088e7825 */ /* 0x000fc600078e028e */
[----:B------:R1:W-:Y:S04]  /*66d0*/  STL.64 [R1+0x78], R154 ;  /* 0x0000789a01007387 */ /* 0x0003e80000100a00 */
[----:B------:R-:W-:Y:S01]  /*66e0*/  LDGSTS.E [R14+0xc00c], desc[UR16][R154.64], !P0 ;  /* 0x0c00c0009a0e7fae */ /* 0x000fe2000c121850 */
[----:B------:R-:W-:-:S03]  /*66f0*/  IMAD.WIDE R144, R8, 0x4, R144 ;  /* 0x0000000408907825 */ /* 0x000fc600078e0290 */
[----:B----4-:R-:W4:Y:S04]  /*6700*/  LDL.LU.64 R156, [R1+0xad0] ;  /* 0x000ad000019c7983 */ /* 0x010f280000300a00 */
[----:B------:R-:W-:Y:S04]  /*6710*/  LDGSTS.E [R3+0x8000], desc[UR16][R152.64], !P3 ;  /* 0x0800000098037fae */ /* 0x000fe8000d921850 */
[----:B-1----:R-:W3:Y:S04]  /*6720*/  LDL.LU.64 R154, [R1+0xac8] ;  /* 0x000ac800019a7983 */ /* 0x002ee80000300a00 */
[----:B------:R1:W-:Y:S04]  /*6730*/  STL.64 [R1+0x70], R152 ;  /* 0x0000709801007387 */ /* 0x0003e80000100a00 */
[----:B------:R1:W-:Y:S04]  /*6740*/  STL.64 [R1+0x68], R146 ;  /* 0x0000689201007387 */ /* 0x0003e80000100a00 */
[----:B------:R2:W-:Y:S04]  /*6750*/  LDGSTS.E [R3+0xc000], desc[UR16][R146.64], !P3 ;  /* 0x0c00000092037fae */ /* 0x0005e8000d921850 */
[----:B-1----:R-:W4:Y:S01]  /*6760*/  LDL.LU.64 R152, [R1+0xac0] ;  /* 0x000ac00001987983 */ /* 0x002f220000300a00 */
[----:B------:R-:W-:-:S03]  /*6770*/  IMAD.WIDE R150, R8, 0x4, R150 ;  /* 0x0000000408967825 */ /* 0x000fc600078e0296 */
[----:B------:R-:W-:Y:S01]  /*6780*/  LDGSTS.E [R3+0x8004], desc[UR16][R142.64], !P1 ;  /* 0x080040008e037fae */ /* 0x000fe2000c921850 */
[----:B------:R-:W-:-:S03]  /*6790*/  IMAD.WIDE R148, R8, 0x4, R148 ;  /* 0x0000000408947825 */ /* 0x000fc600078e0294 */
[----:B------:R-:W2:Y:S04]  /*67a0*/  LDL.LU.64 R146, [R1+0xab8] ;  /* 0x000ab80001927983 */ /* 0x000ea80000300a00 */
[----:B------:R1:W-:Y:S04]  /*67b0*/  STL.64 [R1+0x60], R144 ;  /* 0x0000609001007387 */ /* 0x0003e80000100a00 */
[----:B------:R2:W-:Y:S04]  /*67c0*/  LDGSTS.E [R3+0xc004], desc[UR16][R144.64], !P1 ;  /* 0x0c00400090037fae */ /* 0x0005e8000c921850 */
[----:B------:R-:W-:Y:S04]  /*67d0*/  LDGSTS.E [R3+0x8008], desc[UR16][R150.64], !P5 ;  /* 0x0800800096037fae */ /* 0x000fe8000e921850 */
[----:B------:R-:W-:Y:S04]  /*67e0*/  LDGSTS.E [R3+0xc008], desc[UR16][R148.64], !P5 ;  /* 0x0c00800094037fae */ /* 0x000fe8000e921850 */
[----:B-1----:R-:W3:Y:S04]  /*67f0*/  LDL.LU.64 R144, [R1+0xab0] ;  /* 0x000ab00001907983 */ /* 0x002ee80000300a00 */
[----:B------:R1:W-:Y:S04]  /*6800*/  STL.64 [R1+0x58], R150 ;  /* 0x0000589601007387 */ /* 0x0003e80000100a00 */
[----:B------:R1:W-:Y:S04]  /*6810*/  STL.64 [R1+0x50], R148 ;  /* 0x0000509401007387 */ /* 0x0003e80000100a00 */
[----:B-1----:R-:W4:Y:S04]  /*6820*/  LDL.LU.64 R150, [R1+0xaa8] ;  /* 0x000aa80001967983 */ /* 0x002f280000300a00 */
[----:B------:R-:W4:Y:S01]  /*6830*/  LDL.LU.64 R148, [R1+0xaa0] ;  /* 0x000aa00001947983 */ /* 0x000f220000300a00 */
[----:B------:R-:W-:-:S05]  /*6840*/  VIADD R141, R141, 0xffffffd7 ;  /* 0xffffffd78d8d7836 */ /* 0x000fca0000000000 */
[----:B------:R-:W-:Y:S02]  /*6850*/  ISETP.GE.U32.AND P4, PT, R141, 0x7fffffb8, PT ;  /* 0x7fffffb88d00780c */ /* 0x000fe40003f86070 */
[----:B------:R-:W1:Y:S01]  /*6860*/  LDC R141, c[0x0][0x230] ;  /* 0x00008c00ff8d7b82 */ /* 0x000e620000000800 */
[----:B------:R-:W-:-:S05]  /*6870*/  VIADD R140, R140, 0xffffffd6 ;  /* 0xffffffd68c8c7836 */ /* 0x000fca0000000000 */
[----:B------:R-:W-:Y:S02]  /*6880*/  ISETP.GE.U32.AND P0, PT, R140, 0x7fffffb7, PT ;  /* 0x7fffffb78c00780c */ /* 0x000fe40003f06070 */
[----:B------:R-:W1:Y:S02]  /*6890*/  LDC R140, c[0x0][0x230] ;  /* 0x00008c00ff8c7b82 */ /* 0x000e640000000800 */
[----:B-1----:R-:W-:-:S05]  /*68a0*/  VIADD R141, R141, 0xffffffd5 ;  /* 0xffffffd58d8d7836 */ /* 0x002fca0000000000 */
[----:B------:R-:W-:Y:S02]  /*68b0*/  ISETP.GE.U32.AND P3, PT, R141, 0x7fffffb6, PT ;  /* 0x7fffffb68d00780c */ /* 0x000fe40003f66070 */
[----:B------:R-:W1:Y:S01]  /*68c0*/  LDC R141, c[0x0][0x230] ;  /* 0x00008c00ff8d7b82 */ /* 0x000e620000000800 */
[----:B------:R-:W-:-:S05]  /*68d0*/  VIADD R140, R140, 0xffffffd4 ;  /* 0xffffffd48c8c7836 */ /* 0x000fca0000000000 */
[----:B------:R-:W-:Y:S01]  /*68e0*/  ISETP.GE.U32.AND P1, PT, R140, 0x7fffffb5, PT ;  /* 0x7fffffb58c00780c */ /* 0x000fe20003f26070 */
[----:B------:R-:W-:Y:S02]  /*68f0*/  VIADD R140, R11, 0xffffffd2 ;  /* 0xffffffd20b8c7836 */ /* 0x000fe40000000000 */
[----:B------:R-:W4:Y:S01]  /*6900*/  LDC R11, c[0x0][0x230] ;  /* 0x00008c00ff0b7b82 */ /* 0x000f220000000800 */
[----:B-1----:R-:W-:-:S04]  /*6910*/  IADD3 R141, R141, -0x2d, RZ ;  /* 0xffffffd38d8d7810 */ /* 0x002fc80007ffe0ff */
[----:B------:R-:W-:Y:S01]  /*6920*/  ISETP.GE.U32.AND P5, PT, R141, 0x7fffffb4, PT ;  /* 0x7fffffb48d00780c */ /* 0x000fe20003fa6070 */
[----:B------:R-:W-:-:S04]  /*6930*/  IMAD.WIDE R168, R8, 0x4, R168 ;  /* 0x0000000408a87825 */ /* 0x000fc800078e02a8 */
        /* <DEDUP_REMOVED lines=12> */
[----:B------:R-:W-:Y:S02]  /*6a00*/  IMAD.SHL.U32 R7, R7, 0x20, RZ ;  /* 0x0000002007077824 */ /* 0x000fe400078e00ff */
        /* <DEDUP_REMOVED lines=12> */
[----:B--2---:R-:W-:-:S04]  /*6ad0*/  IMAD.WIDE R146, R8, 0x4, R146 ;  /* 0x0000000408927825 */ /* 0x004fc800078e0292 */
[----:B---3--:R-:W-:-:S05]  /*6ae0*/  IMAD.WIDE R144, R8, 0x4, R144 ;  /* 0x0000000408907825 */ /* 0x008fca00078e0290 */
[----:B------:R1:W-:Y:S04]  /*6af0*/  STL.64 [R1+0x48], R144 ;  /* 0x0000489001007387 */ /* 0x0003e80000100a00 */
[----:B------:R1:W-:Y:S04]  /*6b00*/  LDGSTS.E [R3+0x800c], desc[UR16][R144.64], !P6 ;  /* 0x0800c00090037fae */ /* 0x0003e8000f121850 */
[----:B------:R2:W-:Y:S04]  /*6b10*/  STL.64 [R1+0x40], R146 ;  /* 0x0000409201007387 */ /* 0x0005e80000100a00 */
[----:B------:R2:W-:Y:S01]  /*6b20*/  LDGSTS.E [R3+0xc00c], desc[UR16][R146.64], !P6 ;  /* 0x0c00c00092037fae */ /* 0x0005e2000f121850 */
[----:B------:R-:W-:Y:S01]  /*6b30*/  ISETP.GE.U32.AND P6, PT, R140, 0x7fffffb3, PT ;  /* 0x7fffffb38c00780c */ /* 0x000fe20003fc6070 */
[C---:B----4-:R-:W-:Y:S01]  /*6b40*/  IMAD.WIDE R140, R8.reuse, 0x4, R150 ;  /* 0x00000004088c7825 */ /* 0x050fe200078e0296 */
[----:B-1----:R-:W1:Y:S03]  /*6b50*/  LDC R145, c[0x0][0x230] ;  /* 0x00008c00ff917b82 */ /* 0x002e660000000800 */
[----:B--2---:R-:W-:-:S05]  /*6b60*/  IMAD.WIDE R146, R8, 0x4, R148 ;  /* 0x0000000408927825 */ /* 0x004fca00078e0294 */
[----:B------:R-:W2:Y:S01]  /*6b70*/  LDC R144, c[0x0][0x230] ;  /* 0x00008c00ff907b82 */ /* 0x000ea20000000800 */
[----:B------:R-:W-:Y:S02]  /*6b80*/  IMAD.MOV.U32 R150, RZ, RZ, R146 ;  /* 0x000000ffff967224 */ /* 0x000fe400078e0092 */
[----:B------:R-:W-:Y:S01]  /*6b90*/  IMAD.MOV.U32 R151, RZ, RZ, R147 ;  /* 0x000000ffff977224 */ /* 0x000fe200078e0093 */
[----:B------:R3:W-:Y:S01]  /*6ba0*/  STL.64 [R1+0x38], R146 ;  /* 0x0000389201007387 */ /* 0x0007e20000100a00 */
[----:B------:R-:W-:-:S03]  /*6bb0*/  IMAD.WIDE R148, R8, 0x4, R152 ;  /* 0x0000000408947825 */ /* 0x000fc600078e0298 */
[----:B------:R4:W-:Y:S04]  /*6bc0*/  LDGSTS.E [R244+0x8000], desc[UR16][R150.64], !P4 ;  /* 0x0800000096f47fae */ /* 0x0009e8000e121850 */
[----:B------:R-:W-:Y:S01]  /*6bd0*/  LDGSTS.E [R244+0xc000], desc[UR16][R140.64], !P4 ;  /* 0x0c0000008cf47fae */ /* 0x000fe2000e121850 */
[----:B---3--:R-:W-:-:S03]  /*6be0*/  IMAD.WIDE R146, R8, 0x4, R154 ;  /* 0x0000000408927825 */ /* 0x008fc600078e029a */
[----:B------:R3:W-:Y:S01]  /*6bf0*/  STL.64 [R1+0x30], R148 ;  /* 0x0000309401007387 */ /* 0x0007e20000100a00 */
[----:B----4-:R-:W4:Y:S03]  /*6c00*/  LDC R151, c[0x0][0x230] ;  /* 0x00008c00ff977b82 */ /* 0x010f260000000800 */
[----:B------:R3:W-:Y:S04]  /*6c10*/  LDGSTS.E [R244+0x8004], desc[UR16][R148.64], !P0 ;  /* 0x0800400094f47fae */ /* 0x0007e8000c121850 */
[----:B------:R3:W-:Y:S01]  /*6c20*/  STL.64 [R1+0x28], R146 ;  /* 0x0000289201007387 */ /* 0x0007e20000100a00 */
[----:B-1----:R-:W-:Y:S01]  /*6c30*/  VIADD R145, R145, 0xffffffd1 ;  /* 0xffffffd191917836 */ /* 0x002fe20000000000 */
[----:B--2---:R-:W-:Y:S01]  /*6c40*/  IADD3 R144, R144, -0x30, RZ ;  /* 0xffffffd090907810 */ /* 0x004fe20007ffe0ff */
[----:B------:R-:W1:Y:S01]  /*6c50*/  LDC R150, c[0x0][0x230] ;  /* 0x00008c00ff967b82 */ /* 0x000e620000000800 */
[----:B------:R2:W-:Y:S01]  /*6c60*/  LDGSTS.E [R244+0xc004], desc[UR16][R146.64], !P0 ;  /* 0x0c00400092f47fae */ /* 0x0005e2000c121850 */
[----:B------:R-:W-:-:S04]  /*6c70*/  IMAD.WIDE R156, R8, 0x4, R156 ;  /* 0x00000004089c7825 */ /* 0x000fc800078e029c */
[C---:B------:R-:W-:Y:S02]  /*6c80*/  IMAD.WIDE R154, R8.reuse, 0x4, R160 ;  /* 0x00000004089a7825 */ /* 0x040fe400078e02a0 */
[----:B---3--:R-:W3:Y:S08]  /*6c90*/  LDC R149, c[0x0][0x230] ;  /* 0x00008c00ff957b82 */ /* 0x008ef00000000800 */
[----:B--2---:R-:W2:Y:S08]  /*6ca0*/  LDC R147, c[0x0][0x230] ;  /* 0x00008c00ff937b82 */ /* 0x004eb00000000800 */
[----:B------:R-:W1:Y:S01]  /*6cb0*/  LDC R146, c[0x0][0x230] ;  /* 0x00008c00ff927b82 */ /* 0x000e620000000800 */
[----:B------:R-:W-:Y:S01]  /*6cc0*/  ISETP.GE.U32.AND P4, PT, R145, 0x7fffffb2, PT ;  /* 0x7fffffb29100780c */ /* 0x000fe20003f86070 */
[----:B------:R-:W-:Y:S01]  /*6cd0*/  IMAD.WIDE R152, R8, 0x4, R162 ;  /* 0x0000000408987825 */ /* 0x000fe200078e02a2 */
[----:B------:R-:W-:Y:S01]  /*6ce0*/  ISETP.GE.U32.AND P0, PT, R144, 0x7fffffb1, PT ;  /* 0x7fffffb19000780c */ /* 0x000fe20003f06070 */
[----:B------:R1:W-:Y:S02]  /*6cf0*/  LDGSTS.E [R244+0x8008], desc[UR16][R156.64], !P3 ;  /* 0x080080009cf47fae */ /* 0x0003e4000d921850 */
[----:B------:R-:W-:-:S02]  /*6d00*/  IMAD.WIDE R144, R8, 0x4, R158 ;  /* 0x0000000408907825 */ /* 0x000fc400078e029e */
[----:B------:R1:W-:Y:S01]  /*6d10*/  STL.64 [R1+0x20], R156 ;  /* 0x0000209c01007387 */ /* 0x0003e20000100a00 */
[----:B------:R-:W3:Y:S03]  /*6d20*/  LDC R148, c[0x0][0x230] ;  /* 0x00008c00ff947b82 */ /* 0x000ee60000000800 */
[----:B------:R-:W-:Y:S01]  /*6d30*/  LDGSTS.E [R244+0xc008], desc[UR16][R144.64], !P3 ;  /* 0x0c00800090f47fae */ /* 0x000fe2000d921850 */
[----:B--2---:R-:W-:-:S03]  /*6d40*/  VIADD R147, R147, 0xffffffcf ;  /* 0xffffffcf93937836 */ /* 0x004fc60000000000 */
[----:B------:R2:W-:Y:S04]  /*6d50*/  STL.64 [R1+0x18], R154 ;  /* 0x0000189a01007387 */ /* 0x0005e80000100a00 */
[----:B------:R2:W-:Y:S01]  /*6d60*/  LDGSTS.E [R244+0x800c], desc[UR16][R154.64], !P1 ;  /* 0x0800c0009af47fae */ /* 0x0005e2000c921850 */
[----:B------:R-:W-:-:S03]  /*6d70*/  ISETP.GE.U32.AND P3, PT, R147, 0x7fffffb0, PT ;  /* 0x7fffffb09300780c */ /* 0x000fc60003f66070 */
[----:B------:R3:W-:Y:S01]  /*6d80*/  STL.64 [R1+0x10], R152 ;  /* 0x0000109801007387 */ /* 0x0007e20000100a00 */
[----:B----4-:R-:W-:Y:S02]  /*6d90*/  VIADD R147, R151, 0xffffffcd ;  /* 0xffffffcd97937836 */ /* 0x010fe40000000000 */
[----:B-1----:R-:W-:Y:S01]  /*6da0*/  VIADD R146, R146, 0xffffffce ;  /* 0xffffffce92927836 */ /* 0x002fe20000000000 */
[----:B------:R3:W-:Y:S01]  /*6db0*/  LDGSTS.E [R244+0xc00c], desc[UR16][R152.64], !P1 ;  /* 0x0c00c00098f47fae */ /* 0x0007e2000c921850 */
[C---:B------:R-:W-:Y:S01]  /*6dc0*/  IMAD.WIDE R156, R8.reuse, 0x4, R164 ;  /* 0x00000004089c7825 */ /* 0x040fe200078e02a4 */
[----:B------:R-:W1:Y:S03]  /*6dd0*/  LDC R151, c[0x0][0x230] ;  /* 0x00008c00ff977b82 */ /* 0x000e660000000800 */
[----:B--2---:R-:W-:-:S05]  /*6de0*/  IMAD.WIDE R154, R8, 0x4, R166 ;  /* 0x00000004089a7825 */ /* 0x004fca00078e02a6 */
[----:B---3--:R-:W2:Y:S01]  /*6df0*/  LDC R152, c[0x0][0x230] ;  /* 0x00008c00ff987b82 */ /* 0x008ea20000000800 */
[----:B------:R-:W-:Y:S01]  /*6e00*/  ISETP.GE.U32.AND P1, PT, R146, 0x7fffffaf, PT ;  /* 0x7fffffaf9200780c */ /* 0x000fe20003f26070 */
[----:B------:R-:W-:Y:S01]  /*6e10*/  STL.64 [R1+0x8], R156 ;  /* 0x0000089c01007387 */ /* 0x000fe20000100a00 */
[----:B------:R-:W-:-:S03]  /*6e20*/  VIADD R146, R11, 0xffffffcc ;  /* 0xffffffcc0b927836 */ /* 0x000fc60000000000 */
[----:B------:R-:W-:Y:S02]  /*6e30*/  LDGSTS.E [R245+0x8000], desc[UR16][R156.64], !P5 ;  /* 0x080000009cf57fae */ /* 0x000fe4000e921850 */
[----:B------:R-:W3:Y:S02]  /*6e40*/  LDC R153, c[0x0][0x230] ;  /* 0x00008c00ff997b82 */ /* 0x000ee40000000800 */
[----:B------:R4:W-:Y:S04]  /*6e50*/  STL.64 [R1], R154 ;  /* 0x0000009a01007387 */ /* 0x0009e80000100a00 */
[----:B------:R4:W-:Y:S01]  /*6e60*/  LDGSTS.E [R245+0xc000], desc[UR16][R154.64], !P5 ;  /* 0x0c0000009af57fae */ /* 0x0009e2000e921850 */
[----:B------:R-:W-:-:S03]  /*6e70*/  ISETP.GE.U32.AND P5, PT, R147, 0x7fffffae, PT ;  /* 0x7fffffae9300780c */ /* 0x000fc60003fa6070 */
[----:B------:R-:W-:Y:S01]  /*6e80*/  LDGSTS.E [R245+0x8004], desc[UR16][R168.64], !P6 ;  /* 0x08004000a8f57fae */ /* 0x000fe2000f121850 */
[----:B------:R-:W-:Y:S01]  /*6e90*/  IADD3 R147, R149, -0x35, RZ ;  /* 0xffffffcb95937810 */ /* 0x000fe20007ffe0ff */
[----:B------:R-:W-:Y:S01]  /*6ea0*/  IMAD.WIDE R64, R7, 0x4, R64 ;  /* 0x0000000407407825 */ /* 0x000fe200078e0240 */
[----:B------:R-:W3:Y:S01]  /*6eb0*/  LDC R149, c[0x0][0x230] ;  /* 0x00008c00ff957b82 */ /* 0x000ee20000000800 */
[----:B------:R-:W-:Y:S01]  /*6ec0*/  LDGSTS.E [R245+0xc004], desc[UR16][R170.64], !P6 ;  /* 0x0c004000aaf57fae */ /* 0x000fe2000f121850 */
[----:B------:R-:W-:Y:S01]  /*6ed0*/  ISETP.GE.U32.AND P6, PT, R146, 0x7fffffad, PT ;  /* 0x7fffffad9200780c */ /* 0x000fe20003fc6070 */
[----:B------:R-:W-:Y:S02]  /*6ee0*/  VIADD R146, R150, 0xffffffca ;  /* 0xffffffca96927836 */ /* 0x000fe40000000000 */
[----:B------:R-:W-:Y:S03]  /*6ef0*/  LDGSTS.E [R245+0x8008], desc[UR16][R172.64], !P4 ;  /* 0x08008000acf57fae */ /* 0x000fe6000e121850 */
[----:B----4-:R-:W4:Y:S01]  /*6f00*/  LDC R154, c[0x0][0x230] ;  /* 0x00008c00ff9a7b82 */ /* 0x010f220000000800 */
[----:B------:R-:W-:Y:S01]  /*6f10*/  LDGSTS.E [R245+0xc008], desc[UR16][R174.64], !P4 ;  /* 0x0c008000aef57fae */ /* 0x000fe2000e121850 */
[----:B------:R-:W-:Y:S01]  /*6f20*/  ISETP.GE.U32.AND P4, PT, R147, 0x7fffffac, PT ;  /* 0x7fffffac9300780c */ /* 0x000fe20003f86070 */
[----:B------:R-:W-:-:S02]  /*6f30*/  VIADD R147, R148, 0xffffffc9 ;  /* 0xffffffc994937836 */ /* 0x000fc40000000000 */
[----:B------:R-:W-:Y:S03]  /*6f40*/  LDGSTS.E [R245+0x800c], desc[UR16][R176.64], !P0 ;  /* 0x0800c000b0f57fae */ /* 0x000fe6000c121850 */
[----:B------:R-:W3:Y:S01]  /*6f50*/  LDC R150, c[0x0][0x230] ;  /* 0x00008c00ff967b82 */ /* 0x000ee20000000800 */
[----:B------:R-:W-:Y:S01]  /*6f60*/  LDGSTS.E [R245+0xc00c], desc[UR16][R178.64], !P0 ;  /* 0x0c00c000b2f57fae */ /* 0x000fe2000c121850 */
[----:B------:R-:W-:Y:S01]  /*6f70*/  ISETP.GE.U32.AND P0, PT, R146, 0x7fffffab, PT ;  /* 0x7fffffab9200780c */ /* 0x000fe20003f06070 */
[----:B--2---:R-:W-:Y:S02]  /*6f80*/  VIADD R146, R152, 0xffffffc8 ;  /* 0xffffffc898927836 */ /* 0x004fe40000000000 */
[----:B------:R-:W-:Y:S03]  /*6f90*/  LDGSTS.E [R246+0x8000], desc[UR16][R180.64], !P3 ;  /* 0x08000000b4f67fae */ /* 0x000fe6000d921850 */
[----:B------:R-:W2:Y:S01]  /*6fa0*/  LDC R148, c[0x0][0x230] ;  /* 0x00008c00ff947b82 */ /* 0x000ea20000000800 */
[----:B------:R-:W-:Y:S01]  /*6fb0*/  LDGSTS.E [R246+0xc000], desc[UR16][R182.64], !P3 ;  /* 0x0c000000b6f67fae */ /* 0x000fe2000d921850 */
[----:B------:R-:W-:Y:S01]  /*6fc0*/  ISETP.GE.U32.AND P3, PT, R147, 0x7fffffaa, PT ;  /* 0x7fffffaa9300780c */ /* 0x000fe20003f66070 */
[----:B-1----:R-:W-:-:S02]  /*6fd0*/  VIADD R147, R151, 0xffffffc7 ;  /* 0xffffffc797937836 */ /* 0x002fc40000000000 */
[----:B------:R-:W-:Y:S03]  /*6fe0*/  LDGSTS.E [R246+0x8004], desc[UR16][R184.64], !P1 ;  /* 0x08004000b8f67fae */ /* 0x000fe6000c921850 */
[----:B------:R-:W1:Y:S01]  /*6ff0*/  LDC R152, c[0x0][0x230] ;  /* 0x00008c00ff987b82 */ /* 0x000e620000000800 */
[----:B------:R-:W-:Y:S01]  /*7000*/  LDGSTS.E [R246+0xc004], desc[UR16][R186.64], !P1 ;  /* 0x0c004000baf67fae */ /* 0x000fe2000c921850 */
[----:B------:R-:W-:-:S06]  /*7010*/  ISETP.GE.U32.AND P1, PT, R146, 0x7fffffa9, PT ;  /* 0x7fffffa99200780c */ /* 0x000fcc0003f26070 */
[----:B------:R-:W1:Y:S01]  /*7020*/  LDC R151, c[0x0][0x230] ;  /* 0x00008c00ff977b82 */ /* 0x000e620000000800 */
[----:B----4-:R-:W-:Y:S01]  /*7030*/  IADD3 R146, R154, -0x3a, RZ ;  /* 0xffffffc69a927810 */ /* 0x010fe20007ffe0ff */
[----:B------:R-:W-:Y:S01]  /*7040*/  IMAD.WIDE R154, R8, 0x4, R192 ;  /* 0x00000004089a7825 */ /* 0x000fe200078e02c0 */
[----:B------:R-:W-:Y:S04]  /*7050*/  LDGSTS.E [R246+0x8008], desc[UR16][R188.64], !P5 ;  /* 0x08008000bcf67fae */ /* 0x000fe8000e921850 */
[----:B------:R-:W-:Y:S01]  /*7060*/  LDGSTS.E [R246+0xc008], desc[UR16][R190.64], !P5 ;  /* 0x0c008000bef67fae */ /* 0x000fe2000e921850 */
[----:B------:R-:W-:Y:S01]  /*7070*/  ISETP.GE.U32.AND P5, PT, R147, 0x7fffffa8, PT ;  /* 0x7fffffa89300780c */ /* 0x000fe20003fa6070 */
[----:B---3--:R-:W-:Y:S01]  /*7080*/  VIADD R147, R150, 0xffffffc5 ;  /* 0xffffffc596937836 */ /* 0x008fe20000000000 */
[----:B------:R-:W3:Y:S01]  /*7090*/  LDC R156, c[0x0][0x230] ;  /* 0x00008c00ff9c7b82 */ /* 0x000ee20000000800 */
[----:B------:R-:W-:Y:S04]  /*70a0*/  LDGSTS.E [R246+0x800c], desc[UR16][R154.64], !P6 ;  /* 0x0800c0009af67fae */ /* 0x000fe8000f121850 */
[----:B------:R-:W-:Y:S01]  /*70b0*/  LDGSTS.E [R246+0xc00c], desc[UR16][R194.64], !P6 ;  /* 0x0c00c000c2f67fae */ /* 0x000fe2000f121850 */
[----:B------:R-:W-:Y:S01]  /*70c0*/  ISETP.GE.U32.AND P6, PT, R146, 0x7fffffa7, PT ;  /* 0x7fffffa79200780c */ /* 0x000fe20003fc6070 */
[----:B------:R-:W-:Y:S01]  /*70d0*/  VIADD R146, R153, 0xffffffc4 ;  /* 0xffffffc499927836 */ /* 0x000fe20000000000 */
[----:B------:R-:W4:Y:S01]  /*70e0*/  LDC R150, c[0x0][0x230] ;  /* 0x00008c00ff967b82 */ /* 0x000f220000000800 */
[----:B------:R-:W-:Y:S04]  /*70f0*/  LDGSTS.E [R247+0x8000], desc[UR16][R196.64], !P4 ;  /* 0x08000000c4f77fae */ /* 0x000fe8000e121850 */
[----:B------:R-:W-:Y:S01]  /*7100*/  LDGSTS.E [R247+0xc000], desc[UR16][R198.64], !P4 ;  /* 0x0c000000c6f77fae */ /* 0x000fe2000e121850 */
[----:B------:R-:W-:Y:S01]  /*7110*/  ISETP.GE.U32.AND P4, PT, R147, 0x7fffffa6, PT ;  /* 0x7fffffa69300780c */ /* 0x000fe20003f86070 */
[----:B--2---:R-:W-:Y:S01]  /*7120*/  VIADD R147, R148, 0xffffffc3 ;  /* 0xffffffc394937836 */ /* 0x004fe20000000000 */
[----:B------:R-:W2:Y:S01]  /*7130*/  LDC R157, c[0x0][0x230] ;  /* 0x00008c00ff9d7b82 */ /* 0x000ea20000000800 */
[----:B------:R-:W-:Y:S01]  /*7140*/  LDGSTS.E [R247+0x8004], desc[UR16][R200.64], !P0 ;  /* 0x08004000c8f77fae */ /* 0x000fe2000c121850 */
[----:B------:R-:W-:-:S03]  /*7150*/  IMAD.WIDE R208, R8, 0x4, R208 ;  /* 0x0000000408d07825 */ /* 0x000fc600078e02d0 */
[----:B------:R-:W-:Y:S01]  /*7160*/  STL.64 [R1+0xb8], R138 ;  /* 0x0000b88a01007387 */ /* 0x000fe20000100a00 */
[C---:B------:R-:W-:Y:S02]  /*7170*/  IMAD.WIDE R62, R7.reuse, 0x4, R62 ;  /* 0x00000004073e7825 */ /* 0x040fe400078e023e */
[----:B------:R-:W3:Y:S01]  /*7180*/  LDC R148, c[0x0][0x230] ;  /* 0x00008c00ff947b82 */ /* 0x000ee20000000800 */
[----:B------:R-:W-:Y:S01]  /*7190*/  LDGSTS.E [R247+0xc004], desc[UR16][R202.64], !P0 ;  /* 0x0c004000caf77fae */ /* 0x000fe2000c121850 */
[----:B------:R-:W-:Y:S01]  /*71a0*/  ISETP.GE.U32.AND P0, PT, R146, 0x7fffffa5, PT ;  /* 0x7fffffa59200780c */ /* 0x000fe20003f06070 */
[----:B-1----:R-:W-:Y:S02]  /*71b0*/  VIADD R146, R152, 0xffffffc2 ;  /* 0xffffffc298927836 */ /* 0x002fe40000000000 */
[----:B------:R-:W-:Y:S01]  /*71c0*/  STL.64 [R1+0xc0], R74 ;  /* 0x0000c04a01007387 */ /* 0x000fe20000100a00 */
[----:B------:R-:W-:Y:S02]  /*71d0*/  IMAD.WIDE R210, R8, 0x4, R210 ;  /* 0x0000000408d27825 */ /* 0x000fe400078e02d2 */
[----:B------:R-:W1:Y:S01]  /*71e0*/  LDC R152, c[0x0][0x230] ;  /* 0x00008c00ff987b82 */ /* 0x000e620000000800 */
[----:B------:R4:W-:Y:S01]  /*71f0*/  STL.64 [R1+0xc8], R72 ;  /* 0x0000c84801007387 */ /* 0x0009e20000100a00 */
[----:B------:R-:W-:-:S03]  /*7200*/  IMAD.WIDE R60, R7, 0x4, R60 ;  /* 0x00000004073c7825 */ /* 0x000fc600078e023c */
[----:B------:R-:W-:Y:S01]  /*7210*/  LDGSTS.E [R247+0x8008], desc[UR16][R204.64], !P3 ;  /* 0x08008000ccf77fae */ /* 0x000fe2000d921850 */
[----:B------:R-:W-:-:S03]  /*7220*/  IMAD.WIDE R212, R8, 0x4, R212 ;  /* 0x0000000408d47825 */ /* 0x000fc600078e02d4 */
[----:B------:R-:W-:Y:S01]  /*7230*/  STL.64 [R1+0xd0], R70 ;  /* 0x0000d04601007387 */ /* 0x000fe20000100a00 */
[----:B------:R-:W-:-:S03]  /*7240*/  IMAD.WIDE R58, R7, 0x4, R58 ;  /* 0x00000004073a7825 */ /* 0x000fc600078e023a */
[----:B------:R-:W-:Y:S01]  /*7250*/  LDGSTS.E [R247+0xc008], desc[UR16][R206.64], !P3 ;  /* 0x0c008000cef77fae */ /* 0x000fe2000d921850 */
[----:B------:R-:W-:Y:S01]  /*7260*/  ISETP.GE.U32.AND P3, PT, R147, 0x7fffffa4, PT ;  /* 0x7fffffa49300780c */ /* 0x000fe20003f66070 */
[----:B------:R-:W-:Y:S02]  /*7270*/  IMAD.WIDE R214, R8, 0x4, R214 ;  /* 0x0000000408d67825 */ /* 0x000fe400078e02d6 */
[----:B------:R-:W-:Y:S02]  /*7280*/  STL.64 [R1+0xd8], R68 ;  /* 0x0000d84401007387 */ /* 0x000fe40000100a00 */
[----:B------:R-:W-:Y:S02]  /*7290*/  IMAD.WIDE R56, R7, 0x4, R56 ;  /* 0x0000000407387825 */ /* 0x000fe400078e0238 */
[----:B------:R-:W-:Y:S02]  /*72a0*/  STL.64 [R1+0xe0], R66 ;  /* 0x0000e04201007387 */ /* 0x000fe40000100a00 */
[----:B------:R-:W-:-:S02]  /*72b0*/  VIADD R147, R151, 0xffffffc0 ;  /* 0xffffffc097937836 */ /* 0x000fc40000000000 */
[----:B------:R-:W-:Y:S01]  /*72c0*/  STL.64 [R1+0xe8], R64 ;  /* 0x0000e84001007387 */ /* 0x000fe20000100a00 */
[----:B------:R-:W-:Y:S01]  /*72d0*/  IMAD.WIDE R54, R7, 0x4, R54 ;  /* 0x0000000407367825 */ /* 0x000fe200078e0236 */
[----:B------:R-:W2:Y:S02]  /*72e0*/  LDC R151, c[0x0][0x230] ;  /* 0x00008c00ff977b82 */ /* 0x000ea40000000800 */
[----:B------:R-:W-:Y:S01]  /*72f0*/  LDGSTS.E [R247+0x800c], desc[UR16][R208.64], !P1 ;  /* 0x0800c000d0f77fae */ /* 0x000fe2000c921850 */
[----:B------:R-:W-:-:S03]  /*7300*/  IMAD.WIDE R216, R8, 0x4, R216 ;  /* 0x0000000408d87825 */ /* 0x000fc600078e02d8 */
[----:B------:R-:W-:Y:S01]  /*7310*/  STL.64 [R1+0xf0], R62 ;  /* 0x0000f03e01007387 */ /* 0x000fe20000100a00 */
[----:B------:R-:W-:-:S03]  /*7320*/  IMAD.WIDE R52, R7, 0x4, R52 ;  /* 0x0000000407347825 */ /* 0x000fc600078e0234 */
[----:B------:R-:W-:Y:S01]  /*7330*/  LDGSTS.E [R247+0xc00c], desc[UR16][R210.64], !P1 ;  /* 0x0c00c000d2f77fae */ /* 0x000fe2000c921850 */
[----:B------:R-:W-:Y:S01]  /*7340*/  IMAD.WIDE R218, R8, 0x4, R218 ;  /* 0x0000000408da7825 */ /* 0x000fe200078e02da */
[----:B------:R-:W-:Y:S02]  /*7350*/  ISETP.GE.U32.AND P1, PT, R146, 0x7fffffa3, PT ;  /* 0x7fffffa39200780c */ /* 0x000fe40003f26070 */
[----:B------:R-:W-:Y:S01]  /*7360*/  STL.64 [R1+0xf8], R60 ;  /* 0x0000f83c01007387 */ /* 0x000fe20000100a00 */
[----:B------:R-:W-:Y:S01]  /*7370*/  IMAD.WIDE R50, R7, 0x4, R50 ;  /* 0x0000000407327825 */ /* 0x000fe200078e0232 */
[----:B------:R-:W-:Y:S02]  /*7380*/  IADD3 R146, R149, -0x3f, RZ ;  /* 0xffffffc195927810 */ /* 0x000fe40007ffe0ff */
[----:B------:R-:W-:Y:S01]  /*7390*/  LDGSTS.E [R248+0x8000], desc[UR16][R212.64], !P5 ;  /* 0x08000000d4f87fae */ /* 0x000fe2000e921850 */
[C---:B------:R-:W-:Y:S01]  /*73a0*/  IMAD.WIDE R48, R7.reuse, 0x4, R48 ;  /* 0x0000000407307825 */ /* 0x040fe200078e0230 */
[----:B------:R-:W2:Y:S02]  /*73b0*/  LDC R149, c[0x0][0x230] ;  /* 0x00008c00ff957b82 */ /* 0x000ea40000000800 */
[----:B------:R-:W-:Y:S01]  /*73c0*/  STL.64 [R1+0x100], R58 ;  /* 0x0001003a01007387 */ /* 0x000fe20000100a00 */
[----:B------:R-:W-:-:S03]  /*73d0*/  IMAD.WIDE R46, R7, 0x4, R46 ;  /* 0x00000004072e7825 */ /* 0x000fc600078e022e */
[----:B------:R-:W-:Y:S01]  /*73e0*/  LDGSTS.E [R248+0xc000], desc[UR16][R214.64], !P5 ;  /* 0x0c000000d6f87fae */ /* 0x000fe2000e921850 */
[----:B------:R-:W-:Y:S01]  /*73f0*/  ISETP.GE.AND P5, PT, R10, R147, PT ;  /* 0x000000930a00720c */ /* 0x000fe20003fa6270 */
[C---:B------:R-:W-:Y:S02]  /*7400*/  IMAD.WIDE R44, R7.reuse, 0x4, R44 ;  /* 0x00000004072c7825 */ /* 0x040fe400078e022c */
[----:B------:R-:W-:Y:S02]  /*7410*/  STL.64 [R1+0x108], R56 ;  /* 0x0001083801007387 */ /* 0x000fe40000100a00 */
[C---:B------:R-:W-:Y:S02]  /*7420*/  IMAD.WIDE R42, R7.reuse, 0x4, R42 ;  /* 0x00000004072a7825 */ /* 0x040fe400078e022a */
[----:B------:R-:W-:Y:S02]  /*7430*/  STL.64 [R1+0x110], R54 ;  /* 0x0001103601007387 */ /* 0x000fe40000100a00 */
[----:B------:R-:W-:-:S02]  /*7440*/  IMAD.WIDE R40, R7, 0x4, R40 ;  /* 0x0000000407287825 */ /* 0x000fc400078e0228 */
[----:B------:R-:W-:Y:S02]  /*7450*/  LDGSTS.E [R248+0x8004], desc[UR16][R216.64], !P6 ;  /* 0x08004000d8f87fae */ /* 0x000fe4000f121850 */
[C---:B------:R-:W-:Y:S02]  /*7460*/  IMAD.WIDE R38, R7.reuse, 0x4, R38 ;  /* 0x0000000407267825 */ /* 0x040fe400078e0226 */
[----:B------:R-:W-:Y:S02]  /*7470*/  STL.64 [R1+0x118], R52 ;  /* 0x0001183401007387 */ /* 0x000fe40000100a00 */
[----:B------:R-:W-:Y:S02]  /*7480*/  IMAD.WIDE R36, R7, 0x4, R36 ;  /* 0x0000000407247825 */ /* 0x000fe400078e0224 */
[----:B------:R-:W-:Y:S01]  /*7490*/  LDGSTS.E [R248+0xc004], desc[UR16][R218.64], !P6 ;  /* 0x0c004000daf87fae */ /* 0x000fe2000f121850 */
[----:B------:R-:W-:-:S03]  /*74a0*/  ISETP.GE.U32.AND P6, PT, R146, 0x7fffffa2, PT ;  /* 0x7fffffa29200780c */ /* 0x000fc60003fc6070 */
[----:B------:R-:W-:Y:S01]  /*74b0*/  STL.64 [R1+0x120], R50 ;  /* 0x0001203201007387 */ /* 0x000fe20000100a00 */
[----:B------:R-:W-:Y:S01]  /*74c0*/  SEL R146, RZ, 0x4, P5 ;  /* 0x00000004ff927807 */ /* 0x000fe20002800000 */
[----:B------:R-:W-:Y:S02]  /*74d0*/  IMAD.WIDE R34, R7, 0x4, R34 ;  /* 0x0000000407227825 */ /* 0x000fe400078e0222 */
[----:B------:R-:W-:Y:S01]  /*74e0*/  STL.64 [R1+0x128], R48 ;  /* 0x0001283001007387 */ /* 0x000fe20000100a00 */
[----:B------:R-:W-:Y:S01]  /*74f0*/  ISETP.GT.AND P5, PT, R9, 0x5f, PT ;  /* 0x0000005f0900780c */ /* 0x000fe20003fa4270 */
[C---:B------:R-:W-:Y:S02]  /*7500*/  IMAD.WIDE R32, R7.reuse, 0x4, R32 ;  /* 0x0000000407207825 */ /* 0x040fe400078e0220 */
[----:B------:R-:W-:Y:S02]  /*7510*/  STL.64 [R1+0x130], R46 ;  /* 0x0001302e01007387 */ /* 0x000fe40000100a00 */
[----:B------:R-:W-:-:S02]  /*7520*/  IMAD.WIDE R30, R7, 0x4, R30 ;  /* 0x00000004071e7825 */ /* 0x000fc400078e021e */
[----:B------:R-:W-:Y:S01]  /*7530*/  STL.64 [R1+0x138], R44 ;  /* 0x0001382c01007387 */ /* 0x000fe20000100a00 */
[----:B------:R-:W-:Y:S01]  /*7540*/  SEL R146, R146, RZ, P5 ;  /* 0x000000ff92927207 */ /* 0x000fe20002800000 */
[C---:B------:R-:W-:Y:S02]  /*7550*/  IMAD.WIDE R220, R8.reuse, 0x4, R220 ;  /* 0x0000000408dc7825 */ /* 0x040fe400078e02dc */
[----:B------:R-:W-:Y:S02]  /*7560*/  STL.64 [R1+0x140], R42 ;  /* 0x0001402a01007387 */ /* 0x000fe40000100a00 */
[----:B------:R-:W-:Y:S02]  /*7570*/  IMAD.WIDE R28, R7, 0x4, R28 ;  /* 0x00000004071c7825 */ /* 0x000fe400078e021c */
[----:B------:R-:W-:Y:S01]  /*7580*/  STL.64 [R1+0x148], R40 ;  /* 0x0001482801007387 */ /* 0x000fe20000100a00 */
[----:B------:R-:W-:Y:S01]  /*7590*/  ISETP.GE.U32.AND P5, PT, R147, 0x7fffffa1, PT ;  /* 0x7fffffa19300780c */ /* 0x000fe20003fa6070 */
[----:B------:R-:W-:-:S02]  /*75a0*/  IMAD.WIDE R222, R8, 0x4, R222 ;  /* 0x0000000408de7825 */ /* 0x000fc400078e02de */
[----:B------:R-:W-:Y:S02]  /*75b0*/  STL.64 [R1+0x150], R38 ;  /* 0x0001502601007387 */ /* 0x000fe40000100a00 */
[C---:B------:R-:W-:Y:S02]  /*75c0*/  IMAD.WIDE R26, R7.reuse, 0x4, R26 ;  /* 0x00000004071a7825 */ /* 0x040fe400078e021a */
[----:B------:R-:W-:Y:S02]  /*75d0*/  STL.64 [R1+0x158], R36 ;  /* 0x0001582401007387 */ /* 0x000fe40000100a00 */
[----:B------:R-:W-:Y:S02]  /*75e0*/  IMAD.WIDE R224, R8, 0x4, R224 ;  /* 0x0000000408e07825 */ /* 0x000fe400078e02e0 */
[----:B------:R2:W-:Y:S02]  /*75f0*/  STL.64 [R1+0x160], R34 ;  /* 0x0001602201007387 */ /* 0x0005e40000100a00 */
[----:B------:R-:W-:-:S02]  /*7600*/  IMAD.WIDE R24, R7, 0x4, R24 ;  /* 0x0000000407187825 */ /* 0x000fc400078e0218 */
[----:B------:R-:W-:Y:S02]  /*7610*/  STL.64 [R1+0x168], R32 ;  /* 0x0001682001007387 */ /* 0x000fe40000100a00 */
[C---:B------:R-:W-:Y:S02]  /*7620*/  IMAD.WIDE R226, R8.reuse, 0x4, R226 ;  /* 0x0000000408e27825 */ /* 0x040fe400078e02e2 */
[----:B------:R-:W-:Y:S02]  /*7630*/  STL.64 [R1+0x170], R30 ;  /* 0x0001701e01007387 */ /* 0x000fe40000100a00 */
[----:B------:R-:W-:Y:S02]  /*7640*/  IMAD.WIDE R22, R7, 0x4, R22 ;  /* 0x0000000407167825 */ /* 0x000fe400078e0216 */
[----:B------:R-:W-:Y:S02]  /*7650*/  LDGSTS.E [R248+0x8008], desc[UR16][R220.64], !P4 ;  /* 0x08008000dcf87fae */ /* 0x000fe4000e121850 */
[----:B------:R-:W-:-:S02]  /*7660*/  IMAD.WIDE R228, R8, 0x4, R228 ;  /* 0x0000000408e47825 */ /* 0x000fc400078e02e4 */
[----:B------:R-:W-:Y:S02]  /*7670*/  STL.64 [R1+0x178], R28 ;  /* 0x0001781c01007387 */ /* 0x000fe40000100a00 */
[----:B------:R-:W-:Y:S02]  /*7680*/  IMAD.WIDE R20, R7, 0x4, R20 ;  /* 0x0000000407147825 */ /* 0x000fe400078e0214 */
[----:B------:R-:W-:Y:S02]  /*7690*/  LDGSTS.E [R248+0xc008], desc[UR16][R222.64], !P4 ;  /* 0x0c008000def87fae */ /* 0x000fe4000e121850 */
[C---:B------:R-:W-:Y:S02]  /*76a0*/  IMAD.WIDE R230, R8.reuse, 0x4, R230 ;  /* 0x0000000408e67825 */ /* 0x040fe400078e02e6 */
[----:B------:R-:W-:Y:S02]  /*76b0*/  STL.64 [R1+0x180], R26 ;  /* 0x0001801a01007387 */ /* 0x000fe40000100a00 */
[----:B------:R-:W-:Y:S01]  /*76c0*/  IMAD.WIDE R232, R8, 0x4, R232 ;  /* 0x0000000408e87825 */ /* 0x000fe200078e02e8 */
[----:B------:R-:W-:Y:S01]  /*76d0*/  ISETP.NE.U32.AND P4, PT, R146, RZ, PT ;  /* 0x000000ff9200720c */ /* 0x000fe20003f85070 */
[----:B------:R-:W-:Y:S02]  /*76e0*/  LDGSTS.E [R248+0x800c], desc[UR16][R224.64], !P0 ;  /* 0x0800c000e0f87fae */ /* 0x000fe4000c121850 */
[----:B------:R-:W-:-:S02]  /*76f0*/  IMAD.WIDE R234, R8, 0x4, R234 ;  /* 0x0000000408ea7825 */ /* 0x000fc400078e02ea */
[----:B------:R-:W-:Y:S02]  /*7700*/  STL.64 [R1+0x188], R24 ;  /* 0x0001881801007387 */ /* 0x000fe40000100a00 */
[----:B------:R-:W-:Y:S02]  /*7710*/  IMAD.WIDE R236, R8, 0x4, R236 ;  /* 0x0000000408ec7825 */ /* 0x000fe400078e02ec */
[----:B------:R-:W-:Y:S02]  /*7720*/  LDGSTS.E [R248+0xc00c], desc[UR16][R226.64], !P0 ;  /* 0x0c00c000e2f87fae */ /* 0x000fe4000c121850 */
[----:B-1----:R-:W-:Y:S02]  /*7730*/  VIADD R146, R152, 0xffffffbd ;  /* 0xffffffbd98927836 */ /* 0x002fe40000000000 */
[----:B------:R-:W-:Y:S01]  /*7740*/  STL.64 [R1+0x190], R22 ;  /* 0x0001901601007387 */ /* 0x000fe20000100a00 */
[----:B------:R-:W-:-:S03]  /*7750*/  IMAD.WIDE R238, R8, 0x4, R238 ;  /* 0x0000000408ee7825 */ /* 0x000fc600078e02ee */
[----:B------:R-:W-:Y:S01]  /*7760*/  LDGSTS.E [R249+0x8000], desc[UR16][R228.64], !P3 ;  /* 0x08000000e4f97fae */ /* 0x000fe2000d921850 */
[----:B------:R-:W-:-:S03]  /*7770*/  IMAD.WIDE R240, R8, 0x4, R240 ;  /* 0x0000000408f07825 */ /* 0x000fc600078e02f0 */
[----:B------:R1:W-:Y:S01]  /*7780*/  STL.64 [R1+0x198], R20 ;  /* 0x0001981401007387 */ /* 0x0003e20000100a00 */
[----:B------:R-:W-:-:S03]  /*7790*/  IMAD.WIDE R242, R8, 0x4, R242 ;  /* 0x0000000408f27825 */ /* 0x000fc600078e02f2 */
[----:B------:R-:W-:Y:S01]  /*77a0*/  LDGSTS.E [R249+0xc000], desc[UR16][R230.64], !P3 ;  /* 0x0c000000e6f97fae */ /* 0x000fe2000d921850 */
[----:B------:R-:W-:-:S03]  /*77b0*/  IMAD.WIDE R78, R7, 0x4, R78 ;  /* 0x00000004074e7825 */ /* 0x000fc600078e024e */
[----:B------:R-:W2:Y:S01]  /*77c0*/  LDL.LU.64 R152, [R1+0xb0] ;  /* 0x0000b00001987983 */ /* 0x000ea20000300a00 */
[----:B------:R-:W-:-:S03]  /*77d0*/  IMAD.WIDE R192, R7, 0x4, R12 ;  /* 0x0000000407c07825 */ /* 0x000fc600078e020c */
[----:B------:R-:W-:Y:S04]  /*77e0*/  LDGSTS.E [R249+0x8004], desc[UR16][R232.64], !P1 ;  /* 0x08004000e8f97fae */ /* 0x000fe8000c921850 */
[----:B------:R-:W2:Y:S04]  /*77f0*/  LDL.LU.64 R162, [R1+0xa8] ;  /* 0x0000a80001a27983 */ /* 0x000ea80000300a00 */
[----:B------:R-:W-:Y:S04]  /*7800*/  LDGSTS.E [R249+0xc004], desc[UR16][R234.64], !P1 ;  /* 0x0c004000eaf97fae */ /* 0x000fe8000c921850 */
[----:B------:R-:W2:Y:S04]  /*7810*/  LDL.LU.64 R160, [R1+0xa0] ;  /* 0x0000a00001a07983 */ /* 0x000ea80000300a00 */
[----:B------:R-:W-:Y:S04]  /*7820*/  LDGSTS.E [R249+0x8008], desc[UR16][R236.64], !P6 ;  /* 0x08008000ecf97fae */ /* 0x000fe8000f121850 */
[----:B------:R-:W-:Y:S04]  /*7830*/  LDGSTS.E [R249+0xc008], desc[UR16][R238.64], !P6 ;  /* 0x0c008000eef97fae */ /* 0x000fe8000f121850 */
[----:B------:R-:W-:Y:S04]  /*7840*/  LDGSTS.E [R249+0x800c], desc[UR16][R240.64], !P5 ;  /* 0x0800c000f0f97fae */ /* 0x000fe8000e921850 */
[----:B------:R-:W-:Y:S04]  /*7850*/  LDGSTS.E [R249+0xc00c], desc[UR16][R242.64], !P5 ;  /* 0x0c00c000f2f97fae */ /* 0x000fe8000e921850 */
[----:B------:R-:W2:Y:S04]  /*7860*/  LDL.LU.64 R158, [R1+0x98] ;  /* 0x00009800019e7983 */ /* 0x000ea80000300a00 */
[----:B------:R-:W0:Y:S04]  /*7870*/  LDGDEPBAR ;  /* 0x00000000000079af */ /* 0x000e280000000000 */
[----:B------:R-:W-:Y:S04]  /*7880*/  LDGSTS.E [R250+0x40000], desc[UR16][R78.64], P2 ;  /* 0x400000004efa7fae */ /* 0x000fe80009121850 */
[----:B------:R-:W-:Y:S04]  /*7890*/  LDGSTS.E [R250+0x40400], desc[UR16][R192.64], P2 ;  /* 0x40400000c0fa7fae */ /* 0x000fe80009121850 */
[----:B------:R-:W-:Y:S04]  /*78a0*/  LDGSTS.E [R250+0x40800], desc[UR16][R138.64], P2 ;  /* 0x408000008afa7fae */ /* 0x000fe80009121850 */
[----:B------:R-:W-:Y:S04]  /*78b0*/  LDGSTS.E [R250+0x40c00], desc[UR16][R74.64], P2 ;  /* 0x40c000004afa7fae */ /* 0x000fe80009121850 */
[----:B------:R-:W2:Y:S04]  /*78c0*/  LDL.LU.64 R164, [R1+0x90] ;  /* 0x0000900001a47983 */ /* 0x000ea80000300a00 */
[----:B------:R-:W-:Y:S04]  /*78d0*/  LDGSTS.E [R250+0x41000], desc[UR16][R72.64], P2 ;  /* 0x4100000048fa7fae */ /* 0x000fe80009121850 */
[----:B------:R-:W2:Y:S04]  /*78e0*/  LDL.LU.64 R166, [R1+0x88] ;  /* 0x0000880001a67983 */ /* 0x000ea80000300a00 */
[----:B------:R-:W-:Y:S04]  /*78f0*/  LDGSTS.E [R250+0x41400], desc[UR16][R70.64], P2 ;  /* 0x4140000046fa7fae */ /* 0x000fe80009121850 */
[----:B----4-:R-:W4:Y:S04]  /*7900*/  LDL.LU.64 R72, [R1+0x80] ;  /* 0x0000800001487983 */ /* 0x010f280000300a00 */
[----:B------:R-:W4:Y:S04]  /*7910*/  LDL.LU.64 R74, [R1+0x78] ;  /* 0x00007800014a7983 */ /* 0x000f280000300a00 */
        /* <DEDUP_REMOVED lines=10> */
[----:B------:R-:W-:Y:S01]  /*79c0*/  LDGSTS.E [R250+0x44000], desc[UR16][R48.64], P2 ;  /* 0x4400000030fa7fae */ /* 0x000fe20009121850 */
[----:B---3--:R-:W-:-:S02]  /*79d0*/  VIADD R147, R148, 0xffffffbf ;  /* 0xffffffbf94937836 */ /* 0x008fc40000000000 */
[----:B------:R-:W-:Y:S01]  /*79e0*/  IMAD.WIDE R10, R7, 0x4, R18 ;  /* 0x00000004070a7825 */ /* 0x000fe200078e0212 */
[----:B------:R-:W-:Y:S01]  /*79f0*/  LDGSTS.E [R250+0x44400], desc[UR16][R46.64], P2 ;  /* 0x444000002efa7fae */ /* 0x000fe20009121850 */
[----:B------:R-:W3:Y:S03]  /*7a00*/  LDC R148, c[0x0][0x230] ;  /* 0x00008c00ff947b82 */ /* 0x000ee60000000800 */
[----:B------:R-:W-:Y:S04]  /*7a10*/  LDGSTS.E [R250+0x44800], desc[UR16][R44.64], P2 ;  /* 0x448000002cfa7fae */ /* 0x000fe80009121850 */
[----:B------:R-:W-:Y:S04]  /*7a20*/  LDGSTS.E [R250+0x44c00], desc[UR16][R42.64], P2 ;  /* 0x44c000002afa7fae */ /* 0x000fe80009121850 */
[----:B------:R-:W-:Y:S04]  /*7a30*/  LDGSTS.E [R250+0x45000], desc[UR16][R40.64], P2 ;  /* 0x4500000028fa7fae */ /* 0x000fe80009121850 */
[----:B------:R-:W-:Y:S01]  /*7a40*/  LDGSTS.E [R250+0x45400], desc[UR16][R38.64], P2 ;  /* 0x4540000026fa7fae */ /* 0x000fe20009121850 */
[----:B------:R-:W-:-:S03]  /*7a50*/  ISETP.GE.U32.AND P0, PT, R147, 0x7fffffa0, PT ;  /* 0x7fffffa09300780c */ /* 0x000fc60003f06070 */
[----:B------:R-:W-:Y:S01]  /*7a60*/  LDGSTS.E [R250+0x45800], desc[UR16][R36.64], P2 ;  /* 0x4580000024fa7fae */ /* 0x000fe20009121850 */
[----:B------:R-:W-:-:S03]  /*7a70*/  VIADD R147, R150, 0xffffffbe ;  /* 0xffffffbe96937836 */ /* 0x000fc60000000000 */
[----:B------:R2:W-:Y:S01]  /*7a80*/  LDGSTS.E [R250+0x45c00], desc[UR16][R34.64], P2 ;  /* 0x45c0000022fa7fae */ /* 0x0005e20009121850 */
[----:B------:R-:W-:-:S03]  /*7a90*/  IMAD.WIDE R16, R7, 0x4, R16 ;  /* 0x0000000407107825 */ /* 0x000fc600078e0210 */
[----:B------:R-:W-:Y:S01]  /*7aa0*/  LDGSTS.E [R250+0x46000], desc[UR16][R32.64], P2 ;  /* 0x4600000020fa7fae */ /* 0x000fe20009121850 */
[----:B------:R-:W-:-:S03]  /*7ab0*/  IMAD.WIDE R76, R7, 0x4, R76 ;  /* 0x00000004074c7825 */ /* 0x000fc600078e024c */
[----:B------:R-:W-:Y:S01]  /*7ac0*/  LDGSTS.E [R250+0x46400], desc[UR16][R30.64], P2 ;  /* 0x464000001efa7fae */ /* 0x000fe20009121850 */
[----:B------:R-:W-:-:S03]  /*7ad0*/  IMAD.WIDE R136, R7, 0x4, R136 ;  /* 0x0000000407887825 */ /* 0x000fc600078e0288 */
[----:B------:R-:W-:Y:S01]  /*7ae0*/  LDGSTS.E [R250+0x46800], desc[UR16][R28.64], P2 ;  /* 0x468000001cfa7fae */ /* 0x000fe20009121850 */
[----:B------:R-:W-:Y:S01]  /*7af0*/  IMAD.WIDE R134, R7, 0x4, R134 ;  /* 0x0000000407867825 */ /* 0x000fe200078e0286 */
[----:B------:R-:W-:Y:S01]  /*7b00*/  ISETP.GE.U32.AND P3, PT, R147, 0x7fffff9f, PT ;  /* 0x7fffff9f9300780c */ /* 0x000fe20003f66070 */
[----:B--2---:R-:W2:Y:S01]  /*7b10*/  LDC R35, c[0x0][0x230] ;  /* 0x00008c00ff237b82 */ /* 0x004ea20000000800 */
[----:B------:R-:W-:Y:S01]  /*7b20*/  LDGSTS.E [R250+0x46c00], desc[UR16][R26.64], P2 ;  /* 0x46c000001afa7fae */ /* 0x000fe20009121850 */
[----:B------:R-:W-:-:S03]  /*7b30*/  IMAD.WIDE R4, R7, 0x4, R4 ;  /* 0x0000000407047825 */ /* 0x000fc600078e0204 */
[----:B------:R-:W-:Y:S01]  /*7b40*/  LDGSTS.E [R250+0x47000], desc[UR16][R24.64], P2 ;  /* 0x4700000018fa7fae */ /* 0x000fe20009121850 */
[----:B------:R-:W-:Y:S01]  /*7b50*/  IADD3 R147, R149, -0x44, RZ ;  /* 0xffffffbc95937810 */ /* 0x000fe20007ffe0ff */
[C---:B------:R-:W-:Y:S01]  /*7b60*/  IMAD.WIDE R132, R7.reuse, 0x4, R132 ;  /* 0x0000000407847825 */ /* 0x040fe200078e0284 */
[----:B------:R-:W3:Y:S01]  /*7b70*/  LDC R149, c[0x0][0x230] ;  /* 0x00008c00ff957b82 */ /* 0x000ee20000000800 */
[----:B------:R-:W-:Y:S04]  /*7b80*/  LDGSTS.E [R250+0x47400], desc[UR16][R22.64], P2 ;  /* 0x4740000016fa7fae */ /* 0x000fe80009121850 */
[----:B------:R1:W-:Y:S01]  /*7b90*/  LDGSTS.E [R250+0x47800], desc[UR16][R20.64], P2 ;  /* 0x4780000014fa7fae */ /* 0x0003e20009121850 */
[----:B------:R-:W-:-:S04]  /*7ba0*/  IMAD.WIDE R130, R7, 0x4, R130 ;  /* 0x0000000407827825 */ /* 0x000fc800078e0282 */
[C---:B------:R-:W-:Y:S01]  /*7bb0*/  IMAD.WIDE R128, R7.reuse, 0x4, R128 ;  /* 0x0000000407807825 */ /* 0x040fe200078e0280 */
[----:B------:R-:W-:Y:S03]  /*7bc0*/  LDGSTS.E [R250+0x47c00], desc[UR16][R10.64], P2 ;  /* 0x47c000000afa7fae */ /* 0x000fe60009121850 */
[C---:B------:R-:W-:Y:S01]  /*7bd0*/  IMAD.WIDE R126, R7.reuse, 0x4, R126 ;  /* 0x00000004077e7825 */ /* 0x040fe200078e027e */
[----:B------:R-:W-:Y:S03]  /*7be0*/  LDGSTS.E [R2+0x40200], desc[UR16][R16.64], P2 ;  /* 0x4020000010027fae */ /* 0x000fe60009121850 */
[----:B------:R-:W-:Y:S01]  /*7bf0*/  IMAD.WIDE R124, R7, 0x4, R124 ;  /* 0x00000004077c7825 */ /* 0x000fe200078e027c */
[----:B------:R-:W-:Y:S01]  /*7c00*/  LDGSTS.E [R2+0x40600], desc[UR16][R76.64], P2 ;  /* 0x406000004c027fae */ /* 0x000fe20009121850 */
[----:B------:R-:W-:Y:S01]  /*7c10*/  ISETP.GE.U32.AND P6, PT, R147, 0x7fffff9d, PT ;  /* 0x7fffff9d9300780c */ /* 0x000fe20003fc6070 */
[----:B-1----:R-:W1:Y:S02]  /*7c20*/  LDC R20, c[0x0][0x230] ;  /* 0x00008c00ff147b82 */ /* 0x002e640000000800 */
[----:B------:R-:W-:Y:S01]  /*7c30*/  LDGSTS.E [R2+0x40a00], desc[UR16][R136.64], P2 ;  /* 0x40a0000088027fae */ /* 0x000fe20009121850 */
[----:B------:R-:W-:-:S03]  /*7c40*/  IMAD.WIDE R122, R7, 0x4, R122 ;  /* 0x00000004077a7825 */ /* 0x000fc600078e027a */
[----:B------:R-:W-:Y:S01]  /*7c50*/  LDGSTS.E [R2+0x40e00], desc[UR16][R134.64], P2 ;  /* 0x40e0000086027fae */ /* 0x000fe20009121850 */
[C---:B------:R-:W-:Y:S01]  /*7c60*/  IMAD.WIDE R120, R7.reuse, 0x4, R120 ;  /* 0x0000000407787825 */ /* 0x040fe200078e0278 */
[----:B------:R-:W1:Y:S02]  /*7c70*/  LDC R147, c[0x0][0x230] ;  /* 0x00008c00ff937b82 */ /* 0x000e640000000800 */
[----:B------:R-:W-:Y:S01]  /*7c80*/  LDGSTS.E [R2+0x41200], desc[UR16][R4.64], P2 ;  /* 0x4120000004027fae */ /* 0x000fe20009121850 */
[----:B------:R-:W-:-:S03]  /*7c90*/  IMAD.WIDE R118, R7, 0x4, R118 ;  /* 0x0000000407767825 */ /* 0x000fc600078e0276 */
[----:B------:R-:W-:Y:S01]  /*7ca0*/  LDGSTS.E [R2+0x41600], desc[UR16][R132.64], P2 ;  /* 0x4160000084027fae */ /* 0x000fe20009121850 */
[C---:B------:R-:W-:Y:S01]  /*7cb0*/  IMAD.WIDE R116, R7.reuse, 0x4, R116 ;  /* 0x0000000407747825 */ /* 0x040fe200078e0274 */
[----:B------:R-:W-:Y:S01]  /*7cc0*/  ISETP.GE.U32.AND P1, PT, R146, 0x7fffff9e, PT ;  /* 0x7fffff9e9200780c */ /* 0x000fe20003f26070 */
[----:B------:R-:W2:Y:S01]  /*7cd0*/  LDC R23, c[0x0][0x230] ;  /* 0x00008c00ff177b82 */ /* 0x000ea20000000800 */
[----:B------:R-:W-:Y:S01]  /*7ce0*/  LDGSTS.E [R2+0x41a00], desc[UR16][R130.64], P2 ;  /* 0x41a0000082027fae */ /* 0x000fe20009121850 */
[----:B------:R-:W-:-:S03]  /*7cf0*/  IMAD.WIDE R114, R7, 0x4, R114 ;  /* 0x0000000407727825 */ /* 0x000fc600078e0272 */
[----:B------:R-:W-:Y:S01]  /*7d00*/  LDGSTS.E [R2+0x41e00], desc[UR16][R128.64], P2 ;  /* 0x41e0000080027fae */ /* 0x000fe20009121850 */
[C---:B------:R-:W-:Y:S02]  /*7d10*/  IMAD.WIDE R112, R7.reuse, 0x4, R112 ;  /* 0x0000000407707825 */ /* 0x040fe400078e0270 */
[----:B------:R-:W2:Y:S01]  /*7d20*/  LDC R21, c[0x0][0x230] ;  /* 0x00008c00ff157b82 */ /* 0x000ea20000000800 */
[----:B------:R-:W-:Y:S01]  /*7d30*/  LDGSTS.E [R2+0x42200], desc[UR16][R126.64], P2 ;  /* 0x422000007e027fae */ /* 0x000fe20009121850 */
[----:B------:R-:W-:-:S03]  /*7d40*/  IMAD.WIDE R110, R7, 0x4, R110 ;  /* 0x00000004076e7825 */ /* 0x000fc600078e026e */
[----:B------:R-:W-:Y:S01]  /*7d50*/  LDGSTS.E [R2+0x42600], desc[UR16][R124.64], P2 ;  /* 0x426000007c027fae */ /* 0x000fe20009121850 */
[----:B------:R-:W-:Y:S02]  /*7d60*/  VIADD R146, R151, 0xffffffbb ;  /* 0xffffffbb97927836 */ /* 0x000fe40000000000 */
[C---:B------:R-:W-:Y:S01]  /*7d70*/  IMAD.WIDE R108, R7.reuse, 0x4, R108 ;  /* 0x00000004076c7825 */ /* 0x040fe200078e026c */
[----:B------:R-:W-:Y:S01]  /*7d80*/  LDGSTS.E [R2+0x42a00], desc[UR16][R122.64], P2 ;  /* 0x42a000007a027fae */ /* 0x000fe20009121850 */
[----:B------:R-:W2:Y:S03]  /*7d90*/  LDC R24, c[0x0][0x230] ;  /* 0x00008c00ff187b82 */ /* 0x000ea60000000800 */
[----:B------:R-:W-:Y:S01]  /*7da0*/  LDGSTS.E [R2+0x42e00], desc[UR16][R120.64], P2 ;  /* 0x42e0000078027fae */ /* 0x000fe20009121850 */
[----:B------:R-:W-:-:S03]  /*7db0*/  IMAD.WIDE R106, R7, 0x4, R106 ;  /* 0x00000004076a7825 */ /* 0x000fc600078e026a */
[----:B------:R-:W-:Y:S01]  /*7dc0*/  LDGSTS.E [R2+0x43200], desc[UR16][R118.64], P2 ;  /* 0x4320000076027fae */ /* 0x000fe20009121850 */
[C---:B------:R-:W-:Y:S01]  /*7dd0*/  IMAD.WIDE R104, R7.reuse, 0x4, R104 ;  /* 0x0000000407687825 */ /* 0x040fe200078e0268 */
[----:B------:R-:W2:Y:S02]  /*7de0*/  LDC R26, c[0x0][0x230] ;  /* 0x00008c00ff1a7b82 */ /* 0x000ea40000000800 */
        /* <DEDUP_REMOVED lines=21> */
[C---:B------:R-:W-:Y:S01]  /*7f40*/  IMAD.WIDE R86, R7.reuse, 0x4, R86 ;  /* 0x0000000407567825 */ /* 0x040fe200078e0256 */
[----:B------:R-:W-:Y:S02]  /*7f50*/  ISETP.GE.U32.AND P5, PT, R146, 0x7fffff9c, PT ;  /* 0x7fffff9c9200780c */ /* 0x000fe40003fa6070 */
[----:B------:R-:W-:Y:S01]  /*7f60*/  LDGSTS.E [R2+0x45a00], desc[UR16][R98.64], P2 ;  /* 0x45a0000062027fae */ /* 0x000fe20009121850 */
[----:B------:R-:W-:-:S03]  /*7f70*/  IMAD.WIDE R84, R7, 0x4, R84 ;  /* 0x0000000407547825 */ /* 0x000fc600078e0254 */
[----:B------:R-:W-:Y:S01]  /*7f80*/  LDGSTS.E [R2+0x45e00], desc[UR16][R96.64], P2 ;  /* 0x45e0000060027fae */ /* 0x000fe20009121850 */
[----:B---3--:R-:W-:Y:S02]  /*7f90*/  VIADD R146, R148, 0xffffffba ;  /* 0xffffffba94927836 */ /* 0x008fe40000000000 */
[----:B------:R-:W-:Y:S01]  /*7fa0*/  IMAD.WIDE R82, R7, 0x4, R82 ;  /* 0x0000000407527825 */ /* 0x000fe200078e0252 */
[----:B------:R-:W-:Y:S03]  /*7fb0*/  LDGSTS.E [R2+0x46200], desc[UR16][R94.64], P2 ;  /* 0x462000005e027fae */ /* 0x000fe60009121850 */
[----:B------:R-:W-:Y:S01]  /*7fc0*/  VIADD R19, R149, 0xffffffb9 ;  /* 0xffffffb995137836 */ /* 0x000fe20000000000 */
[----:B------:R-:W-:Y:S01]  /*7fd0*/  LDGSTS.E [R2+0x46600], desc[UR16][R92.64], P2 ;  /* 0x466000005c027fae */ /* 0x000fe20009121850 */
[----:B------:R-:W-:-:S03]  /*7fe0*/  IMAD.WIDE R80, R7, 0x4, R80 ;  /* 0x0000000407507825 */ /* 0x000fc600078e0250 */
[----:B------:R-:W-:Y:S04]  /*7ff0*/  LDGSTS.E [R2+0x46a00], desc[UR16][R90.64], P2 ;  /* 0x46a000005a027fae */ /* 0x000fe80009121850 */
[----:B------:R-:W-:Y:S01]  /*8000*/  LDGSTS.E [R2+0x46e00], desc[UR16][R88.64], P2 ;  /* 0x46e0000058027fae */ /* 0x000fe20009121850 */
[----:B------:R-:W-:-:S03]  /*8010*/  IMAD.WIDE R150, R8, 0x4, R152 ;  /* 0x0000000408967825 */ /* 0x000fc600078e0298 */
[----:B------:R-:W-:Y:S01]  /*8020*/  LDGSTS.E [R2+0x47200], desc[UR16][R86.64], P2 ;  /* 0x4720000056027fae */ /* 0x000fe20009121850 */
[----:B------:R-:W-:-:S03]  /*8030*/  IMAD.WIDE R12, R8, 0x4, R160 ;  /* 0x00000004080c7825 */ /* 0x000fc600078e02a0 */
[----:B------:R-:W-:Y:S01]  /*8040*/  LDGSTS.E [R2+0x47600], desc[UR16][R84.64], P2 ;  /* 0x4760000054027fae */ /* 0x000fe20009121850 */
[----:B------:R-:W-:-:S03]  /*8050*/  IMAD.WIDE R152, R8, 0x4, R162 ;  /* 0x0000000408987825 */ /* 0x000fc600078e02a2 */
[----:B------:R-:W-:Y:S04]  /*8060*/  LDGSTS.E [R2+0x47a00], desc[UR16][R82.64], P2 ;  /* 0x47a0000052027fae */ /* 0x000fe80009121850 */
[----:B------:R-:W3:Y:S04]  /*8070*/  LDL.LU.64 R162, [R1+0x70] ;  /* 0x0000700001a27983 */ /* 0x000ee80000300a00 */
[----:B------:R-:W2:Y:S04]  /*8080*/  LDL.LU.64 R160, [R1+0x68] ;  /* 0x0000680001a07983 */ /* 0x000ea80000300a00 */
[----:B------:R-:W2:Y:S01]  /*8090*/  LDL.LU.64 R138, [R1+0x60] ;  /* 0x00006000018a7983 */ /* 0x000ea20000300a00 */
[----:B------:R-:W-:-:S03]  /*80a0*/  IMAD.WIDE R158, R8, 0x4, R158 ;  /* 0x00000004089e7825 */ /* 0x000fc600078e029e */
[----:B------:R-:W-:Y:S04]  /*80b0*/  STL.64 [R1+0xa28], R150 ;  /* 0x000a289601007387 */ /* 0x000fe80000100a00 */
[----:B------:R-:W-:Y:S04]  /*80c0*/  STL.64 [R1+0xa30], R152 ;  /* 0x000a309801007387 */ /* 0x000fe80000100a00 */
[----:B------:R2:W-:Y:S04]  /*80d0*/  STL.64 [R1+0xa38], R12 ;  /* 0x000a380c01007387 */ /* 0x0005e80000100a00 */
[----:B------:R-:W-:Y:S04]  /*80e0*/  STL.64 [R1+0xa40], R158 ;  /* 0x000a409e01007387 */ /* 0x000fe80000100a00 */
[----:B------:R-:W2:Y:S04]  /*80f0*/  LDL.LU.64 R68, [R1+0x58] ;  /* 0x0000580001447983 */ /* 0x000ea80000300a00 */
[----:B------:R-:W2:Y:S01]  /*8100*/  LDL.LU.64 R70, [R1+0x50] ;  /* 0x0000500001467983 */ /* 0x000ea20000300a00 */
[----:B-1----:R-:W-:-:S03]  /*8110*/  IADD3 R18, R147, -0x48, RZ ;  /* 0xffffffb893127810 */ /* 0x002fc60007ffe0ff */
[----:B------:R-:W-:Y:S01]  /*8120*/  LDGSTS.E [R2+0x47e00], desc[UR16][R80.64], P2 ;  /* 0x47e0000050027fae */ /* 0x000fe20009121850 */
[----:B------:R-:W-:-:S03]  /*8130*/  ISETP.GE.U32.AND P2, PT, R146, 0x7fffff9b, PT ;  /* 0x7fffff9b9200780c */ /* 0x000fc60003f46070 */
[----:B------:R-:W0:Y:S01]  /*8140*/  LDGDEPBAR ;  /* 0x00000000000079af */ /* 0x000e220000000000 */
[----:B------:R-:W-:Y:S01]  /*8150*/  BAR.SYNC.DEFER_BLOCKING 0x0 ;  /* 0x0000000000007b1d */ /* 0x000fe20000010000 */
[----:B----4-:R-:W-:-:S05]  /*8160*/  IMAD.WIDE R148, R8, 0x4, R72 ;  /* 0x0000000408947825 */ /* 0x010fca00078e0248 */
[----:B------:R-:W4:Y:S01]  /*8170*/  LDL.LU.64 R72, [R1+0x48] ;  /* 0x0000480001487983 */ /* 0x000f220000300a00 */
[----:B------:R-:W-:-:S03]  /*8180*/  IMAD.WIDE R146, R8, 0x4, R74 ;  /* 0x0000000408927825 */ /* 0x000fc600078e024a */
[----:B------:R-:W4:Y:S01]  /*8190*/  LDL.LU.64 R74, [R1+0x40] ;  /* 0x00004000014a7983 */ /* 0x000f220000300a00 */
[----:B------:R-:W-:-:S04]  /*81a0*/  IMAD.WIDE R164, R8, 0x4, R164 ;  /* 0x0000000408a47825 */ /* 0x000fc800078e02a4 */
[C---:B------:R-:W-:Y:S01]  /*81b0*/  IMAD.WIDE R166, R8.reuse, 0x4, R166 ;  /* 0x0000000408a67825 */ /* 0x040fe200078e02a6 */
[----:B------:R-:W-:Y:S04]  /*81c0*/  STL.64 [R1+0xa48], R164 ;  /* 0x000a48a401007387 */ /* 0x000fe80000100a00 */
[----:B------:R-:W-:Y:S04]  /*81d0*/  STL.64 [R1+0xa50], R166 ;  /* 0x000a50a601007387 */ /* 0x000fe80000100a00 */
[----:B------:R-:W-:Y:S04]  /*81e0*/  STL.64 [R1+0xa58], R148 ;  /* 0x000a589401007387 */ /* 0x000fe80000100a00 */
[----:B------:R1:W-:Y:S04]  /*81f0*/  STL.64 [R1+0xa68], R14 ;  /* 0x000a680e01007387 */ /* 0x0003e80000100a00 */
[----:B------:R-:W-:Y:S01]  /*8200*/  STL.64 [R1+0xa60], R146 ;  /* 0x000a609201007387 */ /* 0x000fe20000100a00 */
[----:B------:R-:W-:-:S03]  /*8210*/  IMAD.WIDE R142, R8, 0x4, R142 ;  /* 0x00000004088e7825 */ /* 0x000fc600078e028e */
[----:B------:R-:W-:Y:S01]  /*8220*/  @!PT LDS RZ, [RZ] ;  /* 0x00000000fffff984 */ /* 0x000fe20000000800 */
[----:B------:R-:W-:Y:S01]  /*8230*/  @!PT LDS RZ, [RZ] ;  /* 0x00000000fffff984 */ /* 0x000fe20000000800 */
[----:B------:R-:W-:Y:S01]  /*8240*/  @!PT LDS RZ, [RZ] ;  /* 0x00000000fffff984 */ /* 0x000fe20000000800 */
[----:B------:R1:W-:Y:S04]  /*8250*/  LDGSTS.E [R14+0x10000], desc[UR16][R150.64], !P0 ;  /* 0x10000000960e7fae */ /* 0x0003e8000c121850 */
[----:B------:R-:W-:Y:S01]  /*8260*/  LDGSTS.E [R14+0x14000], desc[UR16][R152.64], !P0 ;  /* 0x14000000980e7fae */ /* 0x000fe2000c121850 */
[----:B------:R-:W-:-:S03]  /*8270*/  ISETP.GE.U32.AND P0, PT, R19, 0x7fffff9a, PT ;  /* 0x7fffff9a1300780c */ /* 0x000fc60003f06070 */
[----:B------:R-:W-:Y:S01]  /*8280*/  LDGSTS.E [R14+0x10004], desc[UR16][R12.64], !P3 ;  /* 0x100040000c0e7fae */ /* 0x000fe2000d921850 */
[----:B------:R-:W-:-:S03]  /*8290*/  VIADD R19, R156, 0xffffffb7 ;  /* 0xffffffb79c137836 */ /* 0x000fc60000000000 */
[----:B------:R-:W-:Y:S01]  /*82a0*/  LDGSTS.E [R14+0x14004], desc[UR16][R158.64], !P3 ;  /* 0x140040009e0e7fae */ /* 0x000fe2000d921850 */
[----:B------:R-:W-:Y:S01]  /*82b0*/  ISETP.GE.U32.AND P3, PT, R18, 0x7fffff99, PT ;  /* 0x7fffff991200780c */ /* 0x000fe20003f66070 */
[----:B------:R-:W-:Y:S02]  /*82c0*/  VIADD R18, R157, 0xffffffb6 ;  /* 0xffffffb69d127836 */ /* 0x000fe40000000000 */
[----:B------:R-:W-:Y:S04]  /*82d0*/  LDGSTS.E [R14+0x10008], desc[UR16][R164.64], !P1 ;  /* 0x10008000a40e7fae */ /* 0x000fe8000c921850 */
[----:B------:R-:W-:Y:S04]  /*82e0*/  LDGSTS.E [R14+0x14008], desc[UR16][R166.64], !P1 ;  /* 0x14008000a60e7fae */ /* 0x000fe8000c921850 */
[----:B------:R-:W-:Y:S04]  /*82f0*/  LDGSTS.E [R14+0x1000c], desc[UR16][R148.64], !P6 ;  /* 0x1000c000940e7fae */ /* 0x000fe8000f121850 */
[----:B------:R-:W-:Y:S01]  /*8300*/  LDGSTS.E [R14+0x1400c], desc[UR16][R146.64], !P6 ;  /* 0x1400c000920e7fae */ /* 0x000fe2000f121850 */
[----:B---3--:R-:W-:-:S04]  /*8310*/  IMAD.WIDE R162, R8, 0x4, R162 ;  /* 0x0000000408a27825 */ /* 0x008fc800078e02a2 */
[----:B--2---:R-:W-:-:S04]  /*8320*/  IMAD.WIDE R160, R8, 0x4, R160 ;  /* 0x0000000408a07825 */ /* 0x004fc800078e02a0 */
[----:B------:R-:W-:-:S04]  /*8330*/  IMAD.WIDE R56, R8, 0x4, R138 ;  /* 0x0000000408387825 */ /* 0x000fc800078e028a */
[C---:B------:R-:W-:Y:S01]  /*8340*/  IMAD.WIDE R156, R8.reuse, 0x4, R68 ;  /* 0x00000004089c7825 */ /* 0x040fe200078e0244 */
[----:B------:R-:W2:Y:S04]  /*8350*/  LDL.LU.64 R138, [R1+0x38] ;  /* 0x00003800018a7983 */ /* 0x000ea80000300a00 */
[----:B------:R-:W3:Y:S04]  /*8360*/  LDL.LU.64 R60, [R1+0x30] ;  /* 0x00003000013c7983 */ /* 0x000ee80000300a00 */
[----:B------:R-:W3:Y:S04]  /*8370*/  LDL.LU.64 R58, [R1+0x28] ;  /* 0x00002800013a7983 */ /* 0x000ee80000300a00 */
[----:B------:R-:W-:Y:S04]  /*8380*/  STL.64 [R1+0xa70], R162 ;  /* 0x000a70a201007387 */ /* 0x000fe80000100a00 */
[----:B------:R-:W-:Y:S04]  /*8390*/  STL.64 [R1+0xa78], R160 ;  /* 0x000a78a001007387 */ /* 0x000fe80000100a00 */
[----:B------:R-:W-:Y:S04]  /*83a0*/  STL.64 [R1+0xa80], R142 ;  /* 0x000a808e01007387 */ /* 0x000fe80000100a00 */
[----:B------:R3:W-:Y:S01]  /*83b0*/  STL.64 [R1+0xa88], R56 ;  /* 0x000a883801007387 */ /* 0x0007e20000100a00 */
[----:B----4-:R-:W-:-:S03]  /*83c0*/  IMAD.WIDE R42, R8, 0x4, R72 ;  /* 0x00000004082a7825 */ /* 0x010fc600078e0248 */
[----:B------:R-:W4:Y:S01]  /*83d0*/  LDL.LU.64 R72, [R1+0x20] ;  /* 0x0000200001487983 */ /* 0x000f220000300a00 */
[----:B------:R-:W-:-:S03]  /*83e0*/  IMAD.WIDE R68, R8, 0x4, R70 ;  /* 0x0000000408447825 */ /* 0x000fc600078e0246 */
[----:B------:R-:W4:Y:S01]  /*83f0*/  LDL.LU.64 R64, [R1+0x18] ;  /* 0x0000180001407983 */ /* 0x000f220000300a00 */
[----:B------:R-:W-:-:S03]  /*8400*/  IMAD.WIDE R62, R8, 0x4, R74 ;  /* 0x00000004083e7825 */ /* 0x000fc600078e024a */
[----:B------:R-:W4:Y:S04]  /*8410*/  LDL.LU.64 R66, [R1+0x10] ;  /* 0x0000100001427983 */ /* 0x000f280000300a00 */
[----:B------:R-:W4:Y:S04]  /*8420*/  LDL.LU.64 R70, [R1+0x8] ;  /* 0x0000080001467983 */ /* 0x000f280000300a00 */
[----:B------:R-:W4:Y:S04]  /*8430*/  LDL.LU.64 R74, [R1] ;  /* 0x00000000014a7983 */ /* 0x000f280000300a00 */
[----:B------:R-:W-:Y:S04]  /*8440*/  STL.64 [R1+0xa90], R156 ;  /* 0x000a909c01007387 */ /* 0x000fe80000100a00 */
[----:B------:R-:W-:Y:S04]  /*8450*/  STL.64 [R1+0xa98], R68 ;  /* 0x000a984401007387 */ /* 0x000fe80000100a00 */
[----:B------:R-:W4:Y:S04]  /*8460*/  LDL.LU.64 R12, [R1+0xb8] ;  /* 0x0000b800010c7983 */ /* 0x000f280000300a00 */
[----:B-1----:R-:W4:Y:S04]  /*8470*/  LDL.LU.64 R14, [R1+0xc0] ;  /* 0x0000c000010e7983 */ /* 0x002f280000300a00 */
[----:B------:R-:W4:Y:S01]  /*8480*/  LDL.LU.64 R148, [R1+0xc8] ;  /* 0x0000c80001947983 */ /* 0x000f220000300a00 */
[----:B------:R-:W-:Y:S01]  /*8490*/  ISETP.GE.U32.AND P1, PT, R19, 0x7fffff98, PT ;  /* 0x7fffff981300780c */ /* 0x000fe20003f26070 */
[----:B------:R-:W-:-:S02]  /*84a0*/  VIADD R19, R20, 0xffffffb5 ;  /* 0xffffffb514137836 */ /* 0x000fc40000000000 */
[----:B------:R-:W1:Y:S01]  /*84b0*/  LDC R20, c[0x0][0x230] ;  /* 0x00008c00ff147b82 */ /* 0x000e620000000800 */
[----:B------:R-:W-:Y:S01]  /*84c0*/  LDGSTS.E [R3+0x10000], desc[UR16][R162.64], !P5 ;  /* 0x10000000a2037fae */ /* 0x000fe2000e921850 */
[----:B------:R-:W-:Y:S01]  /*84d0*/  ISETP.GE.U32.AND P6, PT, R18, 0x7fffff97, PT ;  /* 0x7fffff971200780c */ /* 0x000fe20003fc6070 */
[----:B------:R-:W-:Y:S02]  /*84e0*/  VIADD R18, R23, 0xffffffb4 ;  /* 0xffffffb417127836 */ /* 0x000fe40000000000 */
[----:B------:R-:W-:Y:S01]  /*84f0*/  LDGSTS.E [R3+0x14000], desc[UR16][R160.64], !P5 ;  /* 0x14000000a0037fae */ /* 0x000fe2000e921850 */
[----:B------:R-:W-:Y:S02]  /*8500*/  ISETP.GE.U32.AND P5, PT, R19, 0x7fffff96, PT ;  /* 0x7fffff961300780c */ /* 0x000fe40003fa6070 */
[----:B------:R-:W-:Y:S01]  /*8510*/  IADD3 R19, R21, -0x4d, RZ ;  /* 0xffffffb315137810 */ /* 0x000fe20007ffe0ff */
[----:B------:R-:W-:Y:S01]  /*8520*/  LDGSTS.E [R3+0x10004], desc[UR16][R142.64], !P2 ;  /* 0x100040008e037fae */ /* 0x000fe2000d121850 */
[----:B------:R-:W4:Y:S03]  /*8530*/  LDC R21, c[0x0][0x230] ;  /* 0x00008c00ff157b82 */ /* 0x000f260000000800 */
[----:B------:R4:W-:Y:S01]  /*8540*/  LDGSTS.E [R3+0x14004], desc[UR16][R56.64], !P2 ;  /* 0x1400400038037fae */ /* 0x0009e2000d121850 */
[----:B------:R-:W-:Y:S01]  /*8550*/  ISETP.GE.U32.AND P2, PT, R18, 0x7fffff95, PT ;  /* 0x7fffff951200780c */ /* 0x000fe20003f46070 */
[----:B------:R-:W-:-:S02]  /*8560*/  VIADD R18, R24, 0xffffffb2 ;  /* 0xffffffb218127836 */ /* 0x000fc40000000000 */
[----:B------:R-:W-:Y:S01]  /*8570*/  LDGSTS.E [R3+0x10008], desc[UR16][R156.64], !P0 ;  /* 0x100080009c037fae */ /* 0x000fe2000c121850 */
[----:B------:R-:W4:Y:S01]  /*8580*/  LDC R23, c[0x0][0x230] ;  /* 0x00008c00ff177b82 */ /* 0x000f220000000800 */
[C---:B------:R-:W-:Y:S02]  /*8590*/  IMAD.WIDE R140, R8.reuse, 0x4, R140 ;  /* 0x00000004088c7825 */ /* 0x040fe400078e028c */
[----:B------:R4:W-:Y:S04]  /*85a0*/  LDGSTS.E [R3+0x14008], desc[UR16][R68.64], !P0 ;  /* 0x1400800044037fae */ /* 0x0009e8000c121850 */
[----:B------:R-:W-:Y:S01]  /*85b0*/  LDGSTS.E [R3+0x1000c], desc[UR16][R42.64], !P3 ;  /* 0x1000c0002a037fae */ /* 0x000fe2000d921850 */
[----:B------:R-:W-:Y:S01]  /*85c0*/  ISETP.GE.U32.AND P0, PT, R19, 0x7fffff94, PT ;  /* 0x7fffff941300780c */ /* 0x000fe20003f06070 */
[----:B------:R-:W-:Y:S01]  /*85d0*/  IMAD.WIDE R144, R8, 0x4, R144 ;  /* 0x0000000408907825 */ /* 0x000fe200078e0290 */
[----:B------:R-:W4:Y:S01]  /*85e0*/  LDC R24, c[0x0][0x230] ;  /* 0x00008c00ff187b82 */ /* 0x000f220000000800 */
[----:B------:R-:W-:Y:S01]  /*85f0*/  LDGSTS.E [R3+0x1400c], desc[UR16][R62.64], !P3 ;  /* 0x1400c0003e037fae */ /* 0x000fe2000d921850 */
[----:B------:R-:W-:Y:S01]  /*8600*/  ISETP.GE.U32.AND P3, PT, R18, 0x7fffff93, PT ;  /* 0x7fffff931200780c */ /* 0x000fe20003f66070 */
[----:B------:R-:W-:-:S02]  /*8610*/  VIADD R18, R26, 0xffffffb0 ;  /* 0xffffffb01a127836 */ /* 0x000fc40000000000 */
[----:B------:R-:W-:Y:S02]  /*8620*/  VIADD R19, R22, 0xffffffb1 ;  /* 0xffffffb116137836 */ /* 0x000fe40000000000 */
[C---:B------:R-:W-:Y:S01]  /*8630*/  IMAD.WIDE R46, R8.reuse, 0x4, R170 ;  /* 0x00000004082e7825 */ /* 0x040fe200078e02aa */
[----:B------:R-:W4:Y:S03]  /*8640*/  LDC R22, c[0x0][0x230] ;  /* 0x00008c00ff167b82 */ /* 0x000f260000000800 */
[----:B------:R-:W-:-:S04]  /*8650*/  IMAD.WIDE R40, R8, 0x4, R178 ;  /* 0x0000000408287825 */ /* 0x000fc800078e02b2 */
[C---:B------:R-:W-:Y:S01]  /*8660*/  IMAD.WIDE R54, R8.reuse, 0x4, R180 ;  /* 0x0000000408367825 */ /* 0x040fe200078e02b4 */
[----:B------:R-:W4:Y:S03]  /*8670*/  LDC R171, c[0x0][0x230] ;  /* 0x00008c00ffab7b82 */ /* 0x000f260000000800 */
[----:B------:R-:W-:-:S04]  /*8680*/  IMAD.WIDE R52, R8, 0x4, R182 ;  /* 0x0000000408347825 */ /* 0x000fc800078e02b6 */
[----:B------:R-:W-:-:S04]  /*8690*/  IMAD.WIDE R30, R8, 0x4, R186 ;  /* 0x00000004081e7825 */ /* 0x000fc800078e02ba */
[C---:B------:R-:W-:Y:S01]  /*86a0*/  IMAD.WIDE R38, R8.reuse, 0x4, R188 ;  /* 0x0000000408267825 */ /* 0x040fe200078e02bc */
[----:B------:R-:W1:Y:S03]  /*86b0*/  S2R R151, SR_TID.X ;  /* 0x0000000000977919 */ /* 0x000e660000002100 */
[----:B------:R-:W-:-:S04]  /*86c0*/  IMAD.WIDE R48, R8, 0x4, R190 ;  /* 0x0000000408307825 */ /* 0x000fc800078e02be */
[----:B------:R-:W-:-:S04]  /*86d0*/  IMAD.WIDE R154, R8, 0x4, R154 ;  /* 0x00000004089a7825 */ /* 0x000fc800078e029a */
[----:B------:R-:W-:-:S04]  /*86e0*/  IMAD.WIDE R44, R8, 0x4, R196 ;  /* 0x00000004082c7825 */ /* 0x000fc800078e02c4 */
[----:B------:R-:W-:Y:S01]  /*86f0*/  IMAD.WIDE R32, R8, 0x4, R198 ;  /* 0x0000000408207825 */ /* 0x000fe200078e02c6 */
[----:B------:R-:W-:Y:S01]  /*8700*/  IADD3 R34, R34, -0x5c, RZ ;  /* 0xffffffa422227810 */ /* 0x000fe20007ffe0ff */
[----:B------:R-:W4:Y:S01]  /*8710*/  LDC R170, c[0x0][0x230] ;  /* 0x00008c00ffaa7b82 */ /* 0x000f220000000800 */
[----:B------:R-:W4:Y:S01]  /*8720*/  LDL.LU.64 R166, [R1+0xd0] ;  /* 0x0000d00001a67983 */ /* 0x000f220000300a00 */
[----:B------:R-:W-:-:S03]  /*8730*/  IMAD.WIDE R26, R8, 0x4, R168 ;  /* 0x00000004081a7825 */ /* 0x000fc600078e02a8 */
[----:B------:R-:W4:Y:S03]  /*8740*/  LDL.LU.64 R152, [R1+0xd8] ;  /* 0x0000d80001987983 */ /* 0x000f260000300a00 */
[----:B------:R-:W1:Y:S01]  /*8750*/  LDC R168, c[0x0][0x230] ;  /* 0x00008c00ffa87b82 */ /* 0x000e620000000800 */
[----:B------:R-:W-:-:S07]  /*8760*/  VIADD R35, R35, 0xffffffa5 ;  /* 0xffffffa523237836 */ /* 0x000fce0000000000 */
[----:B------:R-:W1:Y:S01]  /*8770*/  LDC R169, c[0x0][0x230] ;  /* 0x00008c00ffa97b82 */ /* 0x000e620000000800 */
[----:B------:R-:W-:-:S04]  /*8780*/  IMAD.WIDE R206, R8, 0x4, R206 ;  /* 0x0000000408ce7825 */ /* 0x000fc800078e02ce */
[----:B------:R-:W-:-:S04]  /*8790*/  IMAD.WIDE R208, R8, 0x4, R208 ;  /* 0x0000000408d07825 */ /* 0x000fc800078e02d0 */
[----:B------:R-:W-:-:S04]  /*87a0*/  IMAD.WIDE R210, R8, 0x4, R210 ;  /* 0x0000000408d27825 */ /* 0x000fc800078e02d2 */
[----:B------:R-:W-:-:S04]  /*87b0*/  IMAD.WIDE R212, R8, 0x4, R212 ;  /* 0x0000000408d47825 */ /* 0x000fc800078e02d4 */
[----:B------:R-:W-:-:S04]  /*87c0*/  IMAD.WIDE R214, R8, 0x4, R214 ;  /* 0x0000000408d67825 */ /* 0x000fc800078e02d6 */
[----:B------:R-:W-:Y:S01]  /*87d0*/  IMAD.WIDE R216, R8, 0x4, R216 ;  /* 0x0000000408d87825 */ /* 0x000fe200078e02d8 */
[----:B-1----:R-:W-:Y:S01]  /*87e0*/  LOP3.LUT R151, R151, 0x1f, RZ, 0xc0, !PT ;  /* 0x0000001f97977812 */ /* 0x002fe200078ec0ff */
[----:B------:R-:W1:Y:S02]  /*87f0*/  LDC R196, c[0x0][0x230] ;  /* 0x00008c00ffc47b82 */ /* 0x000e640000000800 */
[----:B------:R-:W-:Y:S02]  /*8800*/  VIADD R168, R168, 0xffffffa2 ;  /* 0xffffffa2a8a87836 */ /* 0x000fe40000000000 */
[----:B------:R-:W-:Y:S02]  /*8810*/  VIADD R169, R169, 0xffffffa3 ;  /* 0xffffffa3a9a97836 */ /* 0x000fe40000000000 */
[C---:B------:R-:W-:Y:S02]  /*8820*/  IMAD.WIDE R218, R8.reuse, 0x4, R218 ;  /* 0x0000000408da7825 */ /* 0x040fe400078e02da */
[----:B------:R-:W1:Y:S02]  /*8830*/  LDC R189, c[0x0][0x230] ;  /* 0x00008c00ffbd7b82 */ /* 0x000e640000000800 */
[----:B------:R-:W-:-:S04]  /*8840*/  IMAD.WIDE R220, R8, 0x4, R220 ;  /* 0x0000000408dc7825 */ /* 0x000fc800078e02dc */
[C---:B------:R-:W-:Y:S02]  /*8850*/  IMAD.WIDE R222, R8.reuse, 0x4, R222 ;  /* 0x0000000408de7825 */ /* 0x040fe400078e02de */
[----:B------:R-:W1:Y:S02]  /*8860*/  LDC R188, c[0x0][0x230] ;  /* 0x00008c00ffbc7b82 */ /* 0x000e640000000800 */
[----:B------:R-:W-:-:S04]  /*8870*/  IMAD.WIDE R224, R8, 0x4, R224 ;  /* 0x0000000408e07825 */ /* 0x000fc800078e02e0 */
[C---:B------:R-:W-:Y:S02]  /*8880*/  IMAD.WIDE R226, R8.reuse, 0x4, R226 ;  /* 0x0000000408e27825 */ /* 0x040fe400078e02e2 */
[----:B------:R-:W1:Y:S02]  /*8890*/  LDC R197, c[0x0][0x230] ;  /* 0x00008c00ffc57b82 */ /* 0x000e640000000800 */
[----:B------:R-:W-:-:S04]  /*88a0*/  IMAD.WIDE R228, R8, 0x4, R228 ;  /* 0x0000000408e47825 */ /* 0x000fc800078e02e4 */
[----:B------:R-:W-:-:S04]  /*88b0*/  IMAD.WIDE R230, R8, 0x4, R230 ;  /* 0x0000000408e67825 */ /* 0x000fc800078e02e6 */
[----:B--2---:R-:W-:-:S04]  /*88c0*/  IMAD.WIDE R138, R8, 0x4, R138 ;  /* 0x00000004088a7825 */ /* 0x004fc800078e028a */
[C---:B---3--:R-:W-:Y:S01]  /*88d0*/  IMAD.WIDE R60, R8.reuse, 0x4, R60 ;  /* 0x00000004083c7825 */ /* 0x048fe200078e023c */
[----:B------:R-:W-:Y:S03]  /*88e0*/  LDGSTS.E [R244+0x10000], desc[UR16][R138.64], !P1 ;  /* 0x100000008af47fae */ /* 0x000fe6000c921850 */
[----:B------:R-:W-:Y:S01]  /*88f0*/  IMAD.WIDE R58, R8, 0x4, R58 ;  /* 0x00000004083a7825 */ /* 0x000fe200078e023a */
[----:B------:R-:W-:Y:S04]  /*8900*/  LDGSTS.E [R244+0x14000], desc[UR16][R140.64], !P1 ;  /* 0x140000008cf47fae */ /* 0x000fe8000c921850 */
[----:B------:R-:W-:Y:S01]  /*8910*/  LDGSTS.E [R244+0x10004], desc[UR16][R60.64], !P6 ;  /* 0x100040003cf47fae */ /* 0x000fe2000f121850 */
[----:B------:R-:W-:-:S03]  /*8920*/  ISETP.GE.U32.AND P1, PT, R19, 0x7fffff92, PT ;  /* 0x7fffff921300780c */ /* 0x000fc60003f26070 */
[----:B------:R-:W-:Y:S01]  /*8930*/  LDGSTS.E [R244+0x14004], desc[UR16][R58.64], !P6 ;  /* 0x140040003af47fae */ /* 0x000fe2000f121850 */
[----:B------:R-:W-:Y:S02]  /*8940*/  ISETP.GE.U32.AND P6, PT, R18, 0x7fffff91, PT ;  /* 0x7fffff911200780c */ /* 0x000fe40003fc6070 */
[----:B------:R-:W-:Y:S01]  /*8950*/  IADD3 R18, R25, -0x52, RZ ;  /* 0xffffffae19127810 */ /* 0x000fe20007ffe0ff */
[----:B------:R-:W-:Y:S01]  /*8960*/  VIADD R19, R20, 0xffffffaf ;  /* 0xffffffaf14137836 */ /* 0x000fe20000000000 */
[----:B------:R-:W2:Y:S01]  /*8970*/  LDC R25, c[0x0][0x230] ;  /* 0x00008c00ff197b82 */ /* 0x000ea20000000800 */
[----:B----4-:R-:W-:-:S07]  /*8980*/  IMAD.WIDE R72, R8, 0x4, R72 ;  /* 0x0000000408487825 */ /* 0x010fce00078e0248 */
[----:B------:R-:W3:Y:S01]  /*8990*/  LDC R20, c[0x0][0x230] ;  /* 0x00008c00ff147b82 */ /* 0x000ee20000000800 */
[C---:B------:R-:W-:Y:S01]  /*89a0*/  IMAD.WIDE R36, R8.reuse, 0x4, R64 ;  /* 0x0000000408247825 */ /* 0x040fe200078e0240 */
[----:B------:R-:W-:Y:S03]  /*89b0*/  LDGSTS.E [R244+0x10008], desc[UR16][R72.64], !P5 ;  /* 0x1000800048f47fae */ /* 0x000fe6000e921850 */
[C---:B------:R-:W-:Y:S01]  /*89c0*/  IMAD.WIDE R50, R8.reuse, 0x4, R66 ;  /* 0x0000000408327825 */ /* 0x040fe200078e0242 */
[----:B------:R-:W-:Y:S01]  /*89d0*/  LDGSTS.E [R244+0x14008], desc[UR16][R144.64], !P5 ;  /* 0x1400800090f47fae */ /* 0x000fe2000e921850 */
[----:B------:R-:W-:Y:S02]  /*89e0*/  ISETP.GE.U32.AND P5, PT, R19, 0x7fffff90, PT ;  /* 0x7fffff901300780c */ /* 0x000fe40003fa6070 */
[C---:B------:R-:W-:Y:S01]  /*89f0*/  IMAD.WIDE R70, R8.reuse, 0x4, R70 ;  /* 0x0000000408467825 */ /* 0x040fe200078e0246 */
[----:B------:R-:W-:Y:S03]  /*8a00*/  LDGSTS.E [R244+0x1000c], desc[UR16][R36.64], !P2 ;  /* 0x1000c00024f47fae */ /* 0x000fe6000d121850 */
[----:B------:R-:W-:Y:S01]  /*8a10*/  IMAD.WIDE R74, R8, 0x4, R74 ;  /* 0x00000004084a7825 */ /* 0x000fe200078e024a */
[----:B------:R-:W-:Y:S01]  /*8a20*/  LDGSTS.E [R244+0x1400c], desc[UR16][R50.64], !P2 ;  /* 0x1400c00032f47fae */ /* 0x000fe2000d121850 */
[----:B------:R-:W-:-:S02]  /*8a30*/  ISETP.GE.U32.AND P2, PT, R18, 0x7fffff8f, PT ;  /* 0x7fffff8f1200780c */ /* 0x000fc40003f46070 */
[----:B------:R-:W-:Y:S01]  /*8a40*/  VIADD R19, R21, 0xffffffad ;  /* 0xffffffad15137836 */ /* 0x000fe20000000000 */
[----:B------:R-:W-:Y:S01]  /*8a50*/  LDGSTS.E [R245+0x10000], desc[UR16][R70.64], !P0 ;  /* 0x1000000046f57fae */ /* 0x000fe2000c121850 */
[----:B------:R-:W4:Y:S01]  /*8a60*/  LDC R21, c[0x0][0x230] ;  /* 0x00008c00ff157b82 */ /* 0x000f220000000800 */
[----:B------:R-:W-:Y:S02]  /*8a70*/  VIADD R18, R23, 0xffffffac ;  /* 0xffffffac17127836 */ /* 0x000fe40000000000 */
[----:B------:R-:W-:Y:S01]  /*8a80*/  LDGSTS.E [R245+0x14000], desc[UR16][R74.64], !P0 ;  /* 0x140000004af57fae */ /* 0x000fe2000c121850 */
[----:B------:R-:W-:-:S03]  /*8a90*/  IMAD.WIDE R66, R8, 0x4, R172 ;  /* 0x0000000408427825 */ /* 0x000fc600078e02ac */
[----:B------:R-:W-:Y:S01]  /*8aa0*/  LDGSTS.E [R245+0x10004], desc[UR16][R26.64], !P3 ;  /* 0x100040001af57fae */ /* 0x000fe2000d921850 */
[----:B------:R-:W-:Y:S01]  /*8ab0*/  IMAD.WIDE R64, R8, 0x4, R174 ;  /* 0x0000000408407825 */ /* 0x000fe200078e02ae */
[----:B------:R-:W-:Y:S01]  /*8ac0*/  ISETP.GE.U32.AND P0, PT, R19, 0x7fffff8e, PT ;  /* 0x7fffff8e1300780c */ /* 0x000fe20003f06070 */
[----:B------:R-:W1:Y:S01]  /*8ad0*/  LDC R173, c[0x0][0x230] ;  /* 0x00008c00ffad7b82 */ /* 0x000e620000000800 */
[----:B------:R-:W-:Y:S01]  /*8ae0*/  LDGSTS.E [R245+0x14004], desc[UR16][R46.64], !P3 ;  /* 0x140040002ef57fae */ /* 0x000fe2000d921850 */
[----:B------:R-:W-:Y:S01]  /*8af0*/  ISETP.GE.U32.AND P3, PT, R18, 0x7fffff8d, PT ;  /* 0x7fffff8d1200780c */ /* 0x000fe20003f66070 */
[----:B------:R-:W-:Y:S02]  /*8b00*/  VIADD R18, R28, 0xffffffaa ;  /* 0xffffffaa1c127836 */ /* 0x000fe40000000000 */
[----:B------:R-:W-:Y:S01]  /*8b10*/  IMAD.WIDE R28, R8, 0x4, R176 ;  /* 0x00000004081c7825 */ /* 0x000fe200078e02b0 */
[----:B------:R-:W-:Y:S02]  /*8b20*/  LDGSTS.E [R245+0x10008], desc[UR16][R66.64], !P1 ;  /* 0x1000800042f57fae */ /* 0x000fe4000c921850 */
[----:B------:R-:W1:Y:S01]  /*8b30*/  LDC R172, c[0x0][0x230] ;  /* 0x00008c00ffac7b82 */ /* 0x000e620000000800 */
[----:B------:R-:W-:Y:S01]  /*8b40*/  VIADD R19, R22, 0xffffffab ;  /* 0xffffffab16137836 */ /* 0x000fe20000000000 */
[----:B------:R-:W-:Y:S01]  /*8b50*/  LDGSTS.E [R245+0x14008], desc[UR16][R64.64], !P1 ;  /* 0x1400800040f57fae */ /* 0x000fe2000c921850 */
[----:B------:R-:W-:-:S03]  /*8b60*/  IMAD.WIDE R22, R8, 0x4, R184 ;  /* 0x0000000408167825 */ /* 0x000fc600078e02b8 */
[----:B------:R-:W-:Y:S02]  /*8b70*/  LDGSTS.E [R245+0x1000c], desc[UR16][R28.64], !P6 ;  /* 0x1000c0001cf57fae */ /* 0x000fe4000f121850 */
[----:B------:R-:W1:Y:S02]  /*8b80*/  LDC R174, c[0x0][0x230] ;  /* 0x00008c00ffae7b82 */ /* 0x000e640000000800 */
[----:B------:R-:W-:Y:S01]  /*8b90*/  LDGSTS.E [R245+0x1400c], desc[UR16][R40.64], !P6 ;  /* 0x1400c00028f57fae */ /* 0x000fe2000f121850 */
[----:B------:R-:W-:Y:S01]  /*8ba0*/  ISETP.GE.U32.AND P6, PT, R18, 0x7fffff8b, PT ;  /* 0x7fffff8b1200780c */ /* 0x000fe20003fc6070 */
[----:B--2---:R-:W-:Y:S01]  /*8bb0*/  VIADD R18, R25, 0xffffffa8 ;  /* 0xffffffa819127836 */ /* 0x004fe20000000000 */
[----:B------:R-:W-:Y:S01]  /*8bc0*/  ISETP.GE.U32.AND P1, PT, R19, 0x7fffff8c, PT ;  /* 0x7fffff8c1300780c */ /* 0x000fe20003f26070 */
[----:B------:R-:W-:Y:S01]  /*8bd0*/  LDGSTS.E [R246+0x10000], desc[UR16][R54.64], !P5 ;  /* 0x1000000036f67fae */ /* 0x000fe2000e921850 */
[----:B---3--:R-:W-:-:S03]  /*8be0*/  IADD3 R19, R20, -0x57, RZ ;  /* 0xffffffa914137810 */ /* 0x008fc60007ffe0ff */
[----:B------:R-:W-:Y:S04]  /*8bf0*/  LDGSTS.E [R246+0x14000], desc[UR16][R52.64], !P5 ;  /* 0x1400000034f67fae */ /* 0x000fe8000e921850 */
[----:B------:R-:W-:Y:S01]  /*8c00*/  LDGSTS.E [R246+0x10004], desc[UR16][R22.64], !P2 ;  /* 0x1000400016f67fae */ /* 0x000fe2000d121850 */
[----:B------:R-:W-:-:S03]  /*8c10*/  ISETP.GE.U32.AND P5, PT, R19, 0x7fffff8a, PT ;  /* 0x7fffff8a1300780c */ /* 0x000fc60003fa6070 */
[----:B------:R-:W-:Y:S01]  /*8c20*/  LDGSTS.E [R246+0x14004], desc[UR16][R30.64], !P2 ;  /* 0x140040001ef67fae */ /* 0x000fe2000d121850 */
[----:B------:R-:W-:Y:S01]  /*8c30*/  ISETP.GE.U32.AND P2, PT, R18, 0x7fffff89, PT ;  /* 0x7fffff891200780c */ /* 0x000fe20003f46070 */
[----:B------:R-:W-:Y:S02]  /*8c40*/  VIADD R18, R24, 0xffffffa6 ;  /* 0xffffffa618127836 */ /* 0x000fe40000000000 */
[----:B------:R-:W-:Y:S01]  /*8c50*/  IMAD.WIDE R24, R8, 0x4, R194 ;  /* 0x0000000408187825 */ /* 0x000fe200078e02c2 */
[----:B------:R-:W-:Y:S03]  /*8c60*/  LDGSTS.E [R246+0x10008], desc[UR16][R38.64], !P0 ;  /* 0x1000800026f67fae */ /* 0x000fe6000c121850 */
[----:B----4-:R-:W-:Y:S01]  /*8c70*/  VIADD R19, R21, 0xffffffa7 ;  /* 0xffffffa715137836 */ /* 0x010fe20000000000 */
[----:B------:R-:W-:Y:S04]  /*8c80*/  LDGSTS.E [R246+0x14008], desc[UR16][R48.64], !P0 ;  /* 0x1400800030f67fae */ /* 0x000fe8000c121850 */
[----:B------:R-:W-:Y:S01]  /*8c90*/  LDGSTS.E [R246+0x1000c], desc[UR16][R154.64], !P3 ;  /* 0x1000c0009af67fae */ /* 0x000fe2000d921850 */
[----:B------:R-:W-:-:S03]  /*8ca0*/  ISETP.GE.U32.AND P0, PT, R19, 0x7fffff88, PT ;  /* 0x7fffff881300780c */ /* 0x000fc60003f06070 */
[----:B------:R-:W-:Y:S01]  /*8cb0*/  LDGSTS.E [R246+0x1400c], desc[UR16][R24.64], !P3 ;  /* 0x1400c00018f67fae */ /* 0x000fe2000d921850 */
[----:B------:R-:W-:Y:S01]  /*8cc0*/  ISETP.GE.U32.AND P3, PT, R18, 0x7fffff87, PT ;  /* 0x7fffff871200780c */ /* 0x000fe20003f66070 */
[C---:B------:R-:W-:Y:S02]  /*8cd0*/  IMAD.WIDE R18, R8.reuse, 0x4, R200 ;  /* 0x0000000408127825 */ /* 0x040fe400078e02c8 */
[----:B------:R-:W-:Y:S01]  /*8ce0*/  LDGSTS.E [R247+0x10000], desc[UR16][R44.64], !P1 ;  /* 0x100000002cf77fae */ /* 0x000fe2000c921850 */
[----:B------:R-:W2:Y:S01]  /*8cf0*/  LDC R200, c[0x0][0x230] ;  /* 0x00008c00ffc87b82 */ /* 0x000ea20000000800 */
[----:B------:R-:W-:Y:S02]  /*8d00*/  IMAD.WIDE R20, R8, 0x4, R202 ;  /* 0x0000000408147825 */ /* 0x000fe400078e02ca */
[----:B------:R-:W-:Y:S01]  /*8d10*/  LDGSTS.E [R247+0x14000], desc[UR16][R32.64], !P1 ;  /* 0x1400000020f77fae */ /* 0x000fe2000c921850 */
[----:B------:R-:W-:-:S03]  /*8d20*/  ISETP.GE.U32.AND P1, PT, R35, 0x7fffff86, PT ;  /* 0x7fffff862300780c */ /* 0x000fc60003f26070 */
[----:B------:R-:W-:Y:S04]  /*8d30*/  LDGSTS.E [R247+0x10004], desc[UR16][R18.64], !P6 ;  /* 0x1000400012f77fae */ /* 0x000fe8000f121850 */
[----:B------:R-:W-:Y:S01]  /*8d40*/  LDGSTS.E [R247+0x14004], desc[UR16][R20.64], !P6 ;  /* 0x1400400014f77fae */ /* 0x000fe2000f121850 */
[----:B------:R-:W-:Y:S01]  /*8d50*/  ISETP.GE.U32.AND P6, PT, R34, 0x7fffff85, PT ;  /* 0x7fffff852200780c */ /* 0x000fe20003fc6070 */
[----:B------:R-:W-:-:S05]  /*8d60*/  IMAD.WIDE R34, R8, 0x4, R204 ;  /* 0x0000000408227825 */ /* 0x000fca00078e02cc */
[----:B------:R-:W-:Y:S04]  /*8d70*/  LDGSTS.E [R247+0x10008], desc[UR16][R34.64], !P5 ;  /* 0x1000800022f77fae */ /* 0x000fe8000e921850 */
[----:B------:R-:W-:Y:S04]  /*8d80*/  LDGSTS.E [R247+0x14008], desc[UR16][R206.64], !P5 ;  /* 0x14008000cef77fae */ /* 0x000fe8000e921850 */
[----:B------:R-:W-:Y:S04]  /*8d90*/  LDGSTS.E [R247+0x1000c], desc[UR16][R208.64], !P2 ;  /* 0x1000c000d0f77fae */ /* 0x000fe8000d121850 */
[----:B------:R-:W-:Y:S01]  /*8da0*/  LDGSTS.E [R247+0x1400c], desc[UR16][R210.64], !P2 ;  /* 0x1400c000d2f77fae */ /* 0x000fe2000d121850 */
[----:B------:R-:W-:Y:S01]  /*8db0*/  ISETP.GE.U32.AND P2, PT, R168, 0x7fffff83, PT ;  /* 0x7fffff83a800780c */ /* 0x000fe20003f46070 */
[----:B------:R-:W-:-:S02]  /*8dc0*/  VIADD R168, R171, 0xffffffa1 ;  /* 0xffffffa1aba87836 */ /* 0x000fc40000000000 */
[----:B------:R-:W3:Y:S01]  /*8dd0*/  LDC R171, c[0x0][0x230] ;  /* 0x00008c00ffab7b82 */ /* 0x000ee20000000800 */
[----:B------:R-:W-:Y:S01]  /*8de0*/  ISETP.GE.U32.AND P5, PT, R169, 0x7fffff84, PT ;  /* 0x7fffff84a900780c */ /* 0x000fe20003fa6070 */
[----:B-1----:R-:W-:Y:S01]  /*8df0*/  VIADD R169, R173, 0xffffffa0 ;  /* 0xffffffa0ada97836 */ /* 0x002fe20000000000 */
[----:B------:R-:W-:Y:S04]  /*8e00*/  LDGSTS.E [R248+0x10000], desc[UR16][R212.64], !P0 ;  /* 0x10000000d4f87fae */ /* 0x000fe8000c121850 */
[----:B------:R-:W-:Y:S01]  /*8e10*/  LDGSTS.E [R248+0x14000], desc[UR16][R214.64], !P0 ;  /* 0x14000000d6f87fae */ /* 0x000fe2000c121850 */
[----:B------:R-:W1:Y:S03]  /*8e20*/  LDC R173, c[0x0][0x230] ;  /* 0x00008c00ffad7b82 */ /* 0x000e660000000800 */
[----:B------:R-:W-:Y:S01]  /*8e30*/  LDGSTS.E [R248+0x10004], desc[UR16][R216.64], !P3 ;  /* 0x10004000d8f87fae */ /* 0x000fe2000d921850 */
[----:B------:R-:W-:-:S03]  /*8e40*/  ISETP.GE.AND P0, PT, R151, R169, PT ;  /* 0x000000a99700720c */ /* 0x000fc60003f06270 */
[----:B------:R-:W-:Y:S04]  /*8e50*/  LDGSTS.E [R248+0x14004], desc[UR16][R218.64], !P3 ;  /* 0x14004000daf87fae */ /* 0x000fe8000d921850 */
[----:B------:R-:W-:Y:S01]  /*8e60*/  LDGSTS.E [R248+0x10008], desc[UR16][R220.64], !P1 ;  /* 0x10008000dcf87fae */ /* 0x000fe2000c921850 */
[----:B------:R-:W-:-:S03]  /*8e70*/  ISETP.GE.U32.AND P3, PT, R168, 0x7fffff82, PT ;  /* 0x7fffff82a800780c */ /* 0x000fc60003f66070 */
[----:B------:R-:W-:Y:S01]  /*8e80*/  LDGSTS.E [R248+0x14008], desc[UR16][R222.64], !P1 ;  /* 0x14008000def87fae */ /* 0x000fe2000c921850 */
[----:B------:R-:W-:Y:S02]  /*8e90*/  ISETP.GE.U32.AND P1, PT, R169, 0x7fffff81, PT ;  /* 0x7fffff81a900780c */ /* 0x000fe40003f26070 */
[----:B------:R-:W-:Y:S01]  /*8ea0*/  IADD3 R169, R170, -0x61, RZ ;  /* 0xffffff9faaa97810 */ /* 0x000fe20007ffe0ff */
[----:B------:R-:W-:Y:S01]  /*8eb0*/  LDGSTS.E [R248+0x1000c], desc[UR16][R224.64], !P6 ;  /* 0x1000c000e0f87fae */ /* 0x000fe2000f121850 */
[----:B------:R-:W-:Y:S02]  /*8ec0*/  SEL R168, RZ, 0x4, P0 ;  /* 0x00000004ffa87807 */ /* 0x000fe40000000000 */
[----:B------:R-:W-:Y:S01]  /*8ed0*/  ISETP.GT.AND P0, PT, R9, 0x7f, PT ;  /* 0x0000007f0900780c */ /* 0x000fe20003f04270 */
[----:B------:R-:W-:Y:S01]  /*8ee0*/  LDGSTS.E [R248+0x1400c], desc[UR16][R226.64], !P6 ;  /* 0x1400c000e2f87fae */ /* 0x000fe2000f121850 */
[----:B------:R-:W-:Y:S01]  /*8ef0*/  ISETP.GE.U32.AND P6, PT, R169, 0x7fffff80, PT ;  /* 0x7fffff80a900780c */ /* 0x000fe20003fc6070 */
[----:B------:R-:W-:Y:S01]  /*8f00*/  VIADD R169, R172, 0xffffff9e ;  /* 0xffffff9eaca97836 */ /* 0x000fe20000000000 */
[----:B------:R-:W-:Y:S01]  /*8f10*/  SEL R168, R168, RZ, P0 ;  /* 0x000000ffa8a87207 */ /* 0x000fe20000000000 */
[----:B------:R-:W4:Y:S01]  /*8f20*/  LDL.LU.64 R150, [R1+0xe0] ;  /* 0x0000e00001967983 */ /* 0x000f220000300a00 */
[----:B------:R-:W-:-:S03]  /*8f30*/  IMAD.WIDE R232, R8, 0x4, R232 ;  /* 0x0000000408e87825 */ /* 0x000fc600078e02e8 */
[----:B------:R-:W2:Y:S01]  /*8f40*/  LDL.LU.64 R164, [R1+0xe8] ;  /* 0x0000e80001a47983 */ /* 0x000ea20000300a00 */
[----:B------:R-:W-:-:S03]  /*8f50*/  ISETP.NE.U32.AND P0, PT, R168, RZ, PT ;  /* 0x000000ffa800720c */ /* 0x000fc60003f05070 */
[----:B------:R-:W-:Y:S01]  /*8f60*/  LDGSTS.E [R249+0x10000], desc[UR16][R228.64], !P5 ;  /* 0x10000000e4f97fae */ /* 0x000fe2000e921850 */
[----:B------:R-:W-:-:S03]  /*8f70*/  IMAD.WIDE R234, R8, 0x4, R234 ;  /* 0x0000000408ea7825 */ /* 0x000fc600078e02ea */
[----:B------:R-:W2:Y:S01]  /*8f80*/  LDL.LU.64 R56, [R1+0xf0] ;  /* 0x0000f00001387983 */ /* 0x000ea20000300a00 */
[----:B------:R-:W-:-:S03]  /*8f90*/  VIADD R168, R174, 0xffffff9d ;  /* 0xffffff9daea87836 */ /* 0x000fc60000000000 */
[----:B------:R-:W-:Y:S01]  /*8fa0*/  LDGSTS.E [R249+0x14000], desc[UR16][R230.64], !P5 ;  /* 0x14000000e6f97fae */ /* 0x000fe2000e921850 */
[----:B------:R-:W-:Y:S01]  /*8fb0*/  ISETP.GE.U32.AND P5, PT, R169, 0x7fffff7f, PT ;  /* 0x7fffff7fa900780c */ /* 0x000fe20003fa6070 */
[----:B---3--:R-:W-:Y:S02]  /*8fc0*/  VIADD R169, R171, 0xffffff9c ;  /* 0xffffff9caba97836 */ /* 0x008fe40000000000 */
[----:B------:R-:W3:Y:S01]  /*8fd0*/  LDL.LU.64 R142, [R1+0xf8] ;  /* 0x0000f800018e7983 */ /* 0x000ee20000300a00 */
[----:B------:R-:W-:-:S03]  /*8fe0*/  IMAD.WIDE R170, R7, 0x4, R12 ;  /* 0x0000000407aa7825 */ /* 0x000fc600078e020c */
[----:B------:R-:W3:Y:S04]  /*8ff0*/  LDL.LU.64 R158, [R1+0x100] ;  /* 0x00010000019e7983 */ /* 0x000ee80000300a00 */
[----:B------:R-:W3:Y:S04]  /*9000*/  LDL.LU.64 R160, [R1+0x108] ;  /* 0x0001080001a07983 */ /* 0x000ee80000300a00 */
[----:B------:R-:W3:Y:S04]  /*9010*/  LDL.LU.64 R12, [R1+0x110] ;  /* 0x00011000010c7983 */ /* 0x000ee80000300a00 */
[----:B------:R-:W3:Y:S04]  /*9020*/  LDL.LU.64 R162, [R1+0x118] ;  /* 0x0001180001a27983 */ /* 0x000ee80000300a00 */
[----:B------:R-:W-:Y:S04]  /*9030*/  LDGSTS.E [R249+0x10004], desc[UR16][R232.64], !P2 ;  /* 0x10004000e8f97fae */ /* 0x000fe8000d121850 */
[----:B------:R-:W3:Y:S04]  /*9040*/  LDL.LU.64 R146, [R1+0x120] ;  /* 0x0001200001927983 */ /* 0x000ee80000300a00 */
[----:B------:R-:W-:Y:S01]  /*9050*/  LDGSTS.E [R249+0x14004], desc[UR16][R234.64], !P2 ;  /* 0x14004000eaf97fae */ /* 0x000fe2000d121850 */
[----:B------:R-:W-:Y:S01]  /*9060*/  ISETP.GE.U32.AND P2, PT, R168, 0x7fffff7e, PT ;  /* 0x7fffff7ea800780c */ /* 0x000fe20003f46070 */
[----:B-1----:R-:W-:-:S02]  /*9070*/  VIADD R168, R173, 0xffffff9b ;  /* 0xffffff9bada87836 */ /* 0x002fc40000000000 */
[----:B------:R-:W-:-:S04]  /*9080*/  IMAD.WIDE R172, R7, 0x4, R136 ;  /* 0x0000000407ac7825 */ /* 0x000fc800078e0288 */
[C---:B------:R-:W-:Y:S02]  /*9090*/  IMAD.WIDE R136, R7.reuse, 0x4, R14 ;  /* 0x0000000407887825 */ /* 0x040fe400078e020e */
[----:B------:R-:W3:Y:S02]  /*90a0*/  LDL.LU.64 R14, [R1+0x128] ;  /* 0x00012800010e7983 */ /* 0x000ee40000300a00 */
[C---:B------:R-:W-:Y:S02]  /*90b0*/  IMAD.WIDE R174, R7.reuse, 0x4, R148 ;  /* 0x0000000407ae7825 */ /* 0x040fe400078e0294 */
[----:B------:R-:W3:Y:S02]  /*90c0*/  LDL.LU.64 R148, [R1+0x130] ;  /* 0x0001300001947983 */ /* 0x000ee40000300a00 */
[C---:B------:R-:W-:Y:S02]  /*90d0*/  IMAD.WIDE R176, R7.reuse, 0x4, R166 ;  /* 0x0000000407b07825 */ /* 0x040fe400078e02a6 */
[----:B------:R-:W3:Y:S02]  /*90e0*/  LDL.LU.64 R166, [R1+0x138] ;  /* 0x0001380001a67983 */ /* 0x000ee40000300a00 */
[----:B------:R-:W-:-:S02]  /*90f0*/  IMAD.WIDE R178, R7, 0x4, R152 ;  /* 0x0000000407b27825 */ /* 0x000fc400078e0298 */
[----:B------:R-:W3:Y:S02]  /*9100*/  LDL.LU.64 R152, [R1+0x140] ;  /* 0x0001400001987983 */ /* 0x000ee40000300a00 */
[C---:B----4-:R-:W-:Y:S02]  /*9110*/  IMAD.WIDE R180, R7.reuse, 0x4, R150 ;  /* 0x0000000407b47825 */ /* 0x050fe400078e0296 */
[----:B------:R-:W4:Y:S02]  /*9120*/  LDL.LU.64 R150, [R1+0x148] ;  /* 0x0001480001967983 */ /* 0x000f240000300a00 */
[C---:B--2---:R-:W-:Y:S02]  /*9130*/  IMAD.WIDE R182, R7.reuse, 0x4, R164 ;  /* 0x0000000407b67825 */ /* 0x044fe400078e02a4 */
[----:B------:R-:W2:Y:S02]  /*9140*/  LDL.LU.64 R164, [R1+0x150] ;  /* 0x0001500001a47983 */ /* 0x000ea40000300a00 */
[----:B------:R-:W-:-:S04]  /*9150*/  IMAD.WIDE R184, R7, 0x4, R56 ;  /* 0x0000000407b87825 */ /* 0x000fc800078e0238 */
[C---:B---3--:R-:W-:Y:S02]  /*9160*/  IMAD.WIDE R190, R7.reuse, 0x4, R158 ;  /* 0x0000000407be7825 */ /* 0x048fe400078e029e */
[----:B------:R-:W3:Y:S02]  /*9170*/  LDL.LU.64 R158, [R1+0x158] ;  /* 0x00015800019e7983 */ /* 0x000ee40000300a00 */
[C---:B------:R-:W-:Y:S02]  /*9180*/  IMAD.WIDE R198, R7.reuse, 0x4, R12 ;  /* 0x0000000407c67825 */ /* 0x040fe400078e020c */
[----:B------:R-:W3:Y:S02]  /*9190*/  LDL.LU.64 R12, [R1+0x160] ;  /* 0x00016000010c7983 */ /* 0x000ee40000300a00 */
[C---:B------:R-:W-:Y:S02]  /*91a0*/  IMAD.WIDE R56, R7.reuse, 0x4, R146 ;  /* 0x0000000407387825 */ /* 0x040fe400078e0292 */
[----:B------:R-:W3:Y:S04]  /*91b0*/  LDL.LU.64 R146, [R1+0x168] ;  /* 0x0001680001927983 */ /* 0x000ee80000300a00 */
[----:B------:R1:W-:Y:S02]  /*91c0*/  STL.64 [R1], R56 ;  /* 0x0000003801007387 */ /* 0x0003e40000100a00 */
[----:B-1----:R-:W-:-:S02]  /*91d0*/  IMAD.WIDE R56, R7, 0x4, R14 ;  /* 0x0000000407387825 */ /* 0x002fc400078e020e */
[----:B------:R-:W3:Y:S02]  /*91e0*/  LDL.LU.64 R14, [R1+0x170] ;  /* 0x00017000010e7983 */ /* 0x000ee40000300a00 */
[----:B------:R-:W-:Y:S02]  /*91f0*/  IMAD.WIDE R68, R7, 0x4, R148 ;  /* 0x0000000407447825 */ /* 0x000fe400078e0294 */
[----:B------:R1:W-:Y:S04]  /*9200*/  STL.64 [R1+0x10], R56 ;  /* 0x0000103801007387 */ /* 0x0003e80000100a00 */
[----:B------:R1:W-:Y:S04]  /*9210*/  STL.64 [R1+0x20], R68 ;  /* 0x0000204401007387 */ /* 0x0003e80000100a00 */
[----:B------:R-:W3:Y:S01]  /*9220*/  LDL.LU.64 R148, [R1+0x178] ;  /* 0x0001780001947983 */ /* 0x000ee20000300a00 */
[----:B------:R-:W-:-:S04]  /*9230*/  IMAD.WIDE R236, R8, 0x4, R236 ;  /* 0x0000000408ec7825 */ /* 0x000fc800078e02ec */
[C---:B-1----:R-:W-:Y:S01]  /*9240*/  IMAD.WIDE R56, R7.reuse, 0x4, R166 ;  /* 0x0000000407387825 */ /* 0x042fe200078e02a6 */
[----:B------:R-:W-:Y:S03]  /*9250*/  LDGSTS.E [R249+0x10008], desc[UR16][R236.64], !P3 ;  /* 0x10008000ecf97fae */ /* 0x000fe6000d921850 */
[C---:B------:R-:W-:Y:S01]  /*9260*/  IMAD.WIDE R68, R7.reuse, 0x4, R152 ;  /* 0x0000000407447825 */ /* 0x040fe200078e0298 */
[----:B------:R2:W-:Y:S03]  /*9270*/  STL.64 [R1+0x28], R56 ;  /* 0x0000283801007387 */ /* 0x0005e60000100a00 */
[C---:B------:R-:W-:Y:S01]  /*9280*/  IMAD.WIDE R238, R8.reuse, 0x4, R238 ;  /* 0x0000000408ee7825 */ /* 0x040fe200078e02ee */
[----:B------:R1:W-:Y:S03]  /*9290*/  STL.64 [R1+0x38], R68 ;  /* 0x0000384401007387 */ /* 0x0003e60000100a00 */
[C---:B------:R-:W-:Y:S01]  /*92a0*/  IMAD.WIDE R240, R8.reuse, 0x4, R240 ;  /* 0x0000000408f07825 */ /* 0x040fe200078e02f0 */
[----:B------:R-:W-:Y:S03]  /*92b0*/  LDGSTS.E [R249+0x14008], desc[UR16][R238.64], !P3 ;  /* 0x14008000eef97fae */ /* 0x000fe6000d921850 */
[----:B------:R-:W-:Y:S01]  /*92c0*/  IMAD.WIDE R242, R8, 0x4, R242 ;  /* 0x0000000408f27825 */ /* 0x000fe200078e02f2 */
[----:B------:R-:W3:Y:S03]  /*92d0*/  LDL.LU.64 R166, [R1+0x180] ;  /* 0x0001800001a67983 */ /* 0x000ee60000300a00 */
[----:B------:R-:W-:Y:S01]  /*92e0*/  IMAD.WIDE R152, R7, 0x4, R104 ;  /* 0x0000000407987825 */ /* 0x000fe200078e0268 */
[----:B------:R-:W-:Y:S01]  /*92f0*/  LDGSTS.E [R249+0x1000c], desc[UR16][R240.64], !P1 ;  /* 0x1000c000f0f97fae */ /* 0x000fe2000c921850 */
[----:B------:R-:W-:-:S02]  /*9300*/  ISETP.GE.U32.AND P3, PT, R169, 0x7fffff7d, PT ;  /* 0x7fffff7da900780c */ /* 0x000fc40003f66070 */
[C---:B------:R-:W-:Y:S01]  /*9310*/  IMAD.WIDE R186, R7.reuse, 0x4, R142 ;  /* 0x0000000407ba7825 */ /* 0x040fe200078e028e */
[----:B------:R-:W-:Y:S01]  /*9320*/  LDGSTS.E [R249+0x1400c], desc[UR16][R242.64], !P1 ;  /* 0x1400c000f2f97fae */ /* 0x000fe2000c921850 */
[----:B------:R-:W-:Y:S02]  /*9330*/  ISETP.GE.U32.AND P1, PT, R168, 0x7fffff7c, PT ;  /* 0x7fffff7ca800780c */ /* 0x000fe40003f26070 */
[C---:B------:R-:W-:Y:S01]  /*9340*/  IMAD.WIDE R168, R7.reuse, 0x4, R16 ;  /* 0x0000000407a87825 */ /* 0x040fe200078e0210 */
[----:B------:R-:W0:Y:S03]  /*9350*/  LDGDEPBAR ;  /* 0x00000000000079af */ /* 0x000e260000000000 */
        /* <DEDUP_REMOVED lines=8> */
[----:B----4-:R-:W-:-:S04]  /*93e0*/  IMAD.WIDE R156, R7, 0x4, R150 ;  /* 0x00000004079c7825 */ /* 0x010fc800078e0296 */
[C---:B--2---:R-:W-:Y:S02]  /*93f0*/  IMAD.WIDE R56, R7.reuse, 0x4, R164 ;  /* 0x0000000407387825 */ /* 0x044fe400078e02a4 */
[----:B------:R-:W2:Y:S02]  /*9400*/  LDL.LU.64 R164, [R1+0x188] ;  /* 0x0001880001a47983 */ /* 0x000ea40000300a00 */
[C---:B------:R-:W-:Y:S02]  /*9410*/  IMAD.WIDE R150, R7.reuse, 0x4, R102 ;  /* 0x0000000407967825 */ /* 0x040fe400078e0266 */
[----:B------:R-:W-:Y:S04]  /*9420*/  STL.64 [R1+0x30], R152 ;  /* 0x0000309801007387 */ /* 0x000fe80000100a00 */
[----:B------:R4:W-:Y:S01]  /*9430*/  STL.64 [R1+0x48], R156 ;  /* 0x0000489c01007387 */ /* 0x0009e20000100a00 */
[----:B---3--:R-:W-:-:S03]  /*9440*/  IMAD.WIDE R142, R7, 0x4, R158 ;  /* 0x00000004078e7825 */ /* 0x008fc600078e029e */
[----:B------:R-:W3:Y:S04]  /*9450*/  LDL.LU.64 R158, [R1+0x190] ;  /* 0x00019000019e7983 */ /* 0x000ee80000300a00 */
[----:B------:R4:W-:Y:S01]  /*9460*/  STL.64 [R1+0x58], R56 ;  /* 0x0000583801007387 */ /* 0x0009e20000100a00 */
[----:B------:R-:W-:-:S03]  /*9470*/  IMAD.WIDE R160, R7, 0x4, R12 ;  /* 0x0000000407a07825 */ /* 0x000fc600078e020c */
[----:B------:R-:W-:Y:S04]  /*9480*/  STL.64 [R1+0x40], R150 ;  /* 0x0000409601007387 */ /* 0x000fe80000100a00 */
[----:B------:R-:W4:Y:S04]  /*9490*/  LDL.LU.64 R12, [R1+0x198] ;  /* 0x00019800010c7983 */ /* 0x000f280000300a00 */
[----:B------:R1:W-:Y:S01]  /*94a0*/  STL.64 [R1+0x68], R142 ;  /* 0x0000688e01007387 */ /* 0x0003e20000100a00 */
[----:B------:R-:W-:-:S03]  /*94b0*/  IMAD.WIDE R162, R7, 0x4, R146 ;  /* 0x0000000407a27825 */ /* 0x000fc600078e0292 */
[----:B------:R-:W-:Y:S04]  /*94c0*/  STL.64 [R1+0x50], R204 ;  /* 0x000050cc01007387 */ /* 0x000fe80000100a00 */
[----:B------:R1:W-:Y:S04]  /*94d0*/  STL.64 [R1+0x80], R160 ;  /* 0x000080a001007387 */ /* 0x0003e80000100a00 */
[----:B------:R-:W-:Y:S04]  /*94e0*/  STL.64 [R1+0x60], R192 ;  /* 0x000060c001007387 */ /* 0x000fe80000100a00 */
[----:B------:R1:W-:Y:S01]  /*94f0*/  STL.64 [R1+0x98], R162 ;  /* 0x000098a201007387 */ /* 0x0003e20000100a00 */
[----:B------:R-:W-:-:S03]  /*9500*/  IMAD.WIDE R14, R7, 0x4, R14 ;  /* 0x00000004070e7825 */ /* 0x000fc600078e020e */
[----:B------:R-:W-:Y:S04]  /*9510*/  STL.64 [R1+0x78], R96 ;  /* 0x0000786001007387 */ /* 0x000fe80000100a00 */
[----:B------:R1:W-:Y:S04]  /*9520*/  STL.64 [R1+0xb0], R14 ;  /* 0x0000b00e01007387 */ /* 0x0003e80000100a00 */
[----:B------:R-:W-:Y:S01]  /*9530*/  STL.64 [R1+0x90], R94 ;  /* 0x0000905e01007387 */ /* 0x000fe20000100a00 */
[----:B------:R-:W-:-:S03]  /*9540*/  IMAD.WIDE R146, R7, 0x4, R148 ;  /* 0x0000000407927825 */ /* 0x000fc600078e0294 */
[----:B------:R-:W4:Y:S04]  /*9550*/  LDL.LU.64 R98, [R1] ;  /* 0x0000000001627983 */ /* 0x000f280000300a00 */
[----:B------:R-:W4:Y:S04]  /*9560*/  LDL.LU.64 R100, [R1+0x10] ;  /* 0x0000100001647983 */ /* 0x000f280000300a00 */
[----:B------:R1:W-:Y:S04]  /*9570*/  STL.64 [R1+0xc8], R146 ;  /* 0x0000c89201007387 */ /* 0x0003e80000100a00 */
[----:B------:R-:W-:Y:S04]  /*9580*/  STL.64 [R1+0xa8], R92 ;  /* 0x0000a85c01007387 */ /* 0x000fe80000100a00 */
[----:B------:R-:W4:Y:S04]  /*9590*/  LDL.LU.64 R102, [R1+0x20] ;  /* 0x0000200001667983 */ /* 0x000f280000300a00 */
[----:B------:R-:W4:Y:S01]  /*95a0*/  LDL.LU.64 R104, [R1+0x28] ;  /* 0x0000280001687983 */ /* 0x000f220000300a00 */
[----:B------:R-:W-:-:S05]  /*95b0*/  IMAD.WIDE R78, R7, 0x4, R78 ;  /* 0x00000004074e7825 */ /* 0x000fca00078e024e */
        /* <DEDUP_REMOVED lines=15> */
[----:B------:R-:W-:-:S04]  /*96b0*/  IMAD.WIDE R148, R7, 0x4, R166 ;  /* 0x0000000407947825 */ /* 0x000fc800078e02a6 */
[----:B------:R-:W-:-:S04]  /*96c0*/  IMAD.WIDE R90, R7, 0x4, R90 ;  /* 0x00000004075a7825 */ /* 0x000fc800078e025a */
[C---:B------:R-:W-:Y:S01]  /*96d0*/  IMAD.WIDE R88, R7.reuse, 0x4, R88 ;  /* 0x0000000407587825 */ /* 0x040fe200078e0258 */
[----:B------:R-:W-:Y:S03]  /*96e0*/  STL.64 [R1+0xc0], R90 ;  /* 0x0000c05a01007387 */ /* 0x000fe60000100a00 */
[C---:B------:R-:W-:Y:S01]  /*96f0*/  IMAD.WIDE R76, R7.reuse, 0x4, R76 ;  /* 0x00000004074c7825 */ /* 0x040fe200078e024c */
[----:B------:R1:W-:Y:S03]  /*9700*/  STL.64 [R1+0xe0], R148 ;  /* 0x0000e09401007387 */ /* 0x0003e60000100a00 */
        /* <DEDUP_REMOVED lines=19> */
[----:B--2---:R-:W-:-:S05]  /*9840*/  IMAD.WIDE R166, R7, 0x4, R164 ;  /* 0x0000000407a67825 */ /* 0x004fca00078e02a4 */
[----:B------:R2:W-:Y:S04]  /*9850*/  STL.64 [R1+0xf8], R166 ;  /* 0x0000f8a601007387 */ /* 0x0005e80000100a00 */
[----:B------:R-:W-:Y:S01]  /*9860*/  STL.64 [R1+0xd8], R88 ;  /* 0x0000d85801007387 */ /* 0x000fe20000100a00 */
[----:B---3--:R-:W-:-:S05]  /*9870*/  IMAD.WIDE R164, R7, 0x4, R158 ;  /* 0x0000000407a47825 */ /* 0x008fca00078e029e */
[----:B------:R3:W-:Y:S01]  /*9880*/  STL.64 [R1+0x110], R164 ;  /* 0x000110a401007387 */ /* 0x0007e20000100a00 */
[----:B----4-:R-:W-:-:S04]  /*9890*/  IMAD.WIDE R158, R7, 0x4, R12 ;  /* 0x00000004079e7825 */ /* 0x010fc800078e020c */
[C---:B------:R-:W-:Y:S01]  /*98a0*/  IMAD.WIDE R12, R7.reuse, 0x4, R10 ;  /* 0x00000004070c7825 */ /* 0x040fe200078e020a */
[----:B------:R-:W-:Y:S03]  /*98b0*/  STL.64 [R1+0xf0], R86 ;  /* 0x0000f05601007387 */ /* 0x000fe60000100a00 */
[----:B------:R-:W-:Y:S01]  /*98c0*/  IMAD.WIDE R10, R7, 0x4, R80 ;  /* 0x00000004070a7825 */ /* 0x000fe200078e0250 */
[----:B------:R4:W-:Y:S04]  /*98d0*/  STL.64 [R1+0x128], R158 ;  /* 0x0001289e01007387 */ /* 0x0009e80000100a00 */
[----:B------:R-:W-:Y:S04]  /*98e0*/  STL.64 [R1+0x108], R84 ;  /* 0x0001085401007387 */ /* 0x000fe80000100a00 */
        /* <DEDUP_REMOVED lines=21> */
[----:B------:R4:W-:Y:S04]  /*9a40*/  STL.64 [R1+0x130], R12 ;  /* 0x0001300c01007387 */ /* 0x0009e80000100a00 */
[----:B------:R-:W-:Y:S04]  /*9a50*/  LDGSTS.E [R2+0x49200], desc[UR16][R4.64], P4 ;  /* 0x4920000004027fae */ /* 0x000fe8000a121850 */
[----:B------:R4:W-:Y:S04]  /*9a60*/  STL.64 [R1+0x120], R82 ;  /* 0x0001205201007387 */ /* 0x0009e80000100a00 */
[----:B------:R-:W-:Y:S04]  /*9a70*/  LDGSTS.E [R2+0x49600], desc[UR16][R132.64], P4 ;  /* 0x4960000084027fae */ /* 0x000fe8000a121850 */
[----:B------:R4:W-:Y:S04]  /*9a80*/  STL.64 [R1+0x118], R10 ;  /* 0x0001180a01007387 */ /* 0x0009e80000100a00 */
[----:B------:R-:W-:Y:S04]  /*9a90*/  LDGSTS.E [R2+0x49a00], desc[UR16][R130.64], P4 ;  /* 0x49a0000082027fae */ /* 0x000fe8000a121850 */
[----:B-1----:R-:W4:Y:S04]  /*9aa0*/  LDL.LU.64 R68, [R1+0xa98] ;  /* 0x000a980001447983 */ /* 0x002f280000300a00 */
[----:B------:R-:W-:Y:S04]  /*9ab0*/  LDGSTS.E [R2+0x49e00], desc[UR16][R128.64], P4 ;  /* 0x49e0000080027fae */ /* 0x000fe8000a121850 */
[----:B------:R-:W4:Y:S04]  /*9ac0*/  LDL.LU.64 R156, [R1+0xa90] ;  /* 0x000a9000019c7983 */ /* 0x000f280000300a00 */
        /* <DEDUP_REMOVED lines=15> */
[----:B--2---:R-:W2:Y:S04]  /*9bc0*/  LDL.LU.64 R166, [R1+0xa50] ;  /* 0x000a500001a67983 */ /* 0x004ea80000300a00 */
[----:B------:R-:W-:Y:S04]  /*9bd0*/  LDGSTS.E [R2+0x4c200], desc[UR16][R110.64], P4 ;  /* 0x4c2000006e027fae */ /* 0x000fe8000a121850 */
[----:B---3--:R-:W3:Y:S04]  /*9be0*/  LDL.LU.64 R164, [R1+0xa48] ;  /* 0x000a480001a47983 */ /* 0x008ee80000300a00 */
[----:B------:R-:W-:Y:S04]  /*9bf0*/  LDGSTS.E [R2+0x4c600], desc[UR16][R108.64], P4 ;  /* 0x4c6000006c027fae */ /* 0x000fe8000a121850 */
[----:B----4-:R-:W4:Y:S04]  /*9c00*/  LDL.LU.64 R158, [R1+0xa40] ;  /* 0x000a4000019e7983 */ /* 0x010f280000300a00 */
[----:B------:R-:W-:Y:S04]  /*9c10*/  LDGSTS.E [R2+0x4ca00], desc[UR16][R106.64], P4 ;  /* 0x4ca000006a027fae */ /* 0x000fe8000a121850 */
[----:B------:R-:W3:Y:S04]  /*9c20*/  LDL.LU.64 R12, [R1+0xa38] ;  /* 0x000a3800010c7983 */ /* 0x000ee80000300a00 */
[----:B------:R-:W-:Y:S04]  /*9c30*/  LDGSTS.E [R2+0x4ce00], desc[UR16][R152.64], P4 ;  /* 0x4ce0000098027fae */ /* 0x000fe8000a121850 */
[----:B------:R-:W-:Y:S04]  /*9c40*/  LDGSTS.E [R2+0x4d200], desc[UR16][R150.64], P4 ;  /* 0x4d20000096027fae */ /* 0x000fe8000a121850 */
[----:B------:R-:W-:Y:S04]  /*9c50*/  LDGSTS.E [R2+0x4d600], desc[UR16][R204.64], P4 ;  /* 0x4d600000cc027fae */ /* 0x000fe8000a121850 */
[----:B------:R-:W3:Y:S04]  /*9c60*/  LDL.LU.64 R152, [R1+0xa30] ;  /* 0x000a300001987983 */ /* 0x000ee80000300a00 */
[----:B------:R-:W3:Y:S04]  /*9c70*/  LDL.LU.64 R150, [R1+0xa28] ;  /* 0x000a280001967983 */ /* 0x000ee80000300a00 */
        /* <DEDUP_REMOVED lines=8> */
[----:B------:R1:W-:Y:S04]  /*9d00*/  LDGSTS.E [R2+0x4fa00], desc[UR16][R82.64], P4 ;  /* 0x4fa0000052027fae */ /* 0x0003e8000a121850 */
[----:B------:R4:W-:Y:S04]  /*9d10*/  LDGSTS.E [R2+0x4fe00], desc[UR16][R10.64], P4 ;  /* 0x4fe000000a027fae */ /* 0x0009e8000a121850 */
[----:B------:R-:W0:Y:S01]  /*9d20*/  LDGDEPBAR ;  /* 0x00000000000079af */ /* 0x000e220000000000 */
[----:B------:R-:W-:Y:S01]  /*9d30*/  VIADD R80, R196, 0xffffff98 ;  /* 0xffffff98c4507836 */ /* 0x000fe20000000000 */
[----:B-1----:R-:W1:Y:S01]  /*9d40*/  LDC R82, c[0x0][0x230] ;  /* 0x00008c00ff527b82 */ /* 0x002e620000000800 */
[----:B------:R-:W-:Y:S01]  /*9d50*/  VIADD R81, R189, 0xffffff99 ;  /* 0xffffff99bd517836 */ /* 0x000fe20000000000 */
[----:B------:R-:W-:-:S06]  /*9d60*/  IADD3 R188, R188, -0x66, RZ ;  /* 0xffffff9abcbc7810 */ /* 0x000fcc0007ffe0ff */
[----:B------:R-:W1:Y:S01]  /*9d70*/  LDC R83, c[0x0][0x230] ;  /* 0x00008c00ff537b82 */ /* 0x000e620000000800 */
        /* <DEDUP_REMOVED lines=21> */
[C---:B------:R-:W-:Y:S02]  /*9ed0*/  IMAD.WIDE R188, R8.reuse, 0x4, R68 ;  /* 0x0000000408bc7825 */ /* 0x040fe400078e0244 */
[----:B------:R-:W1:Y:S02]  /*9ee0*/  LDC R68, c[0x0][0x230] ;  /* 0x00008c00ff447b82 */ /* 0x000e640000000800 */
[----:B------:R-:W-:-:S06]  /*9ef0*/  IMAD.WIDE R192, R8, 0x4, R156 ;  /* 0x0000000408c07825 */ /* 0x000fcc00078e029c */
[----:B------:R-:W1:Y:S01]  /*9f00*/  LDC R69, c[0x0][0x230] ;  /* 0x00008c00ff457b82 */ /* 0x000e620000000800 */
[----:B------:R-:W-:-:S04]  /*9f10*/  IMAD.WIDE R204, R8, 0x4, R160 ;  /* 0x0000000408cc7825 */ /* 0x000fc800078e02a0 */
[----:B--2---:R-:W-:-:S04]  /*9f20*/  IMAD.WIDE R88, R8, 0x4, R166 ;  /* 0x0000000408587825 */ /* 0x004fc800078e02a6 */
[----:B----4-:R-:W-:-:S04]  /*9f30*/  IMAD.WIDE R10, R8, 0x4, R158 ;  /* 0x00000004080a7825 */ /* 0x010fc800078e029e */
[----:B---3--:R-:W-:-:S04]  /*9f40*/  IMAD.WIDE R12, R8, 0x4, R12 ;  /* 0x00000004080c7825 */ /* 0x008fc800078e020c */
[----:B------:R-:W-:-:S04]  /*9f50*/  IMAD.WIDE R84, R8, 0x4, R152 ;  /* 0x0000000408547825 */ /* 0x000fc800078e0298 */
[C---:B------:R-:W-:Y:S01]  /*9f60*/  IMAD.WIDE R86, R8.reuse, 0x4, R150 ;  /* 0x0000000408567825 */ /* 0x040fe200078e0296 */
[----:B------:R-:W-:Y:S03]  /*9f70*/  BAR.SYNC.DEFER_BLOCKING 0x0 ;  /* 0x0000000000007b1d */ /* 0x000fe60000010000 */
[----:B------:R-:W-:-:S03]  /*9f80*/  IMAD.WIDE R90, R8, 0x4, R164 ;  /* 0x00000004085a7825 */ /* 0x000fc600078e02a4 */
[----:B------:R2:W-:Y:S04]  /*9f90*/  STL.64 [R1+0x100], R86 ;  /* 0x0001005601007387 */ /* 0x0005e80000100a00 */
[----:B------:R-:W-:Y:S01]  /*9fa0*/  @!PT LDS RZ, [RZ] ;  /* 0x00000000fffff984 */ /* 0x000fe20000000800 */
[----:B------:R-:W-:Y:S01]  /*9fb0*/  @!PT LDS RZ, [RZ] ;  /* 0x00000000fffff984 */ /* 0x000fe20000000800 */
[----:B------:R-:W-:Y:S01]  /*9fc0*/  @!PT LDS RZ, [RZ] ;  /* 0x00000000fffff984 */ /* 0x000fe20000000800 */
[----:B------:R2:W-:Y:S04]  /*9fd0*/  LDGSTS.E [R14+0x18000], desc[UR16][R86.64], !P6 ;  /* 0x18000000560e7fae */ /* 0x0005e8000f121850 */
[----:B------:R3:W-:Y:S04]  /*9fe0*/  LDGSTS.E [R14+0x1c000], desc[UR16][R84.64], !P6 ;  /* 0x1c000000540e7fae */ /* 0x0007e8000f121850 */
[----:B------:R4:W-:Y:S04]  /*9ff0*/  LDGSTS.E [R14+0x18004], desc[UR16][R12.64], !P5 ;  /* 0x180040000c0e7fae */ /* 0x0009e8000e921850 */
[----:B------:R1:W-:Y:S01]  /*a000*/  LDGSTS.E [R14+0x1c004], desc[UR16][R10.64], !P5 ;  /* 0x1c0040000a0e7fae */ /* 0x0003e2000e921850 */
[----:B------:R-:W-:-:S02]  /*a010*/  ISETP.GE.U32.AND P5, PT, R80, 0x7fffff79, PT ;  /* 0x7fffff795000780c */ /* 0x000fc40003fa6070 */
[----:B------:R-:W1:Y:S01]  /*a020*/  LDC R80, c[0x0][0x230] ;  /* 0x00008c00ff507b82 */ /* 0x000e620000000800 */
[----:B------:R-:W-:Y:S01]  /*a030*/  ISETP.GE.U32.AND P6, PT, R81, 0x7fffff7a, PT ;  /* 0x7fffff7a5100780c */ /* 0x000fe20003fc6070 */
[----:B------:R3:W-:Y:S01]  /*a040*/  STL.64 [R1+0xe8], R84 ;  /* 0x0000e85401007387 */ /* 0x0007e20000100a00 */
[----:B--2---:R-:W-:-:S03]  /*a050*/  IMAD.WIDE R86, R8, 0x4, R148 ;  /* 0x0000000408567825 */ /* 0x004fc600078e0294 */
[----:B------:R-:W-:Y:S02]  /*a060*/  LDGSTS.E [R14+0x18008], desc[UR16][R90.64], !P2 ;  /* 0x180080005a0e7fae */ /* 0x000fe4000d121850 */
[----:B------:R-:W2:Y:S02]  /*a070*/  LDC R81, c[0x0][0x230] ;  /* 0x00008c00ff517b82 */ /* 0x000ea40000000800 */
[----:B------:R4:W-:Y:S04]  /*a080*/  STL.64 [R1+0xd0], R12 ;  /* 0x0000d00c01007387 */ /* 0x0009e80000100a00 */
[----:B------:R1:W-:Y:S02]  /*a090*/  STL.64 [R1+0xb8], R10 ;  /* 0x0000b80a01007387 */ /* 0x0003e40000100a00 */
[----:B---3--:R-:W3:Y:S02]  /*a0a0*/  LDC R84, c[0x0][0x230] ;  /* 0x00008c00ff547b82 */ /* 0x008ee40000000800 */
[----:B------:R-:W-:Y:S01]  /*a0b0*/  STL.64 [R1+0xa0], R90 ;  /* 0x0000a05a01007387 */ /* 0x000fe20000100a00 */
[----:B----4-:R-:W-:-:S03]  /*a0c0*/  VIADD R13, R197, 0xffffff97 ;  /* 0xffffff97c50d7836 */ /* 0x010fc60000000000 */
[----:B------:R-:W-:Y:S01]  /*a0d0*/  LDGSTS.E [R14+0x1c008], desc[UR16][R88.64], !P2 ;  /* 0x1c008000580e7fae */ /* 0x000fe2000d121850 */
[C---:B------:R-:W-:Y:S01]  /*a0e0*/  IMAD.WIDE R196, R8.reuse, 0x4, R56 ;  /* 0x0000000408c47825 */ /* 0x040fe200078e0238 */
[----:B------:R-:W4:Y:S02]  /*a0f0*/  LDC R85, c[0x0][0x230] ;  /* 0x00008c00ff557b82 */ /* 0x000f240000000800 */
[----:B------:R-:W-:Y:S01]  /*a100*/  STL.64 [R1+0x88], R88 ;  /* 0x0000885801007387 */ /* 0x000fe20000100a00 */
[----:B-1----:R-:W-:-:S03]  /*a110*/  IMAD.WIDE R10, R8, 0x4, R146 ;  /* 0x00000004080a7825 */ /* 0x002fc600078e0292 */
[----:B------:R1:W-:Y:S02]  /*a120*/  LDGSTS.E [R14+0x1800c], desc[UR16][R86.64], !P3 ;  /* 0x1800c000560e7fae */ /* 0x0003e4000d921850 */
[----:B------:R-:W3:Y:S02]  /*a130*/  LDC R56, c[0x0][0x230] ;  /* 0x00008c00ff387b82 */ /* 0x000ee40000000800 */
[----:B------:R1:W-:Y:S01]  /*a140*/  STL.64 [R1+0x70], R86 ;  /* 0x0000705601007387 */ /* 0x0003e20000100a00 */
[----:B------:R-:W-:Y:S01]  /*a150*/  ISETP.GE.U32.AND P2, PT, R13, 0x7fffff78, PT ;  /* 0x7fffff780d00780c */ /* 0x000fe20003f46070 */
[----:B------:R-:W-:Y:S01]  /*a160*/  VIADD R12, R200, 0xffffff96 ;  /* 0xffffff96c80c7836 */ /* 0x000fe20000000000 */
[----:B------:R-:W-:Y:S01]  /*a170*/  IADD3 R13, R82, -0x6b, RZ ;  /* 0xffffff95520d7810 */ /* 0x000fe20007ffe0ff */
[----:B------:R-:W-:Y:S01]  /*a180*/  LDGSTS.E [R14+0x1c00c], desc[UR16][R10.64], !P3 ;  /* 0x1c00c0000a0e7fae */ /* 0x000fe2000d921850 */
[C---:B------:R-:W-:Y:S01]  /*a190*/  IMAD.WIDE R200, R8.reuse, 0x4, R142 ;  /* 0x0000000408c87825 */ /* 0x040fe200078e028e */
[----:B------:R-:W4:Y:S03]  /*a1a0*/  LDC R57, c[0x0][0x230] ;  /* 0x00008c00ff397b82 */ /* 0x000f260000000800 */
[----:B-1----:R-:W-:-:S05]  /*a1b0*/  IMAD.WIDE R86, R8, 0x4, R162 ;  /* 0x0000000408567825 */ /* 0x002fca00078e02a2 */
[----:B------:R-:W1:Y:S01]  /*a1c0*/  LDC R82, c[0x0][0x230] ;  /* 0x00008c00ff527b82 */ /* 0x000e620000000800 */
[----:B------:R1:W-:Y:S04]  /*a1d0*/  LDGSTS.E [R3+0x18000], desc[UR16][R86.64], !P1 ;  /* 0x1800000056037fae */ /* 0x0003e8000c921850 */
[----:B------:R-:W-:Y:S01]  /*a1e0*/  LDGSTS.E [R3+0x1c000], desc[UR16][R204.64], !P1 ;  /* 0x1c000000cc037fae */ /* 0x000fe2000c921850 */
[----:B------:R-:W-:Y:S01]  /*a1f0*/  ISETP.GE.U32.AND P1, PT, R13, 0x7fffff76, PT ;  /* 0x7fffff760d00780c */ /* 0x000fe20003f26070 */
[----:B------:R-:W-:Y:S02]  /*a200*/  VIADD R13, R80, 0xffffff93 ;  /* 0xffffff93500d7836 */ /* 0x000fe40000000000 */
[----:B------:R-:W-:Y:S01]  /*a210*/  LDGSTS.E [R3+0x18004], desc[UR16][R200.64], !P4 ;  /* 0x18004000c8037fae */ /* 0x000fe2000e121850 */
[----:B------:R-:W-:Y:S01]  /*a220*/  ISETP.GE.U32.AND P3, PT, R12, 0x7fffff77, PT ;  /* 0x7fffff770c00780c */ /* 0x000fe20003f66070 */
[----:B------:R-:W1:Y:S02]  /*a230*/  LDC R80, c[0x0][0x230] ;  /* 0x00008c00ff507b82 */ /* 0x000e640000000800 */
[----:B------:R-:W-:Y:S04]  /*a240*/  LDGSTS.E [R3+0x1c004], desc[UR16][R196.64], !P4 ;  /* 0x1c004000c4037fae */ /* 0x000fe8000e121850 */
[----:B------:R1:W-:Y:S04]  /*a250*/  LDGSTS.E [R3+0x18008], desc[UR16][R192.64], !P6 ;  /* 0x18008000c0037fae */ /* 0x0003e8000f121850 */
[----:B------:R1:W-:Y:S01]  /*a260*/  LDGSTS.E [R3+0x1c008], desc[UR16][R188.64], !P6 ;  /* 0x1c008000bc037fae */ /* 0x0003e2000f121850 */
[----:B------:R-:W-:Y:S01]  /*a270*/  ISETP.GE.U32.AND P6, PT, R13, 0x7fffff74, PT ;  /* 0x7fffff740d00780c */ /* 0x000fe20003fc6070 */
[----:B--2---:R-:W-:-:S02]  /*a280*/  VIADD R13, R81, 0xffffff91 ;  /* 0xffffff91510d7836 */ /* 0x004fc40000000000 */
[----:B------:R2:W-:Y:S01]  /*a290*/  LDGSTS.E [R3+0x1800c], desc[UR16][R42.64], !P5 ;  /* 0x1800c0002a037fae */ /* 0x0005e2000e921850 */
[----:B------:R-:W-:Y:S01]  /*a2a0*/  VIADD R12, R83, 0xffffff94 ;  /* 0xffffff94530c7836 */ /* 0x000fe20000000000 */
[----:B------:R-:W2:Y:S02]  /*a2b0*/  LDC R81, c[0x0][0x230] ;  /* 0x00008c00ff517b82 */ /* 0x000ea40000000800 */
[----:B------:R-:W-:Y:S04]  /*a2c0*/  LDGSTS.E [R3+0x1c00c], desc[UR16][R62.64], !P5 ;  /* 0x1c00c0003e037fae */ /* 0x000fe8000e921850 */
[----:B------:R-:W-:Y:S01]  /*a2d0*/  LDGSTS.E [R244+0x18000], desc[UR16][R138.64], !P2 ;  /* 0x180000008af47fae */ /* 0x000fe2000d121850 */
[----:B------:R-:W-:Y:S01]  /*a2e0*/  ISETP.GE.U32.AND P4, PT, R12, 0x7fffff75, PT ;  /* 0x7fffff750c00780c */ /* 0x000fe20003f86070 */
[----:B------:R-:W2:Y:S02]  /*a2f0*/  LDC R83, c[0x0][0x230] ;  /* 0x00008c00ff537b82 */ /* 0x000ea40000000800 */
[----:B------:R-:W-:Y:S01]  /*a300*/  LDGSTS.E [R244+0x1c000], desc[UR16][R140.64], !P2 ;  /* 0x1c0000008cf47fae */ /* 0x000fe2000d121850 */
[----:B------:R-:W-:Y:S01]  /*a310*/  ISETP.GE.U32.AND P2, PT, R13, 0x7fffff72, PT ;  /* 0x7fffff720d00780c */ /* 0x000fe20003f46070 */
[----:B---3--:R-:W-:-:S02]  /*a320*/  VIADD R13, R56, 0xffffff8f ;  /* 0xffffff8f380d7836 */ /* 0x008fc40000000000 */
[----:B------:R-:W-:Y:S01]  /*a330*/  VIADD R12, R84, 0xffffff92 ;  /* 0xffffff92540c7836 */ /* 0x000fe20000000000 */
[----:B------:R-:W-:Y:S01]  /*a340*/  LDGSTS.E [R244+0x18004], desc[UR16][R60.64], !P3 ;  /* 0x180040003cf47fae */ /* 0x000fe2000d921850 */
[----:B------:R-:W3:Y:S03]  /*a350*/  LDC R56, c[0x0][0x230] ;  /* 0x00008c00ff387b82 */ /* 0x000ee60000000800 */
[----:B------:R-:W-:Y:S01]  /*a360*/  ISETP.GE.U32.AND P5, PT, R12, 0x7fffff73, PT ;  /* 0x7fffff730c00780c */ /* 0x000fe20003fa6070 */
[----:B------:R-:W-:Y:S04]  /*a370*/  LDGSTS.E [R244+0x1c004], desc[UR16][R58.64], !P3 ;  /* 0x1c0040003af47fae */ /* 0x000fe8000d921850 */
[----:B------:R-:W-:Y:S04]  /*a380*/  LDGSTS.E [R244+0x18008], desc[UR16][R72.64], !P1 ;  /* 0x1800800048f47fae */ /* 0x000fe8000c921850 */
[----:B------:R-:W-:Y:S01]  /*a390*/  LDGSTS.E [R244+0x1c008], desc[UR16][R144.64], !P1 ;  /* 0x1c00800090f47fae */ /* 0x000fe2000c921850 */
[----:B------:R-:W-:Y:S01]  /*a3a0*/  ISETP.GE.U32.AND P1, PT, R13, 0x7fffff70, PT ;  /* 0x7fffff700d00780c */ /* 0x000fe20003f26070 */
[----:B----4-:R-:W-:Y:S01]  /*a3b0*/  VIADD R13, R57, 0xffffff8d ;  /* 0xffffff8d390d7836 */ /* 0x010fe20000000000 */
[----:B------:R-:W-:Y:S01]  /*a3c0*/  IADD3 R12, R85, -0x70, RZ ;  /* 0xffffff90550c7810 */ /* 0x000fe20007ffe0ff */
[----:B------:R-:W-:Y:S01]  /*a3d0*/  LDGSTS.E [R244+0x1800c], desc[UR16][R36.64], !P4 ;  /* 0x1800c00024f47fae */ /* 0x000fe2000e121850 */
[----:B------:R-:W4:Y:S03]  /*a3e0*/  LDC R57, c[0x0][0x230] ;  /* 0x00008c00ff397b82 */ /* 0x000f260000000800 */
[----:B------:R-:W-:Y:S01]  /*a3f0*/  LDGSTS.E [R244+0x1c00c], desc[UR16][R50.64], !P4 ;  /* 0x1c00c00032f47fae */ /* 0x000fe2000e121850 */
[----:B------:R-:W-:-:S03]  /*a400*/  ISETP.GE.U32.AND P3, PT, R12, 0x7fffff71, PT ;  /* 0x7fffff710c00780c */ /* 0x000fc60003f66070 */
[----:B------:R-:W-:Y:S01]  /*a410*/  LDGSTS.E [R245+0x18000], desc[UR16][R70.64], !P6 ;  /* 0x1800000046f57fae */ /* 0x000fe2000f121850 */
[----:B-1----:R-:W-:Y:S02]  /*a420*/  VIADD R12, R82, 0xffffff8e ;  /* 0xffffff8e520c7836 */ /* 0x002fe40000000000 */
[----:B------:R-:W-:Y:S01]  /*a430*/  IMAD.WIDE R22, R8, 0x4, R22 ;  /* 0x0000000408167825 */ /* 0x000fe200078e0216 */
[----:B------:R-:W-:Y:S01]  /*a440*/  LDGSTS.E [R245+0x1c000], desc[UR16][R74.64], !P6 ;  /* 0x1c0000004af57fae */ /* 0x000fe2000f121850 */
[----:B------:R-:W-:Y:S01]  /*a450*/  ISETP.GE.U32.AND P6, PT, R13, 0x7fffff6e, PT ;  /* 0x7fffff6e0d00780c */ /* 0x000fe20003fc6070 */
[----:B------:R-:W1:Y:S01]  /*a460*/  LDC R82, c[0x0][0x230] ;  /* 0x00008c00ff527b82 */ /* 0x000e620000000800 */
[----:B------:R-:W-:Y:S01]  /*a470*/  IADD3 R13, R68, -0x75, RZ ;  /* 0xffffff8b440d7810 */ /* 0x000fe20007ffe0ff */
[----:B------:R-:W-:Y:S04]  /*a480*/  LDGSTS.E [R245+0x18004], desc[UR16][R26.64], !P5 ;  /* 0x180040001af57fae */ /* 0x000fe8000e921850 */
[----:B------:R-:W-:Y:S02]  /*a490*/  LDGSTS.E [R245+0x1c004], desc[UR16][R46.64], !P5 ;  /* 0x1c0040002ef57fae */ /* 0x000fe4000e921850 */
[----:B------:R-:W1:Y:S02]  /*a4a0*/  LDC R68, c[0x0][0x230] ;  /* 0x00008c00ff447b82 */ /* 0x000e640000000800 */
[----:B------:R-:W-:Y:S01]  /*a4b0*/  LDGSTS.E [R245+0x18008], desc[UR16][R66.64], !P2 ;  /* 0x1800800042f57fae */ /* 0x000fe2000d121850 */
[----:B------:R-:W-:-:S03]  /*a4c0*/  ISETP.GE.U32.AND P4, PT, R12, 0x7fffff6f, PT ;  /* 0x7fffff6f0c00780c */ /* 0x000fc60003f86070 */
[----:B------:R-:W-:Y:S01]  /*a4d0*/  LDGSTS.E [R245+0x1c008], desc[UR16][R64.64], !P2 ;  /* 0x1c00800040f57fae */ /* 0x000fe2000d121850 */
[----:B------:R-:W-:Y:S01]  /*a4e0*/  ISETP.GE.U32.AND P2, PT, R13, 0x7fffff6c, PT ;  /* 0x7fffff6c0d00780c */ /* 0x000fe20003f46070 */
[----:B---3--:R-:W-:Y:S02]  /*a4f0*/  VIADD R13, R56, 0xffffff89 ;  /* 0xffffff89380d7836 */ /* 0x008fe40000000000 */
[----:B------:R-:W-:Y:S01]  /*a500*/  VIADD R12, R69, 0xffffff8c ;  /* 0xffffff8c450c7836 */ /* 0x000fe20000000000 */
[----:B------:R-:W3:Y:S01]  /*a510*/  LDC R56, c[0x0][0x230] ;  /* 0x00008c00ff387b82 */ /* 0x000ee20000000800 */
[----:B------:R-:W-:Y:S03]  /*a520*/  LDGSTS.E [R245+0x1800c], desc[UR16][R28.64], !P3 ;  /* 0x1800c0001cf57fae */ /* 0x000fe6000d921850 */
[----:B------:R-:W-:Y:S01]  /*a530*/  ISETP.GE.U32.AND P5, PT, R12, 0x7fffff6d, PT ;  /* 0x7fffff6d0c00780c */ /* 0x000fe20003fa6070 */
[----:B--2---:R-:W-:Y:S01]  /*a540*/  VIADD R12, R83, 0xffffff8a ;  /* 0xffffff8a530c7836 */ /* 0x004fe20000000000 */
[----:B------:R-:W-:Y:S01]  /*a550*/  LDGSTS.E [R245+0x1c00c], desc[UR16][R40.64], !P3 ;  /* 0x1c00c00028f57fae */ /* 0x000fe2000d921850 */
[C---:B------:R-:W-:Y:S01]  /*a560*/  IMAD.WIDE R30, R8.reuse, 0x4, R30 ;  /* 0x00000004081e7825 */ /* 0x040fe200078e021e */
[----:B------:R-:W2:Y:S02]  /*a570*/  LDC R69, c[0x0][0x230] ;  /* 0x00008c00ff457b82 */ /* 0x000ea40000000800 */
[----:B------:R-:W-:Y:S01]  /*a580*/  LDGSTS.E [R246+0x18000], desc[UR16][R54.64], !P1 ;  /* 0x1800000036f67fae */ /* 0x000fe2000c921850 */
[----:B------:R-:W-:Y:S01]  /*a590*/  IMAD.WIDE R38, R8, 0x4, R38 ;  /* 0x0000000408267825 */ /* 0x000fe200078e0226 */
[----:B------:R-:W-:-:S02]  /*a5a0*/  ISETP.GE.U32.AND P3, PT, R12, 0x7fffff6b, PT ;  /* 0x7fffff6b0c00780c */ /* 0x000fc40003f66070 */
[----:B------:R-:W-:Y:S01]  /*a5b0*/  LDGSTS.E [R246+0x1c000], desc[UR16][R52.64], !P1 ;  /* 0x1c00000034f67fae */ /* 0x000fe2000c921850 */
[----:B------:R-:W-:Y:S01]  /*a5c0*/  ISETP.GE.U32.AND P1, PT, R13, 0x7fffff6a, PT ;  /* 0x7fffff6a0d00780c */ /* 0x000fe20003f26070 */
[C---:B------:R-:W-:Y:S01]  /*a5d0*/  IMAD.WIDE R48, R8.reuse, 0x4, R48 ;  /* 0x0000000408307825 */ /* 0x040fe200078e0230 */
[----:B------:R-:W2:Y:S03]  /*a5e0*/  S2R R97, SR_TID.X ;  /* 0x0000000000617919 */ /* 0x000ea60000002100 */
[----:B------:R-:W-:Y:S02]  /*a5f0*/  VIADD R12, R81, 0xffffff88 ;  /* 0xffffff88510c7836 */ /* 0x000fe40000000000 */
[----:B----4-:R-:W-:Y:S01]  /*a600*/  VIADD R13, R57, 0xffffff87 ;  /* 0xffffff87390d7836 */ /* 0x010fe20000000000 */
[----:B------:R-:W-:Y:S01]  /*a610*/  LDGSTS.E [R246+0x18004], desc[UR16][R22.64], !P4 ;  /* 0x1800400016f67fae */ /* 0x000fe2000e121850 */
[C---:B------:R-:W-:Y:S01]  /*a620*/  IMAD.WIDE R154, R8.reuse, 0x4, R154 ;  /* 0x00000004089a7825 */ /* 0x040fe200078e029a */
[----:B------:R-:W4:Y:S02]  /*a630*/  LDC R57, c[0x0][0x230] ;  /* 0x00008c00ff397b82 */ /* 0x000f240000000800 */
[----:B------:R-:W-:Y:S01]  /*a640*/  LDGSTS.E [R246+0x1c004], desc[UR16][R30.64], !P4 ;  /* 0x1c0040001ef67fae */ /* 0x000fe2000e121850 */
[----:B------:R-:W-:Y:S01]  /*a650*/  IMAD.WIDE R24, R8, 0x4, R24 ;  /* 0x0000000408187825 */ /* 0x000fe200078e0218 */
[----:B------:R-:W-:-:S02]  /*a660*/  ISETP.GE.U32.AND P4, PT, R12, 0x7fffff69, PT ;  /* 0x7fffff690c00780c */ /* 0x000fc40003f86070 */
[----:B------:R-:W-:Y:S01]  /*a670*/  LDGSTS.E [R246+0x18008], desc[UR16][R38.64], !P6 ;  /* 0x1800800026f67fae */ /* 0x000fe2000f121850 */
[----:B------:R-:W-:Y:S01]  /*a680*/  IMAD.WIDE R44, R8, 0x4, R44 ;  /* 0x00000004082c7825 */ /* 0x000fe200078e022c */
[----:B------:R-:W-:Y:S01]  /*a690*/  IADD3 R12, R80, -0x7a, RZ ;  /* 0xffffff86500c7810 */ /* 0x000fe20007ffe0ff */
[----:B------:R-:W4:Y:S01]  /*a6a0*/  LDC R81, c[0x0][0x230] ;  /* 0x00008c00ff517b82 */ /* 0x000f220000000800 */
[----:B------:R-:W-:Y:S01]  /*a6b0*/  LDGSTS.E [R246+0x1c008], desc[UR16][R48.64], !P6 ;  /* 0x1c00800030f67fae */ /* 0x000fe2000f121850 */
[----:B------:R-:W-:Y:S01]  /*a6c0*/  ISETP.GE.U32.AND P6, PT, R13, 0x7fffff68, PT ;  /* 0x7fffff680d00780c */ /* 0x000fe20003fc6070 */
[----:B------:R-:W-:Y:S02]  /*a6d0*/  IMAD.WIDE R32, R8, 0x4, R32 ;  /* 0x0000000408207825 */ /* 0x000fe400078e0220 */
[----:B------:R-:W-:Y:S02]  /*a6e0*/  LDGSTS.E [R246+0x1800c], desc[UR16][R154.64], !P5 ;  /* 0x1800c0009af67fae */ /* 0x000fe4000e921850 */
[----:B-1----:R-:W-:Y:S01]  /*a6f0*/  VIADD R13, R68, 0xffffff85 ;  /* 0xffffff85440d7836 */ /* 0x002fe20000000000 */
[----:B------:R-:W1:Y:S01]  /*a700*/  LDC R80, c[0x0][0x230] ;  /* 0x00008c00ff507b82 */ /* 0x000e620000000800 */
[----:B------:R-:W-:Y:S04]  /*a710*/  LDGSTS.E [R246+0x1c00c], desc[UR16][R24.64], !P5 ;  /* 0x1c00c00018f67fae */ /* 0x000fe8000e921850 */
[----:B------:R-:W-:Y:S01]  /*a720*/  LDGSTS.E [R247+0x18000], desc[UR16][R44.64], !P2 ;  /* 0x180000002cf77fae */ /* 0x000fe2000d121850 */
[----:B------:R-:W-:-:S02]  /*a730*/  IMAD.WIDE R18, R8, 0x4, R18 ;  /* 0x0000000408127825 */ /* 0x000fc400078e0212 */
[----:B------:R-:W4:Y:S01]  /*a740*/  LDC R68, c[0x0][0x230] ;  /* 0x00008c00ff447b82 */ /* 0x000f220000000800 */
[----:B------:R-:W-:Y:S01]  /*a750*/  LDGSTS.E [R247+0x1c000], desc[UR16][R32.64], !P2 ;  /* 0x1c00000020f77fae */ /* 0x000fe2000d121850 */
[----:B------:R-:W-:Y:S01]  /*a760*/  ISETP.GE.U32.AND P2, PT, R13, 0x7fffff66, PT ;  /* 0x7fffff660d00780c */ /* 0x000fe20003f46070 */
[----:B---3--:R-:W-:Y:S01]  /*a770*/  VIADD R13, R56, 0xffffff83 ;  /* 0xffffff83380d7836 */ /* 0x008fe20000000000 */
[----:B------:R-:W-:Y:S01]  /*a780*/  ISETP.GE.U32.AND P5, PT, R12, 0x7fffff67, PT ;  /* 0x7fffff670c00780c */ /* 0x000fe20003fa6070 */
[C---:B------:R-:W-:Y:S01]  /*a790*/  IMAD.WIDE R20, R8.reuse, 0x4, R20 ;  /* 0x0000000408147825 */ /* 0x040fe200078e0214 */
[----:B------:R-:W-:Y:S02]  /*a7a0*/  LDGSTS.E [R247+0x18004], desc[UR16][R18.64], !P3 ;  /* 0x1800400012f77fae */ /* 0x000fe4000d921850 */
[----:B------:R-:W3:Y:S01]  /*a7b0*/  LDC R56, c[0x0][0x230] ;  /* 0x00008c00ff387b82 */ /* 0x000ee20000000800 */
[----:B------:R-:W-:Y:S01]  /*a7c0*/  IMAD.WIDE R34, R8, 0x4, R34 ;  /* 0x0000000408227825 */ /* 0x000fe200078e0222 */
[----:B------:R-:W-:Y:S03]  /*a7d0*/  LDGSTS.E [R247+0x1c004], desc[UR16][R20.64], !P3 ;  /* 0x1c00400014f77fae */ /* 0x000fe6000d921850 */
[----:B------:R-:W-:Y:S01]  /*a7e0*/  VIADD R12, R82, 0xffffff84 ;  /* 0xffffff84520c7836 */ /* 0x000fe20000000000 */
[----:B------:R-:W-:Y:S01]  /*a7f0*/  LDGSTS.E [R247+0x18008], desc[UR16][R34.64], !P1 ;  /* 0x1800800022f77fae */ /* 0x000fe2000c921850 */
[----:B------:R-:W-:-:S04]  /*a800*/  IMAD.WIDE R206, R8, 0x4, R206 ;  /* 0x0000000408ce7825 */ /* 0x000fc800078e02ce */
[----:B------:R-:W-:Y:S01]  /*a810*/  IMAD.WIDE R208, R8, 0x4, R208 ;  /* 0x0000000408d07825 */ /* 0x000fe200078e02d0 */
[----:B------:R-:W-:Y:S01]  /*a820*/  ISETP.GE.U32.AND P3, PT, R12, 0x7fffff65, PT ;  /* 0x7fffff650c00780c */ /* 0x000fe20003f66070 */
[----:B------:R-:W-:Y:S02]  /*a830*/  LDGSTS.E [R247+0x1c008], desc[UR16][R206.64], !P1 ;  /* 0x1c008000cef77fae */ /* 0x000fe4000c921850 */
[C---:B------:R-:W-:Y:S02]  /*a840*/  IMAD.WIDE R210, R8.reuse, 0x4, R210 ;  /* 0x0000000408d27825 */ /* 0x040fe400078e02d2 */
[----:B------:R-:W-:Y:S02]  /*a850*/  LDGSTS.E [R247+0x1800c], desc[UR16][R208.64], !P4 ;  /* 0x1800c000d0f77fae */ /* 0x000fe4000e121850 */
[----:B------:R-:W-:-:S04]  /*a860*/  IMAD.WIDE R212, R8, 0x4, R212 ;  /* 0x0000000408d47825 */ /* 0x000fc800078e02d4 */
[C---:B------:R-:W-:Y:S01]  /*a870*/  IMAD.WIDE R214, R8.reuse, 0x4, R214 ;  /* 0x0000000408d67825 */ /* 0x040fe200078e02d6 */
[----:B------:R-:W-:Y:S03]  /*a880*/  LDGSTS.E [R247+0x1c00c], desc[UR16][R210.64], !P4 ;  /* 0x1c00c000d2f77fae */ /* 0x000fe6000e121850 */
[C---:B------:R-:W-:Y:S01]  /*a890*/  IMAD.WIDE R216, R8.reuse, 0x4, R216 ;  /* 0x0000000408d87825 */ /* 0x040fe200078e02d8 */
[----:B------:R-:W-:Y:S01]  /*a8a0*/  ISETP.GE.U32.AND P1, PT, R13, 0x7fffff64, PT ;  /* 0x7fffff640d00780c */ /* 0x000fe20003f26070 */
[----:B------:R-:W-:Y:S02]  /*a8b0*/  LDGSTS.E [R248+0x18000], desc[UR16][R212.64], !P6 ;  /* 0x18000000d4f87fae */ /* 0x000fe4000f121850 */
[----:B--2---:R-:W-:Y:S02]  /*a8c0*/  VIADD R12, R69, 0xffffff82 ;  /* 0xffffff82450c7836 */ /* 0x004fe40000000000 */
[C---:B------:R-:W-:Y:S01]  /*a8d0*/  IMAD.WIDE R218, R8.reuse, 0x4, R218 ;  /* 0x0000000408da7825 */ /* 0x040fe200078e02da */
[----:B------:R-:W-:Y:S03]  /*a8e0*/  LDGSTS.E [R248+0x1c000], desc[UR16][R214.64], !P6 ;  /* 0x1c000000d6f87fae */ /* 0x000fe6000f121850 */
[C---:B------:R-:W-:Y:S01]  /*a8f0*/  IMAD.WIDE R220, R8.reuse, 0x4, R220 ;  /* 0x0000000408dc7825 */ /* 0x040fe200078e02dc */
[----:B------:R-:W-:Y:S01]  /*a900*/  LOP3.LUT R97, R97, 0x1f, RZ, 0xc0, !PT ;  /* 0x0000001f61617812 */ /* 0x000fe200078ec0ff */
[----:B------:R-:W-:Y:S02]  /*a910*/  LDGSTS.E [R248+0x18004], desc[UR16][R216.64], !P5 ;  /* 0x18004000d8f87fae */ /* 0x000fe4000e921850 */
[----:B------:R-:W-:Y:S01]  /*a920*/  IMAD.WIDE R222, R8, 0x4, R222 ;  /* 0x0000000408de7825 */ /* 0x000fe200078e02de */
[----:B------:R-:W-:Y:S01]  /*a930*/  ISETP.GE.U32.AND P4, PT, R12, 0x7fffff63, PT ;  /* 0x7fffff630c00780c */ /* 0x000fe20003f86070 */
[----:B------:R-:W-:Y:S02]  /*a940*/  LDGSTS.E [R248+0x1c004], desc[UR16][R218.64], !P5 ;  /* 0x1c004000daf87fae */ /* 0x000fe4000e921850 */
[----:B-1----:R-:W-:Y:S01]  /*a950*/  VIADD R13, R80, 0xffffff80 ;  /* 0xffffff80500d7836 */ /* 0x002fe20000000000 */
[----:B----4-:R-:W-:Y:S01]  /*a960*/  IADD3 R12, R57, -0x7f, RZ ;  /* 0xffffff81390c7810 */ /* 0x010fe20007ffe0ff */
[----:B------:R-:W1:Y:S01]  /*a970*/  LDC R69, c[0x0][0x230] ;  /* 0x00008c00ff457b82 */ /* 0x000e620000000800 */
[----:B------:R-:W-:Y:S02]  /*a980*/  LDGSTS.E [R248+0x18008], desc[UR16][R220.64], !P2 ;  /* 0x18008000dcf87fae */ /* 0x000fe4000d121850 */
[----:B------:R-:W-:-:S02]  /*a990*/  ISETP.GE.AND P6, PT, R97, R13, PT ;  /* 0x0000000d6100720c */ /* 0x000fc40003fc6270 */
[----:B------:R-:W-:Y:S01]  /*a9a0*/  LDGSTS.E [R248+0x1c008], desc[UR16][R222.64], !P2 ;  /* 0x1c008000def87fae */ /* 0x000fe2000d121850 */
[----:B------:R-:W-:Y:S02]  /*a9b0*/  ISETP.GE.U32.AND P2, PT, R13, 0x7fffff61, PT ;  /* 0x7fffff610d00780c */ /* 0x000fe40003f46070 */
[----:B------:R-:W2:Y:S01]  /*a9c0*/  LDC R57, c[0x0][0x230] ;  /* 0x00008c00ff397b82 */ /* 0x000ea20000000800 */
[----:B---3--:R-:W-:Y:S01]  /*a9d0*/  VIADD R13, R56, 0xffffff7f ;  /* 0xffffff7f380d7836 */ /* 0x008fe20000000000 */
[----:B------:R-:W-:Y:S02]  /*a9e0*/  ISETP.GE.U32.AND P5, PT, R12, 0x7fffff62, PT ;  /* 0x7fffff620c00780c */ /* 0x000fe40003fa6070 */
[----:B------:R-:W-:-:S04]  /*a9f0*/  SEL R12, RZ, 0x4, P6 ;  /* 0x00000004ff0c7807 */ /* 0x000fc80003000000 */
[----:B------:R-:W3:Y:S01]  /*aa00*/  LDC R56, c[0x0][0x230] ;  /* 0x00008c00ff387b82 */ /* 0x000ee20000000800 */
[----:B------:R-:W-:Y:S01]  /*aa10*/  ISETP.GT.AND P6, PT, R9, 0x9f, PT ;  /* 0x0000009f0900780c */ /* 0x000fe20003fc4270 */
[----:B------:R-:W-:Y:S01]  /*aa20*/  IMAD.WIDE R224, R8, 0x4, R224 ;  /* 0x0000000408e07825 */ /* 0x000fe200078e02e0 */
[----:B------:R-:W-:Y:S02]  /*aa30*/  STL.64 [R1+0xa20], R14 ;  /* 0x000a200e01007387 */ /* 0x000fe40000100a00 */
[----:B------:R-:W-:Y:S01]  /*aa40*/  SEL R12, R12, RZ, P6 ;  /* 0x000000ff0c0c7207 */ /* 0x000fe20003000000 */
[C---:B------:R-:W-:Y:S01]  /*aa50*/  IMAD.WIDE R226, R8.reuse, 0x4, R226 ;  /* 0x0000000408e27825 */ /* 0x040fe200078e02e2 */
[----:B------:R-:W-:Y:S03]  /*aa60*/  STL.64 [R1+0xa00], R10 ;  /* 0x000a000a01007387 */ /* 0x000fe60000100a00 */
[----:B------:R-:W-:Y:S01]  /*aa70*/  IMAD.WIDE R228, R8, 0x4, R228 ;  /* 0x0000000408e47825 */ /* 0x000fe200078e02e4 */
[----:B------:R4:W-:Y:S01]  /*aa80*/  STL.64 [R1+0x8], R86 ;  /* 0x0000085601007387 */ /* 0x0009e20000100a00 */
[----:B------:R-:W-:-:S02]  /*aa90*/  ISETP.NE.U32.AND P6, PT, R12, RZ, PT ;  /* 0x000000ff0c00720c */ /* 0x000fc40003fc5070 */
[C---:B------:R-:W-:Y:S01]  /*aaa0*/  IMAD.WIDE R230, R8.reuse, 0x4, R230 ;  /* 0x0000000408e67825 */ /* 0x040fe200078e02e6 */
[----:B------:R-:W-:Y:S03]  /*aab0*/  LDGSTS.E [R248+0x1800c], desc[UR16][R224.64], !P3 ;  /* 0x1800c000e0f87fae */ /* 0x000fe6000d921850 */
[C---:B------:R-:W-:Y:S01]  /*aac0*/  IMAD.WIDE R232, R8.reuse, 0x4, R232 ;  /* 0x0000000408e87825 */ /* 0x040fe200078e02e8 */
[----:B------:R-:W-:Y:S03]  /*aad0*/  STL.64 [R1+0x9e8], R204 ;  /* 0x0009e8cc01007387 */ /* 0x000fe60000100a00 */
[----:B------:R-:W-:Y:S01]  /*aae0*/  IMAD.WIDE R234, R8, 0x4, R234 ;  /* 0x0000000408ea7825 */ /* 0x000fe200078e02ea */
[----:B------:R-:W-:Y:S01]  /*aaf0*/  LDGSTS.E [R248+0x1c00c], desc[UR16][R226.64], !P3 ;  /* 0x1c00c000e2f87fae */ /* 0x000fe2000d921850 */
[----:B------:R-:W-:-:S02]  /*ab00*/  ISETP.GE.U32.AND P3, PT, R13, 0x7fffff60, PT ;  /* 0x7fffff600d00780c */ /* 0x000fc40003f66070 */
[----:B------:R-:W-:Y:S01]  /*ab10*/  VIADD R12, R81, 0xffffff7d ;  /* 0xffffff7d510c7836 */ /* 0x000fe20000000000 */
[----:B------:R-:W-:Y:S01]  /*ab20*/  STL.64 [R1+0x9f0], R200 ;  /* 0x0009f0c801007387 */ /* 0x000fe20000100a00 */
[----:B------:R-:W-:Y:S02]  /*ab30*/  VIADD R13, R68, 0xffffff7e ;  /* 0xffffff7e440d7836 */ /* 0x000fe40000000000 */
[C---:B------:R-:W-:Y:S01]  /*ab40*/  IMAD.WIDE R236, R8.reuse, 0x4, R236 ;  /* 0x0000000408ec7825 */ /* 0x040fe200078e02ec */
[----:B------:R-:W-:Y:S04]  /*ab50*/  STL.64 [R1+0x9f8], R196 ;  /* 0x0009f8c401007387 */ /* 0x000fe80000100a00 */
[----:B------:R-:W-:Y:S01]  /*ab60*/  LDGSTS.E [R249+0x18000], desc[UR16][R228.64], !P1 ;  /* 0x18000000e4f97fae */ /* 0x000fe2000c921850 */
[----:B------:R-:W-:-:S03]  /*ab70*/  IMAD.WIDE R238, R8, 0x4, R238 ;  /* 0x0000000408ee7825 */ /* 0x000fc600078e02ee */
[----:B------:R1:W-:Y:S01]  /*ab80*/  STL.64 [R1+0x9d0], R192 ;  /* 0x0009d0c001007387 */ /* 0x0003e20000100a00 */
[----:B------:R-:W-:-:S03]  /*ab90*/  IMAD.WIDE R240, R8, 0x4, R240 ;  /* 0x0000000408f07825 */ /* 0x000fc600078e02f0 */
[----:B------:R-:W-:Y:S01]  /*aba0*/  LDGSTS.E [R249+0x1c000], desc[UR16][R230.64], !P1 ;  /* 0x1c000000e6f97fae */ /* 0x000fe2000c921850 */
[----:B------:R-:W-:-:S03]  /*abb0*/  IMAD.WIDE R242, R8, 0x4, R242 ;  /* 0x0000000408f27825 */ /* 0x000fc600078e02f2 */
[----:B------:R3:W-:Y:S01]  /*abc0*/  STL.64 [R1+0x9d8], R188 ;  /* 0x0009d8bc01007387 */ /* 0x0007e20000100a00 */
[----:B------:R-:W-:-:S03]  /*abd0*/  ISETP.GE.U32.AND P1, PT, R13, 0x7fffff5f, PT ;  /* 0x7fffff5f0d00780c */ /* 0x000fc60003f26070 */
[----:B------:R-:W-:Y:S01]  /*abe0*/  LDGSTS.E [R249+0x18004], desc[UR16][R232.64], !P4 ;  /* 0x18004000e8f97fae */ /* 0x000fe2000e121850 */
[----:B----4-:R-:W-:Y:S01]  /*abf0*/  IMAD.WIDE R86, R7, 0x4, R202 ;  /* 0x0000000407567825 */ /* 0x010fe200078e02ca */
[----:B-1----:R-:W1:Y:S02]  /*ac00*/  LDC R193, c[0x0][0x230] ;  /* 0x00008c00ffc17b82 */ /* 0x002e640000000800 */
[----:B------:R-:W-:Y:S01]  /*ac10*/  STL.64 [R1+0xa08], R42 ;  /* 0x000a082a01007387 */ /* 0x000fe20000100a00 */
[----:B--2---:R-:W-:-:S03]  /*ac20*/  IADD3 R13, R57, -0x84, RZ ;  /* 0xffffff7c390d7810 */ /* 0x004fc60007ffe0ff */
[----:B------:R-:W-:Y:S01]  /*ac30*/  LDGSTS.E [R249+0x1c004], desc[UR16][R234.64], !P4 ;  /* 0x1c004000eaf97fae */ /* 0x000fe2000e121850 */
[----:B------:R-:W-:Y:S01]  /*ac40*/  ISETP.GE.U32.AND P4, PT, R12, 0x7fffff5e, PT ;  /* 0x7fffff5e0c00780c */ /* 0x000fe20003f86070 */
[----:B------:R-:W-:Y:S01]  /*ac50*/  VIADD R12, R69, 0xffffff7b ;  /* 0xffffff7b450c7836 */ /* 0x000fe20000000000 */
[----:B------:R-:W2:Y:S01]  /*ac60*/  LDC R192, c[0x0][0x230] ;  /* 0x00008c00ffc07b82 */ /* 0x000ea20000000800 */
[----:B------:R-:W-:Y:S01]  /*ac70*/  STL.64 [R1+0xa10], R62 ;  /* 0x000a103e01007387 */ /* 0x000fe20000100a00 */
[----:B------:R-:W-:-:S03]  /*ac80*/  IMAD.WIDE R84, R7, 0x4, R116 ;  /* 0x0000000407547825 */ /* 0x000fc600078e0274 */
[----:B------:R4:W-:Y:S01]  /*ac90*/  STL.64 [R1+0xa18], R138 ;  /* 0x000a188a01007387 */ /* 0x0009e20000100a00 */
[C---:B------:R-:W-:Y:S02]  /*aca0*/  IMAD.WIDE R82, R7.reuse, 0x4, R198 ;  /* 0x0000000407527825 */ /* 0x040fe400078e02c6 */
[----:B---3--:R-:W3:Y:S01]  /*acb0*/  LDC R189, c[0x0][0x230] ;  /* 0x00008c00ffbd7b82 */ /* 0x008ee20000000800 */
[----:B------:R-:W-:Y:S01]  /*acc0*/  LDGSTS.E [R249+0x18008], desc[UR16][R236.64], !P5 ;  /* 0x18008000ecf97fae */ /* 0x000fe2000e921850 */
[----:B------:R-:W-:-:S03]  /*acd0*/  IMAD.WIDE R80, R7, 0x4, R118 ;  /* 0x0000000407507825 */ /* 0x000fc600078e0276 */
[----:B------:R-:W2:Y:S01]  /*ace0*/  LDL.LU.64 R202, [R1+0x38] ;  /* 0x0000380001ca7983 */ /* 0x000ea20000300a00 */
[----:B------:R-:W-:-:S03]  /*acf0*/  VIADD R188, R56, 0xffffff7a ;  /* 0xffffff7a38bc7836 */ /* 0x000fc60000000000 */
[----:B------:R-:W-:Y:S01]  /*ad00*/  LDGSTS.E [R249+0x1c008], desc[UR16][R238.64], !P5 ;  /* 0x1c008000eef97fae */ /* 0x000fe2000e921850 */
[----:B------:R-:W-:-:S03]  /*ad10*/  IMAD.WIDE R68, R7, 0x4, R194 ;  /* 0x0000000407447825 */ /* 0x000fc600078e02c2 */
[----:B------:R-:W3:Y:S01]  /*ad20*/  LDL.LU.64 R116, [R1+0x30] ;  /* 0x0000300001747983 */ /* 0x000ee20000300a00 */
[----:B------:R-:W-:Y:S01]  /*ad30*/  ISETP.GE.U32.AND P5, PT, R13, 0x7fffff5d, PT ;  /* 0x7fffff5d0d00780c */ /* 0x000fe20003fa6070 */
[C---:B------:R-:W-:Y:S02]  /*ad40*/  IMAD.WIDE R56, R7.reuse, 0x4, R120 ;  /* 0x0000000407387825 */ /* 0x040fe400078e0278 */
[----:B------:R-:W-:Y:S04]  /*ad50*/  LDGSTS.E [R249+0x1800c], desc[UR16][R240.64], !P2 ;  /* 0x1800c000f0f97fae */ /* 0x000fe8000d121850 */
[----:B------:R-:W3:Y:S04]  /*ad60*/  LDL.LU.64 R198, [R1+0x48] ;  /* 0x0000480001c67983 */ /* 0x000ee80000300a00 */
[----:B------:R-:W-:Y:S01]  /*ad70*/  LDGSTS.E [R249+0x1c00c], desc[UR16][R242.64], !P2 ;  /* 0x1c00c000f2f97fae */ /* 0x000fe2000d121850 */
[----:B------:R-:W-:Y:S01]  /*ad80*/  ISETP.GE.U32.AND P2, PT, R12, 0x7fffff5c, PT ;  /* 0x7fffff5c0c00780c */ /* 0x000fe20003f46070 */
[----:B------:R-:W-:-:S02]  /*ad90*/  IMAD.WIDE R12, R7, 0x4, R190 ;  /* 0x00000004070c7825 */ /* 0x000fc400078e02be */
[----:B------:R-:W3:Y:S04]  /*ada0*/  LDL.LU.64 R118, [R1+0x40] ;  /* 0x0000400001767983 */ /* 0x000ee80000300a00 */
[----:B------:R-:W3:Y:S04]  /*adb0*/  LDL.LU.64 R194, [R1+0x58] ;  /* 0x0000580001c27983 */ /* 0x000ee80000300a00 */
[----:B------:R-:W3:Y:S04]  /*adc0*/  LDL.LU.64 R120, [R1+0x50] ;  /* 0x0000500001787983 */ /* 0x000ee80000300a00 */
[----:B------:R-:W3:Y:S04]  /*add0*/  LDL.LU.64 R190, [R1+0x68] ;  /* 0x0000680001be7983 */ /* 0x000ee80000300a00 */
[----:B----4-:R-:W4:Y:S04]  /*ade0*/  LDL.LU.64 R138, [R1+0x60] ;  /* 0x00006000018a7983 */ /* 0x010f280000300a00 */
[----:B------:R-:W4:Y:S04]  /*adf0*/  LDL.LU.64 R142, [R1+0x80] ;  /* 0x00008000018e7983 */ /* 0x000f280000300a00 */
        /* <DEDUP_REMOVED lines=16> */
[----:B------:R-:W4:Y:S01]  /*af00*/  LDL.LU.64 R204, [R1+0x118] ;  /* 0x0001180001cc7983 */ /* 0x000f220000300a00 */
[----:B------:R-:W-:-:S03]  /*af10*/  IMAD.WIDE R78, R7, 0x4, R78 ;  /* 0x00000004074e7825 */ /* 0x000fc600078e024e */
[----:B------:R-:W0:Y:S01]  /*af20*/  LDGDEPBAR ;  /* 0x00000000000079af */ /* 0x000e220000000000 */
[----:B------:R-:W-:-:S03]  /*af30*/  IMAD.WIDE R16, R7, 0x4, R16 ;  /* 0x0000000407107825 */ /* 0x000fc600078e0210 */
[----:B------:R-:W-:Y:S01]  /*af40*/  LDGSTS.E [R250+0x50000], desc[UR16][R78.64], P0 ;  /* 0x500000004efa7fae */ /* 0x000fe20008121850 */
        /* <DEDUP_REMOVED lines=33> */
[----:B------:R-:W-:Y:S04]  /*b160*/  LDGSTS.E [R250+0x54400], desc[UR16][R98.64], P0 ;  /* 0x5440000062fa7fae */ /* 0x000fe80008121850 */
[----:B------:R-:W-:Y:S01]  /*b170*/  LDGSTS.E [R250+0x54800], desc[UR16][R102.64], P0 ;  /* 0x5480000066fa7fae */ /* 0x000fe20008121850 */
        /* <DEDUP_REMOVED lines=13> */
[----:B------:R-:W-:Y:S01]  /*b250*/  LDGSTS.E [R250+0x54c00], desc[UR16][R106.64], P0 ;  /* 0x54c000006afa7fae */ /* 0x000fe20008121850 */
[----:B---3--:R-:W-:-:S05]  /*b260*/  IMAD.WIDE R110, R7, 0x4, R198 ;  /* 0x00000004076e7825 */ /* 0x008fca00078e02c6 */
[----:B------:R-:W-:Y:S01]  /*b270*/  LDGSTS.E [R250+0x55000], desc[UR16][R110.64], P0 ;  /* 0x550000006efa7fae */ /* 0x000fe20008121850 */
[----:B------:R-:W-:-:S04]  /*b280*/  IMAD.WIDE R112, R7, 0x4, R118 ;  /* 0x0000000407707825 */ /* 0x000fc800078e0276 */
[----:B------:R-:W-:-:S05]  /*b290*/  IMAD.WIDE R114, R7, 0x4, R194 ;  /* 0x0000000407727825 */ /* 0x000fca00078e02c2 */
[----:B------:R-:W-:Y:S01]  /*b2a0*/  LDGSTS.E [R250+0x55400], desc[UR16][R114.64], P0 ;  /* 0x5540000072fa7fae */ /* 0x000fe20008121850 */
[----:B------:R-:W-:-:S05]  /*b2b0*/  IMAD.WIDE R118, R7, 0x4, R190 ;  /* 0x0000000407767825 */ /* 0x000fca00078e02be */
[----:B------:R-:W-:Y:S01]  /*b2c0*/  LDGSTS.E [R250+0x55800], desc[UR16][R118.64], P0 ;  /* 0x5580000076fa7fae */ /* 0x000fe20008121850 */
[----:B----4-:R-:W-:-:S05]  /*b2d0*/  IMAD.WIDE R142, R7, 0x4, R142 ;  /* 0x00000004078e7825 */ /* 0x010fca00078e028e */
[----:B------:R-:W-:Y:S01]  /*b2e0*/  LDGSTS.E [R250+0x55c00], desc[UR16][R142.64], P0 ;  /* 0x55c000008efa7fae */ /* 0x000fe20008121850 */
[----:B------:R-:W-:-:S05]  /*b2f0*/  IMAD.WIDE R148, R7, 0x4, R148 ;  /* 0x0000000407947825 */ /* 0x000fca00078e0294 */
        /* <DEDUP_REMOVED lines=44> */
[----:B------:R2:W-:Y:S01]  /*b5c0*/  STL.64 [R1], R42 ;  /* 0x0000002a01007387 */ /* 0x0005e20000100a00 */
[----:B------:R-:W-:-:S03]  /*b5d0*/  IMAD.WIDE R164, R7, 0x4, R164 ;  /* 0x0000000407a47825 */ /* 0x000fc600078e02a4 */
[----:B------:R-:W-:Y:S01]  /*b5e0*/  LDGSTS.E [R2+0x55200], desc[UR16][R112.64], P0 ;  /* 0x5520000070027fae */ /* 0x000fe20008121850 */
[----:B------:R-:W-:-:S03]  /*b5f0*/  IMAD.WIDE R194, R7, 0x4, R62 ;  /* 0x0000000407c27825 */ /* 0x000fc600078e023e */
[----:B------:R-:W-:Y:S01]  /*b600*/  STL.64 [R1+0x10], R14 ;  /* 0x0000100e01007387 */ /* 0x000fe20000100a00 */
[----:B------:R-:W-:-:S03]  /*b610*/  IMAD.WIDE R202, R7, 0x4, R196 ;  /* 0x0000000407ca7825 */ /* 0x000fc600078e02c4 */
[----:B------:R-:W-:Y:S04]  /*b620*/  LDGSTS.E [R2+0x55600], desc[UR16][R116.64], P0 ;  /* 0x5560000074027fae */ /* 0x000fe80008121850 */
[----:B------:R3:W-:Y:S04]  /*b630*/  STL.64 [R1+0xc8], R10 ;  /* 0x0000c80a01007387 */ /* 0x0007e80000100a00 */
[----:B------:R-:W-:Y:S04]  /*b640*/  LDGSTS.E [R2+0x55a00], desc[UR16][R120.64], P0 ;  /* 0x55a0000078027fae */ /* 0x000fe80008121850 */
[----:B------:R1:W-:Y:S04]  /*b650*/  STL.64 [R1+0xc0], R190 ;  /* 0x0000c0be01007387 */ /* 0x0003e80000100a00 */
        /* <DEDUP_REMOVED lines=9> */
[----:B------:R-:W3:Y:S04]  /*b6f0*/  LDL.LU.64 R196, [R1+0xa0] ;  /* 0x0000a00001c47983 */ /* 0x000ee80000300a00 */
[----:B------:R-:W-:Y:S04]  /*b700*/  LDGSTS.E [R2+0x57200], desc[UR16][R194.64], P0 ;  /* 0x57200000c2027fae */ /* 0x000fe80008121850 */
[----:B------:R-:W3:Y:S04]  /*b710*/  LDL.LU.64 R200, [R1+0x88] ;  /* 0x0000880001c87983 */ /* 0x000ee80000300a00 */
[----:B------:R-:W-:Y:S04]  /*b720*/  LDGSTS.E [R2+0x57600], desc[UR16][R202.64], P0 ;  /* 0x57600000ca027fae */ /* 0x000fe80008121850 */
[----:B------:R-:W3:Y:S04]  /*b730*/  LDL.LU.64 R204, [R1+0x70] ;  /* 0x0000700001cc7983 */ /* 0x000ee80000300a00 */
[----:B------:R-:W-:Y:S04]  /*b740*/  LDGSTS.E [R2+0x57a00], desc[UR16][R14.64], P0 ;  /* 0x57a000000e027fae */ /* 0x000fe80008121850 */
[----:B------:R1:W-:Y:S04]  /*b750*/  LDGSTS.E [R2+0x57e00], desc[UR16][R190.64], P0 ;  /* 0x57e00000be027fae */ /* 0x0003e80008121850 */
[----:B------:R-:W0:Y:S04]  /*b760*/  LDGDEPBAR ;  /* 0x00000000000079af */ /* 0x000e280000000000 */
[----:B------:R-:W3:Y:S01]  /*b770*/  LDL.LU.64 R14, [R1+0xa20] ;  /* 0x000a2000010e7983 */ /* 0x000ee20000300a00 */
[----:B-1----:R-:W-:-:S02]  /*b780*/  VIADD R191, R193, 0xffffff79 ;  /* 0xffffff79c1bf7836 */ /* 0x002fc40000000000 */
[----:B------:R-:W-:Y:S02]  /*b790*/  VIADD R190, R192, 0xffffff78 ;  /* 0xffffff78c0be7836 */ /* 0x000fe40000000000 */
[----:B------:R-:W3:Y:S01]  /*b7a0*/  LDL.LU.64 R192, [R1+0x8] ;  /* 0x0000080001c07983 */ /* 0x000ee20000300a00 */
[----:B------:R-:W-:Y:S01]  /*b7b0*/  BAR.SYNC.DEFER_BLOCKING 0x0 ;  /* 0x0000000000007b1d */ /* 0x000fe20000010000 */
[----:B----4-:R-:W-:-:S04]  /*b7c0*/  IMAD.WIDE R138, R8, 0x4, R138 ;  /* 0x00000004088a7825 */ /* 0x010fc800078e028a */
[C---:B------:R-:W-:Y:S01]  /*b7d0*/  IMAD.WIDE R62, R8.reuse, 0x4, R62 ;  /* 0x00000004083e7825 */ /* 0x040fe200078e023e */
[----:B------:R1:W-:Y:S03]  /*b7e0*/  STL.64 [R1+0xb0], R138 ;  /* 0x0000b08a01007387 */ /* 0x0003e60000100a00 */
[C---:B--2---:R-:W-:Y:S01]  /*b7f0*/  IMAD.WIDE R42, R8.reuse, 0x4, R42 ;  /* 0x00000004082a7825 */ /* 0x044fe200078e022a */
[----:B------:R2:W-:Y:S04]  /*b800*/  STL.64 [R1+0xa8], R62 ;  /* 0x0000a83e01007387 */ /* 0x0005e80000100a00 */
[----:B------:R4:W-:Y:S01]  /*b810*/  STL.64 [R1+0x98], R42 ;  /* 0x0000982a01007387 */ /* 0x0009e20000100a00 */
[----:B---3--:R-:W-:-:S03]  /*b820*/  IMAD.WIDE R10, R8, 0x4, R10 ;  /* 0x00000004080a7825 */ /* 0x008fc600078e020a */
[----:B------:R-:W-:Y:S01]  /*b830*/  @!PT LDS RZ, [RZ] ;  /* 0x00000000fffff984 */ /* 0x000fe20000000800 */
[----:B------:R-:W-:Y:S01]  /*b840*/  @!PT LDS RZ, [RZ] ;  /* 0x00000000fffff984 */ /* 0x000fe20000000800 */
[----:B------:R-:W-:Y:S01]  /*b850*/  @!PT LDS RZ, [RZ] ;  /* 0x00000000fffff984 */ /* 0x000fe20000000800 */
[----:B------:R-:W-:Y:S04]  /*b860*/  LDGSTS.E [R14+0x20000], desc[UR16][R138.64], !P3 ;  /* 0x200000008a0e7fae */ /* 0x000fe8000d921850 */
[----:B------:R-:W-:Y:S04]  /*b870*/  LDGSTS.E [R14+0x24000], desc[UR16][R62.64], !P3 ;  /* 0x240000003e0e7fae */ /* 0x000fe8000d921850 */
[----:B------:R-:W-:Y:S04]  /*b880*/  LDGSTS.E [R14+0x20004], desc[UR16][R42.64], !P1 ;  /* 0x200040002a0e7fae */ /* 0x000fe8000c921850 */
[----:B-1----:R-:W3:Y:S04]  /*b890*/  LDL.LU.64 R138, [R1+0xa18] ;  /* 0x000a1800018a7983 */ /* 0x002ee80000300a00 */
[----:B------:R1:W-:Y:S04]  /*b8a0*/  STL.64 [R1+0x90], R10 ;  /* 0x0000900a01007387 */ /* 0x0003e80000100a00 */
[----:B--2---:R-:W2:Y:S04]  /*b8b0*/  LDL.LU.64 R62, [R1+0xa10] ;  /* 0x000a1000013e7983 */ /* 0x004ea80000300a00 */
[----:B----4-:R-:W4:Y:S04]  /*b8c0*/  LDL.LU.64 R42, [R1+0xa08] ;  /* 0x000a0800012a7983 */ /* 0x010f280000300a00 */
[----:B------:R3:W-:Y:S04]  /*b8d0*/  LDGSTS.E [R14+0x24004], desc[UR16][R10.64], !P1 ;  /* 0x240040000a0e7fae */ /* 0x0007e8000c921850 */
[----:B-1----:R-:W3:Y:S01]  /*b8e0*/  LDL.LU.64 R10, [R1+0xa00] ;  /* 0x000a0000010a7983 */ /* 0x002ee20000300a00 */
[----:B------:R-:W-:-:S04]  /*b8f0*/  IMAD.WIDE R196, R8, 0x4, R196 ;  /* 0x0000000408c47825 */ /* 0x000fc800078e02c4 */
[C---:B------:R-:W-:Y:S01]  /*b900*/  IMAD.WIDE R200, R8.reuse, 0x4, R200 ;  /* 0x0000000408c87825 */ /* 0x040fe200078e02c8 */
[----:B------:R1:W-:Y:S03]  /*b910*/  STL.64 [R1+0x80], R196 ;  /* 0x000080c401007387 */ /* 0x0003e60000100a00 */
[C---:B------:R-:W-:Y:S01]  /*b920*/  IMAD.WIDE R204, R8.reuse, 0x4, R204 ;  /* 0x0000000408cc7825 */ /* 0x040fe200078e02cc */
[----:B------:R1:W-:Y:S04]  /*b930*/  STL.64 [R1+0x78], R200 ;  /* 0x000078c801007387 */ /* 0x0003e80000100a00 */
[----:B------:R-:W-:Y:S04]  /*b940*/  LDGSTS.E [R14+0x20008], desc[UR16][R196.64], !P4 ;  /* 0x20008000c40e7fae */ /* 0x000fe8000e121850 */
[----:B------:R3:W-:Y:S04]  /*b950*/  LDGSTS.E [R14+0x24008], desc[UR16][R200.64], !P4 ;  /* 0x24008000c80e7fae */ /* 0x0007e8000e121850 */
[----:B------:R-:W-:Y:S04]  /*b960*/  LDGSTS.E [R14+0x2000c], desc[UR16][R204.64], !P5 ;  /* 0x2000c000cc0e7fae */ /* 0x000fe8000e921850 */
[----:B-1----:R-:W2:Y:S04]  /*b970*/  LDL.LU.64 R196, [R1+0x9f8] ;  /* 0x0009f80001c47983 */ /* 0x002ea80000300a00 */
[----:B------:R-:W4:Y:S04]  /*b980*/  LDL.LU.64 R200, [R1+0x9f0] ;  /* 0x0009f00001c87983 */ /* 0x000f280000300a00 */
[----:B------:R1:W-:Y:S01]  /*b990*/  STL.64 [R1+0x70], R204 ;  /* 0x000070cc01007387 */ /* 0x0003e20000100a00 */
[----:B---3--:R-:W-:-:S05]  /*b9a0*/  IMAD.WIDE R10, R8, 0x4, R10 ;  /* 0x00000004080a7825 */ /* 0x008fca00078e020a */
[----:B------:R3:W-:Y:S04]  /*b9b0*/  STL.64 [R1+0x68], R10 ;  /* 0x0000680a01007387 */ /* 0x0007e80000100a00 */
[----:B-1----:R-:W2:Y:S01]  /*b9c0*/  LDL.LU.64 R204, [R1+0x9e8] ;  /* 0x0009e80001cc7983 */ /* 0x002ea20000300a00 */
[----:B------:R-:W-:Y:S02]  /*b9d0*/  ISETP.GE.U32.AND P3, PT, R191, 0x7fffff5a, PT ;  /* 0x7fffff5abf00780c */ /* 0x000fe40003f66070 */
[----:B------:R-:W1:Y:S01]  /*b9e0*/  LDC R191, c[0x0][0x230] ;  /* 0x00008c00ffbf7b82 */ /* 0x000e620000000800 */
[----:B------:R-:W-:Y:S01]  /*b9f0*/  ISETP.GE.U32.AND P0, PT, R188, 0x7fffff5b, PT ;  /* 0x7fffff5bbc00780c */ /* 0x000fe20003f06070 */
[----:B------:R3:W-:Y:S06]  /*ba00*/  LDGSTS.E [R14+0x2400c], desc[UR16][R10.64], !P5 ;  /* 0x2400c0000a0e7fae */ /* 0x0007ec000e921850 */
[----:B------:R-:W3:Y:S01]  /*ba10*/  LDC R188, c[0x0][0x230] ;  /* 0x00008c00ffbc7b82 */ /* 0x000ee20000000800 */
[----:B------:R-:W-:Y:S01]  /*ba20*/  ISETP.GE.U32.AND P1, PT, R190, 0x7fffff59, PT ;  /* 0x7fffff59be00780c */ /* 0x000fe20003f26070 */
[----:B------:R-:W-:Y:S01]  /*ba30*/  VIADD R190, R189, 0xffffff76 ;  /* 0xffffff76bdbe7836 */ /* 0x000fe20000000000 */
[----:B-1----:R-:W-:Y:S01]  /*ba40*/  IADD3 R191, R191, -0x89, RZ ;  /* 0xffffff77bfbf7810 */ /* 0x002fe20007ffe0ff */
[----:B----4-:R-:W-:-:S04]  /*ba50*/  IMAD.WIDE R200, R8, 0x4, R200 ;  /* 0x0000000408c87825 */ /* 0x010fc800078e02c8 */
[----:B---3--:R-:W1:Y:S01]  /*ba60*/  LDC R11, c[0x0][0x230] ;  /* 0x00008c00ff0b7b82 */ /* 0x008e620000000800 */
[----:B------:R-:W-:Y:S01]  /*ba70*/  ISETP.GE.U32.AND P4, PT, R191, 0x7fffff58, PT ;  /* 0x7fffff58bf00780c */ /* 0x000fe20003f86070 */
[----:B------:R-:W-:Y:S02]  /*ba80*/  VIADD R191, R188, 0xffffff75 ;  /* 0xffffff75bcbf7836 */ /* 0x000fe40000000000 */
[----:B------:R-:W-:-:S04]  /*ba90*/  IMAD.WIDE R188, R8, 0x4, R192 ;  /* 0x0000000408bc7825 */ /* 0x000fc800078e02c0 */
[----:B------:R-:W3:Y:S01]  /*baa0*/  LDC R10, c[0x0][0x230] ;  /* 0x00008c00ff0a7b82 */ /* 0x000ee20000000800 */
[----:B------:R-:W-:Y:S01]  /*bab0*/  LDGSTS.E [R3+0x20000], desc[UR16][R188.64], !P2 ;  /* 0x20000000bc037fae */ /* 0x000fe2000d121850 */
[----:B--2---:R-:W-:Y:S01]  /*bac0*/  IMAD.WIDE R192, R8, 0x4, R204 ;  /* 0x0000000408c07825 */ /* 0x004fe200078e02cc */
[----:B------:R-:W-:-:S05]  /*bad0*/  ISETP.GE.U32.AND P5, PT, R190, 0x7fffff57, PT ;  /* 0x7fffff57be00780c */ /* 0x000fca0003fa6070 */
[----:B------:R-:W2:Y:S01]  /*bae0*/  LDC R205, c[0x0][0x230] ;  /* 0x00008c00ffcd7b82 */ /* 0x000ea20000000800 */
[----:B------:R-:W-:Y:S01]  /*baf0*/  IMAD.MOV.U32 R204, RZ, RZ, R9 ;  /* 0x000000ffffcc7224 */ /* 0x000fe200078e0009 */
[----:B------:R-:W-:Y:S04]  /*bb00*/  LDGSTS.E [R3+0x24000], desc[UR16][R192.64], !P2 ;  /* 0x24000000c0037fae */ /* 0x000fe8000d121850 */
[----:B------:R-:W5:Y:S02]  /*bb10*/  LDL.LU R9, [R1+0x9e0] ;  /* 0x0009e00001097983 */ /* 0x000f640000300800 */
[----:B------:R-:W4:Y:S02]  /*bb20*/  LDC R190, c[0x0][0x230] ;  /* 0x00008c00ffbe7b82 */ /* 0x000f240000000800 */
[----:B------:R1:W-:Y:S04]  /*bb30*/  STL.64 [R1+0x60], R188 ;  /* 0x000060bc01007387 */ /* 0x0003e80000100a00 */
[----:B------:R3:W-:Y:S01]  /*bb40*/  STL.64 [R1+0x58], R192 ;  /* 0x000058c001007387 */ /* 0x0007e20000100a00 */
[----:B------:R-:W-:-:S03]  /*bb50*/  IMAD.WIDE R196, R8, 0x4, R196 ;  /* 0x0000000408c47825 */ /* 0x000fc600078e02c4 */
[----:B------:R2:W-:Y:S04]  /*bb60*/  LDGSTS.E [R3+0x20004], desc[UR16][R200.64], !P0 ;  /* 0x20004000c8037fae */ /* 0x0005e8000c121850 */
[----:B-1----:R-:W2:Y:S04]  /*bb70*/  LDL.LU.64 R188, [R1+0x9d8] ;  /* 0x0009d80001bc7983 */ /* 0x002ea80000300a00 */
[----:B---3--:R-:W3:Y:S04]  /*bb80*/  LDL.LU.64 R192, [R1+0x9d0] ;  /* 0x0009d00001c07983 */ /* 0x008ee80000300a00 */
[----:B------:R1:W-:Y:S01]  /*bb90*/  LDGSTS.E [R3+0x24004], desc[UR16][R196.64], !P0 ;  /* 0x24004000c4037fae */ /* 0x0003e2000c121850 */
[----:B----4-:R-:W-:-:S05]  /*bba0*/  VIADD R190, R190, 0xffffff74 ;  /* 0xffffff74bebe7836 */ /* 0x010fca0000000000 */
[----:B------:R-:W-:Y:S02]  /*bbb0*/  ISETP.GE.U32.AND P0, PT, R190, 0x7fffff55, PT ;  /* 0x7fffff55be00780c */ /* 0x000fe40003f06070 */
[----:B--2---:R-:W-:Y:S02]  /*bbc0*/  IADD3 R190, R205, -0x8d, RZ ;  /* 0xffffff73cdbe7810 */ /* 0x004fe40007ffe0ff */
[----:B------:R-:W2:Y:S01]  /*bbd0*/  LDC R205, c[0x0][0x230] ;  /* 0x00008c00ffcd7b82 */ /* 0x000ea20000000800 */
[----:B------:R-:W-:Y:S01]  /*bbe0*/  ISETP.GE.U32.AND P2, PT, R191, 0x7fffff56, PT ;  /* 0x7fffff56bf00780c */ /* 0x000fe20003f46070 */
[----:B------:R3:W-:Y:S06]  /*bbf0*/  STL.64 [R1+0x50], R200 ;  /* 0x000050c801007387 */ /* 0x0007ec0000100a00 */
[----:B------:R-:W4:Y:S01]  /*bc00*/  LDC R191, c[0x0][0x230] ;  /* 0x00008c00ffbf7b82 */ /* 0x000f220000000800 */
[----:B------:R1:W-:Y:S01]  /*bc10*/  STL.64 [R1+0x48], R196 ;  /* 0x000048c401007387 */ /* 0x0003e20000100a00 */
        /* <DEDUP_REMOVED lines=38> */
[C---:B---3--:R-:W-:Y:S02]  /*be80*/  IMAD.WIDE R200, R8.reuse, 0x4, R192 ;  /* 0x0000000408c87825 */ /* 0x048fe400078e02c0 */
[----:B------:R-:W3:Y:S02]  /*be90*/  LDC R192, c[0x0][0x230] ;  /* 0x00008c00ffc07b82 */ /* 0x000ee40000000800 */
[----:B-1----:R-:W-:Y:S01]  /*bea0*/  IMAD.WIDE R196, R8, 0x4, R188 ;  /* 0x0000000408c47825 */ /* 0x002fe200078e02bc */
[----:B------:R1:W-:Y:S04]  /*beb0*/  STL.64 [R1+0x40], R200 ;  /* 0x000040c801007387 */ /* 0x0003e80000100a00 */
[----:B------:R1:W-:Y:S01]  /*bec0*/  LDGSTS.E [R3+0x20008], desc[UR16][R200.64], !P3 ;  /* 0x20008000c8037fae */ /* 0x0003e2000d921850 */
[----:B------:R-:W-:Y:S01]  /*bed0*/  IMAD.MOV.U32 R193, RZ, RZ, R204 ;  /* 0x000000ffffc17224 */ /* 0x000fe200078e00cc */
[----:B------:R-:W3:Y:S02]  /*bee0*/  LDC R189, c[0x0][0x230] ;  /* 0x00008c00ffbd7b82 */ /* 0x000ee40000000800 */
[----:B------:R4:W-:Y:S04]  /*bef0*/  STL.64 [R1+0x38], R196 ;  /* 0x000038c401007387 */ /* 0x0009e80000100a00 */
[----:B------:R4:W-:Y:S01]  /*bf00*/  LDGSTS.E [R3+0x24008], desc[UR16][R196.64], !P3 ;  /* 0x24008000c4037fae */ /* 0x0009e2000d921850 */
[----:B--2---:R-:W-:-:S03]  /*bf10*/  VIADD R188, R205, 0xffffff72 ;  /* 0xffffff72cdbc7836 */ /* 0x004fc60000000000 */
[----:B------:R2:W-:Y:S04]  /*bf20*/  STL.64 [R1+0x30], R42 ;  /* 0x0000302a01007387 */ /* 0x0005e80000100a00 */
[----:B------:R2:W-:Y:S01]  /*bf30*/  LDGSTS.E [R3+0x2000c], desc[UR16][R42.64], !P1 ;  /* 0x2000c0002a037fae */ /* 0x0005e2000c921850 */
[----:B------:R-:W-:-:S04]  /*bf40*/  IMAD.WIDE R204, R8, 0x4, R58 ;  /* 0x0000000408cc7825 */ /* 0x000fc800078e023a */
[C---:B-1----:R-:W-:Y:S01]  /*bf50*/  IMAD.WIDE R200, R8.reuse, 0x4, R72 ;  /* 0x0000000408c87825 */ /* 0x042fe200078e0248 */
[----:B------:R1:W-:Y:S03]  /*bf60*/  STL.64 [R1+0x28], R62 ;  /* 0x0000283e01007387 */ /* 0x0003e60000100a00 */
[----:B----4-:R-:W-:Y:S01]  /*bf70*/  IMAD.WIDE R196, R8, 0x4, R144 ;  /* 0x0000000408c47825 */ /* 0x010fe200078e0290 */
[----:B------:R1:W-:Y:S01]  /*bf80*/  LDGSTS.E [R3+0x2400c], desc[UR16][R62.64], !P1 ;  /* 0x2400c0003e037fae */ /* 0x0003e2000c921850 */
[----:B------:R-:W-:Y:S01]  /*bf90*/  ISETP.GE.U32.AND P3, PT, R190, 0x7fffff54, PT ;  /* 0x7fffff54be00780c */ /* 0x000fe20003f66070 */
[----:B------:R-:W4:Y:S01]  /*bfa0*/  LDC R58, c[0x0][0x230] ;  /* 0x00008c00ff3a7b82 */ /* 0x000f220000000800 */
[----:B--2---:R-:W-:Y:S01]  /*bfb0*/  VIADD R43, R11, 0xffffff71 ;  /* 0xffffff710b2b7836 */ /* 0x004fe20000000000 */
[----:B------:R2:W-:Y:S01]  /*bfc0*/  LDGSTS.E [R244+0x20000], desc[UR16][R138.64], !P4 ;  /* 0x200000008af47fae */ /* 0x0005e2000e121850 */
[----:B------:R-:W-:-:S02]  /*bfd0*/  VIADD R42, R10, 0xffffff70 ;  /* 0xffffff700a2a7836 */ /* 0x000fc40000000000 */
[----:B------:R-:W-:Y:S01]  /*bfe0*/  IMAD.WIDE R10, R8, 0x4, R60 ;  /* 0x00000004080a7825 */ /* 0x000fe200078e023c */
[----:B------:R4:W-:Y:S02]  /*bff0*/  LDGSTS.E [R244+0x24000], desc[UR16][R140.64], !P4 ;  /* 0x240000008cf47fae */ /* 0x0009e4000e121850 */
[----:B------:R-:W4:Y:S01]  /*c000*/  LDC R59, c[0x0][0x230] ;  /* 0x00008c00ff3b7b82 */ /* 0x000f220000000800 */
[----:B------:R-:W-:Y:S01]  /*c010*/  ISETP.GE.U32.AND P4, PT, R43, 0x7fffff52, PT ;  /* 0x7fffff522b00780c */ /* 0x000fe20003f86070 */
[----:B------:R-:W-:Y:S06]  /*c020*/  LDGSTS.E [R244+0x20004], desc[UR16][R10.64], !P5 ;  /* 0x200040000af47fae */ /* 0x000fec000e921850 */
[----:B-1----:R-:W1:Y:S01]  /*c030*/  LDC R63, c[0x0][0x230] ;  /* 0x00008c00ff3f7b82 */ /* 0x002e620000000800 */
[----:B------:R-:W-:Y:S01]  /*c040*/  IADD3 R43, R191, -0x91, RZ ;  /* 0xffffff6fbf2b7810 */ /* 0x000fe20007ffe0ff */
[----:B------:R-:W-:Y:S01]  /*c050*/  LDGSTS.E [R244+0x24004], desc[UR16][R204.64], !P5 ;  /* 0x24004000ccf47fae */ /* 0x000fe2000e921850 */
[----:B------:R-:W-:Y:S01]  /*c060*/  ISETP.GE.U32.AND P5, PT, R42, 0x7fffff51, PT ;  /* 0x7fffff512a00780c */ /* 0x000fe20003fa6070 */
[----:B---3--:R-:W-:-:S02]  /*c070*/  VIADD R42, R192, 0xffffff6e ;  /* 0xffffff6ec02a7836 */ /* 0x008fc40000000000 */
[----:B------:R2:W-:Y:S02]  /*c080*/  STL.64 [R1+0x20], R138 ;  /* 0x0000208a01007387 */ /* 0x0005e40000100a00 */
[----:B------:R-:W3:Y:S02]  /*c090*/  LDC R60, c[0x0][0x230] ;  /* 0x00008c00ff3c7b82 */ /* 0x000ee40000000800 */
[----:B------:R-:W-:Y:S01]  /*c0a0*/  LDGSTS.E [R244+0x20008], desc[UR16][R200.64], !P2 ;  /* 0x20008000c8f47fae */ /* 0x000fe2000d121850 */
[----:B------:R-:W-:-:S03]  /*c0b0*/  IMAD.WIDE R190, R8, 0x4, R50 ;  /* 0x0000000408be7825 */ /* 0x000fc600078e0232 */
[----:B------:R-:W-:Y:S02]  /*c0c0*/  LDGSTS.E [R244+0x24008], desc[UR16][R196.64], !P2 ;  /* 0x24008000c4f47fae */ /* 0x000fe4000d121850 */
[----:B------:R-:W4:Y:S01]  /*c0d0*/  LDC R62, c[0x0][0x230] ;  /* 0x00008c00ff3e7b82 */ /* 0x000f220000000800 */
[----:B--2---:R-:W-:Y:S01]  /*c0e0*/  IMAD.MOV.U32 R139, RZ, RZ, R193 ;  /* 0x000000ffff8b7224 */ /* 0x004fe200078e00c1 */
[----:B------:R-:W-:Y:S01]  /*c0f0*/  ISETP.GE.U32.AND P2, PT, R43, 0x7fffff50, PT ;  /* 0x7fffff502b00780c */ /* 0x000fe20003f46070 */
[----:B------:R-:W-:Y:S01]  /*c100*/  IMAD.WIDE R192, R8, 0x4, R36 ;  /* 0x0000000408c07825 */ /* 0x000fe200078e0224 */
[----:B------:R-:W-:-:S04]  /*c110*/  ISETP.GE.U32.AND P1, PT, R188, 0x7fffff53, PT ;  /* 0x7fffff53bc00780c */ /* 0x000fc80003f26070 */
[----:B------:R-:W2:Y:S01]  /*c120*/  LDC R43, c[0x0][0x230] ;  /* 0x00008c00ff2b7b82 */ /* 0x000ea20000000800 */
[----:B------:R-:W-:Y:S04]  /*c130*/  LDGSTS.E [R244+0x2000c], desc[UR16][R192.64], !P0 ;  /* 0x2000c000c0f47fae */ /* 0x000fe8000c121850 */
[----:B------:R-:W-:Y:S01]  /*c140*/  LDGSTS.E [R244+0x2400c], desc[UR16][R190.64], !P0 ;  /* 0x2400c000bef47fae */ /* 0x000fe2000c121850 */
[----:B------:R-:W-:Y:S02]  /*c150*/  ISETP.GE.U32.AND P0, PT, R42, 0x7fffff4f, PT ;  /* 0x7fffff4f2a00780c */ /* 0x000fe40003f06070 */
[----:B------:R-:W2:Y:S01]  /*c160*/  LDC R42, c[0x0][0x230] ;  /* 0x00008c00ff2a7b82 */ /* 0x000ea20000000800 */
[----:B-1----:R-:W-:Y:S01]  /*c170*/  VIADD R36, R63, 0xffffff6c ;  /* 0xffffff6c3f247836 */ /* 0x002fe20000000000 */
[----:B------:R-:W-:Y:S04]  /*c180*/  LDGSTS.E [R245+0x20000], desc[UR16][R70.64], !P3 ;  /* 0x2000000046f57fae */ /* 0x000fe8000d921850 */
[----:B------:R-:W-:Y:S02]  /*c190*/  LDGSTS.E [R245+0x24000], desc[UR16][R74.64], !P3 ;  /* 0x240000004af57fae */ /* 0x000fe4000d921850 */
[----:B------:R-:W1:Y:S02]  /*c1a0*/  LDC R50, c[0x0][0x230] ;  /* 0x00008c00ff327b82 */ /* 0x000e640000000800 */
[----:B------:R-:W-:Y:S01]  /*c1b0*/  LDGSTS.E [R245+0x20004], desc[UR16][R26.64], !P1 ;  /* 0x200040001af57fae */ /* 0x000fe2000c921850 */
[----:B----4-:R-:W-:-:S03]  /*c1c0*/  VIADD R37, R62, 0xffffff6d ;  /* 0xffffff6d3e257836 */ /* 0x010fc60000000000 */
[----:B------:R-:W-:Y:S01]  /*c1d0*/  LDGSTS.E [R245+0x24004], desc[UR16][R46.64], !P1 ;  /* 0x240040002ef57fae */ /* 0x000fe2000c921850 */
[----:B------:R-:W-:Y:S01]  /*c1e0*/  ISETP.GE.U32.AND P1, PT, R36, 0x7fffff4d, PT ;  /* 0x7fffff4d2400780c */ /* 0x000fe20003f26070 */
[----:B---3--:R-:W-:Y:S01]  /*c1f0*/  VIADD R36, R60, 0xffffff6a ;  /* 0xffffff6a3c247836 */ /* 0x008fe20000000000 */
[----:B------:R-:W3:Y:S01]  /*c200*/  LDC R51, c[0x0][0x230] ;  /* 0x00008c00ff337b82 */ /* 0x000ee20000000800 */
[----:B------:R-:W-:Y:S04]  /*c210*/  LDGSTS.E [R245+0x20008], desc[UR16][R66.64], !P4 ;  /* 0x2000800042f57fae */ /* 0x000fe8000e121850 */
[----:B------:R-:W-:Y:S01]  /*c220*/  LDGSTS.E [R245+0x24008], desc[UR16][R64.64], !P4 ;  /* 0x2400800040f57fae */ /* 0x000fe2000e121850 */
[----:B------:R-:W-:Y:S02]  /*c230*/  ISETP.GE.U32.AND P3, PT, R37, 0x7fffff4e, PT ;  /* 0x7fffff4e2500780c */ /* 0x000fe40003f66070 */
[----:B------:R-:W4:Y:S01]  /*c240*/  LDC R61, c[0x0][0x230] ;  /* 0x00008c00ff3d7b82 */ /* 0x000f220000000800 */
[----:B------:R-:W-:Y:S01]  /*c250*/  LDGSTS.E [R245+0x2000c], desc[UR16][R28.64], !P5 ;  /* 0x2000c0001cf57fae */ /* 0x000fe2000e921850 */
[----:B------:R-:W-:-:S03]  /*c260*/  IADD3 R37, R58, -0x95, RZ ;  /* 0xffffff6b3a257810 */ /* 0x000fc60007ffe0ff */
[----:B------:R-:W-:Y:S01]  /*c270*/  LDGSTS.E [R245+0x2400c], desc[UR16][R40.64], !P5 ;  /* 0x2400c00028f57fae */ /* 0x000fe2000e921850 */
[----:B------:R-:W-:Y:S01]  /*c280*/  ISETP.GE.U32.AND P5, PT, R36, 0x7fffff4b, PT ;  /* 0x7fffff4b2400780c */ /* 0x000fe20003fa6070 */
[----:B--2---:R-:W-:Y:S01]  /*c290*/  VIADD R36, R43, 0xffffff68 ;  /* 0xffffff682b247836 */ /* 0x004fe20000000000 */
[----:B------:R-:W2:Y:S01]  /*c2a0*/  LDC R60, c[0x0][0x230] ;  /* 0x00008c00ff3c7b82 */ /* 0x000ea20000000800 */
[----:B------:R-:W-:Y:S01]  /*c2b0*/  ISETP.GE.U32.AND P4, PT, R37, 0x7fffff4c, PT ;  /* 0x7fffff4c2500780c */ /* 0x000fe20003f86070 */
[----:B------:R-:W-:Y:S01]  /*c2c0*/  VIADD R37, R42, 0xffffff69 ;  /* 0xffffff692a257836 */ /* 0x000fe20000000000 */
[----:B------:R-:W-:Y:S04]  /*c2d0*/  LDGSTS.E [R246+0x20000], desc[UR16][R54.64], !P2 ;  /* 0x2000000036f67fae */ /* 0x000fe8000d121850 */
[----:B------:R-:W-:Y:S01]  /*c2e0*/  LDGSTS.E [R246+0x24000], desc[UR16][R52.64], !P2 ;  /* 0x2400000034f67fae */ /* 0x000fe2000d121850 */
[----:B------:R-:W2:Y:S01]  /*c2f0*/  LDC R43, c[0x0][0x230] ;  /* 0x00008c00ff2b7b82 */ /* 0x000ea20000000800 */
[----:B------:R-:W-:Y:S01]  /*c300*/  ISETP.GE.U32.AND P2, PT, R37, 0x7fffff4a, PT ;  /* 0x7fffff4a2500780c */ /* 0x000fe20003f46070 */
[----:B-1----:R-:W-:Y:S01]  /*c310*/  VIADD R37, R50, 0xffffff67 ;  /* 0xffffff6732257836 */ /* 0x002fe20000000000 */
[----:B------:R-:W-:Y:S04]  /*c320*/  LDGSTS.E [R246+0x20004], desc[UR16][R22.64], !P0 ;  /* 0x2000400016f67fae */ /* 0x000fe8000c121850 */
[----:B------:R-:W-:Y:S01]  /*c330*/  LDGSTS.E [R246+0x24004], desc[UR16][R30.64], !P0 ;  /* 0x240040001ef67fae */ /* 0x000fe2000c121850 */
[----:B------:R-:W1:Y:S03]  /*c340*/  LDC R42, c[0x0][0x230] ;  /* 0x00008c00ff2a7b82 */ /* 0x000e660000000800 */
[----:B------:R-:W-:Y:S01]  /*c350*/  LDGSTS.E [R246+0x20008], desc[UR16][R38.64], !P3 ;  /* 0x2000800026f67fae */ /* 0x000fe2000d921850 */
[----:B------:R-:W-:-:S03]  /*c360*/  ISETP.GE.U32.AND P0, PT, R36, 0x7fffff49, PT ;  /* 0x7fffff492400780c */ /* 0x000fc60003f06070 */
[----:B------:R-:W-:Y:S01]  /*c370*/  LDGSTS.E [R246+0x24008], desc[UR16][R48.64], !P3 ;  /* 0x2400800030f67fae */ /* 0x000fe2000d921850 */
[----:B------:R-:W-:Y:S01]  /*c380*/  ISETP.GE.U32.AND P3, PT, R37, 0x7fffff48, PT ;  /* 0x7fffff482500780c */ /* 0x000fe20003f66070 */
[----:B---3--:R-:W-:Y:S01]  /*c390*/  VIADD R37, R51, 0xffffff65 ;  /* 0xffffff6533257836 */ /* 0x008fe20000000000 */
[----:B------:R-:W-:Y:S01]  /*c3a0*/  IADD3 R36, R59, -0x9a, RZ ;  /* 0xffffff663b247810 */ /* 0x000fe20007ffe0ff */
[----:B------:R-:W-:Y:S01]  /*c3b0*/  LDGSTS.E [R246+0x2000c], desc[UR16][R154.64], !P1 ;  /* 0x2000c0009af67fae */ /* 0x000fe2000c921850 */
[----:B------:R-:W3:Y:S03]  /*c3c0*/  LDC R58, c[0x0][0x230] ;  /* 0x00008c00ff3a7b82 */ /* 0x000ee60000000800 */
[----:B------:R-:W-:Y:S01]  /*c3d0*/  LDGSTS.E [R246+0x2400c], desc[UR16][R24.64], !P1 ;  /* 0x2400c00018f67fae */ /* 0x000fe2000c921850 */
[----:B------:R-:W-:-:S03]  /*c3e0*/  ISETP.GE.U32.AND P1, PT, R36, 0x7fffff47, PT ;  /* 0x7fffff472400780c */ /* 0x000fc60003f26070 */
[----:B------:R-:W-:Y:S01]  /*c3f0*/  LDGSTS.E [R247+0x20000], desc[UR16][R44.64], !P4 ;  /* 0x200000002cf77fae */ /* 0x000fe2000e121850 */
[----:B----4-:R-:W-:Y:S01]  /*c400*/  VIADD R36, R61, 0xffffff64 ;  /* 0xffffff643d247836 */ /* 0x010fe20000000000 */
[----:B------:R-:W4:Y:S02]  /*c410*/  LDC R50, c[0x0][0x230] ;  /* 0x00008c00ff327b82 */ /* 0x000f240000000800 */
[----:B------:R-:W-:Y:S01]  /*c420*/  LDGSTS.E [R247+0x24000], desc[UR16][R32.64], !P4 ;  /* 0x2400000020f77fae */ /* 0x000fe2000e121850 */
[----:B------:R-:W-:Y:S01]  /*c430*/  ISETP.GE.U32.AND P4, PT, R37, 0x7fffff46, PT ;  /* 0x7fffff462500780c */ /* 0x000fe20003f86070 */
[----:B--2---:R-:W-:Y:S02]  /*c440*/  VIADD R37, R43, 0xffffff63 ;  /* 0xffffff632b257836 */ /* 0x004fe40000000000 */
[----:B------:R-:W-:Y:S02]  /*c450*/  LDGSTS.E [R247+0x20004], desc[UR16][R18.64], !P5 ;  /* 0x2000400012f77fae */ /* 0x000fe4000e921850 */
[----:B------:R-:W2:Y:S02]  /*c460*/  LDC R61, c[0x0][0x230] ;  /* 0x00008c00ff3d7b82 */ /* 0x000ea40000000800 */
[----:B------:R-:W-:Y:S04]  /*c470*/  LDGSTS.E [R247+0x24004], desc[UR16][R20.64], !P5 ;  /* 0x2400400014f77fae */ /* 0x000fe8000e921850 */
[----:B------:R-:W-:Y:S02]  /*c480*/  LDGSTS.E [R247+0x20008], desc[UR16][R34.64], !P2 ;  /* 0x2000800022f77fae */ /* 0x000fe4000d121850 */
[----:B------:R-:W2:Y:S02]  /*c490*/  LDC R43, c[0x0][0x230] ;  /* 0x00008c00ff2b7b82 */ /* 0x000ea40000000800 */
[----:B------:R-:W-:Y:S01]  /*c4a0*/  LDGSTS.E [R247+0x24008], desc[UR16][R206.64], !P2 ;  /* 0x24008000cef77fae */ /* 0x000fe2000d121850 */
[----:B------:R-:W-:-:S02]  /*c4b0*/  ISETP.GE.U32.AND P2, PT, R37, 0x7fffff44, PT ;  /* 0x7fffff442500780c */ /* 0x000fc40003f46070 */
[----:B-1----:R-:W-:Y:S01]  /*c4c0*/  IADD3 R37, R42, -0x9f, RZ ;  /* 0xffffff612a257810 */ /* 0x002fe20007ffe0ff */
[----:B------:R-:W-:Y:S02]  /*c4d0*/  LDGSTS.E [R247+0x2000c], desc[UR16][R208.64], !P0 ;  /* 0x2000c000d0f77fae */ /* 0x000fe4000c121850 */
[----:B------:R-:W1:Y:S01]  /*c4e0*/  LDC R42, c[0x0][0x230] ;  /* 0x00008c00ff2a7b82 */ /* 0x000e620000000800 */
[----:B------:R-:W-:Y:S01]  /*c4f0*/  ISETP.GE.U32.AND P5, PT, R36, 0x7fffff45, PT ;  /* 0x7fffff452400780c */ /* 0x000fe20003fa6070 */
[----:B------:R-:W-:Y:S01]  /*c500*/  VIADD R36, R60, 0xffffff62 ;  /* 0xffffff623c247836 */ /* 0x000fe20000000000 */
[----:B------:R-:W-:Y:S04]  /*c510*/  LDGSTS.E [R247+0x2400c], desc[UR16][R210.64], !P0 ;  /* 0x2400c000d2f77fae */ /* 0x000fe8000c121850 */
[----:B------:R-:W-:Y:S01]  /*c520*/  ISETP.GE.U32.AND P0, PT, R36, 0x7fffff43, PT ;  /* 0x7fffff432400780c */ /* 0x000fe20003f06070 */
[----:B---3--:R-:W-:Y:S01]  /*c530*/  VIADD R36, R58, 0xffffff5f ;  /* 0xffffff5f3a247836 */ /* 0x008fe20000000000 */
        /* <DEDUP_REMOVED lines=10> */
[----:B------:R-:W-:Y:S01]  /*c5e0*/  LDGSTS.E [R248+0x20008], desc[UR16][R220.64], !P4 ;  /* 0x20008000dcf87fae */ /* 0x000fe2000e121850 */
[----:B------:R-:W-:Y:S01]  /*c5f0*/  IMAD.WIDE R232, R8, 0x4, R232 ;  /* 0x0000000408e87825 */ /* 0x000fe200078e02e8 */
[----:B------:R-:W2:Y:S02]  /*c600*/  LDC R144, c[0x0][0x230] ;  /* 0x00008c00ff907b82 */ /* 0x000ea40000000800 */
[----:B------:R-:W-:Y:S01]  /*c610*/  LDGSTS.E [R248+0x24008], desc[UR16][R222.64], !P4 ;  /* 0x24008000def87fae */ /* 0x000fe2000e121850 */
[----:B------:R-:W-:-:S03]  /*c620*/  ISETP.GE.U32.AND P4, PT, R37, 0x7fffff3f, PT ;  /* 0x7fffff3f2500780c */ /* 0x000fc60003f86070 */
[----:B------:R-:W-:Y:S01]  /*c630*/  LDGSTS.E [R248+0x2000c], desc[UR16][R224.64], !P5 ;  /* 0x2000c000e0f87fae */ /* 0x000fe2000e921850 */
[----:B-1----:R-:W-:Y:S01]  /*c640*/  VIADD R37, R42, 0xffffff5b ;  /* 0xffffff5b2a257836 */ /* 0x002fe20000000000 */
[----:B------:R-:W1:Y:S02]  /*c650*/  LDC R188, c[0x0][0x230] ;  /* 0x00008c00ffbc7b82 */ /* 0x000e640000000800 */
[----:B------:R-:W-:Y:S01]  /*c660*/  LDGSTS.E [R248+0x2400c], desc[UR16][R226.64], !P5 ;  /* 0x2400c000e2f87fae */ /* 0x000fe2000e921850 */
[----:B------:R-:W-:Y:S01]  /*c670*/  ISETP.GE.U32.AND P5, PT, R36, 0x7fffff3e, PT ;  /* 0x7fffff3e2400780c */ /* 0x000fe20003fa6070 */
[----:B------:R-:W-:Y:S02]  /*c680*/  VIADD R36, R43, 0xffffff5c ;  /* 0xffffff5c2b247836 */ /* 0x000fe40000000000 */
[----:B------:R2:W-:Y:S04]  /*c690*/  STL.64 [R1+0x18], R140 ;  /* 0x0000188c01007387 */ /* 0x0005e80000100a00 */
[----:B------:R-:W2:Y:S04]  /*c6a0*/  LDL.LU.64 R62, [R1] ;  /* 0x00000000013e7983 */ /* 0x000ea80000300a00 */
[----:B------:R-:W2:Y:S04]  /*c6b0*/  LDL.LU.64 R42, [R1+0x10] ;  /* 0x00001000012a7983 */ /* 0x000ea80000300a00 */
[----:B------:R-:W2:Y:S01]  /*c6c0*/  LDL.LU.64 R60, [R1+0xc8] ;  /* 0x0000c800013c7983 */ /* 0x000ea20000300a00 */
[----:B---3--:R-:W-:-:S03]  /*c6d0*/  IADD3 R72, R59, -0xa0, RZ ;  /* 0xffffff603b487810 */ /* 0x008fc60007ffe0ff */
[----:B------:R-:W-:Y:S04]  /*c6e0*/  LDGSTS.E [R249+0x20000], desc[UR16][R228.64], !P2 ;  /* 0x20000000e4f97fae */ /* 0x000fe8000d121850 */
[----:B------:R-:W-:Y:S01]  /*c6f0*/  LDGSTS.E [R249+0x24000], desc[UR16][R230.64], !P2 ;  /* 0x24000000e6f97fae */ /* 0x000fe2000d121850 */
[----:B------:R-:W-:Y:S01]  /*c700*/  ISETP.GE.U32.AND P2, PT, R72, 0x7fffff41, PT ;  /* 0x7fffff414800780c */ /* 0x000fe20003f46070 */
[C---:B------:R-:W-:Y:S02]  /*c710*/  IMAD.WIDE R234, R8.reuse, 0x4, R234 ;  /* 0x0000000408ea7825 */ /* 0x040fe400078e02ea */
[----:B------:R-:W-:Y:S02]  /*c720*/  LDGSTS.E [R249+0x20004], desc[UR16][R232.64], !P0 ;  /* 0x20004000e8f97fae */ /* 0x000fe4000c121850 */
[----:B------:R-:W-:-:S02]  /*c730*/  IMAD.WIDE R236, R8, 0x4, R236 ;  /* 0x0000000408ec7825 */ /* 0x000fc400078e02ec */
[----:B------:R-:W-:Y:S02]  /*c740*/  LDGSTS.E [R249+0x24004], desc[UR16][R234.64], !P0 ;  /* 0x24004000eaf97fae */ /* 0x000fe4000c121850 */
[----:B------:R-:W-:Y:S01]  /*c750*/  IMAD.WIDE R238, R8, 0x4, R238 ;  /* 0x0000000408ee7825 */ /* 0x000fe200078e02ee */
[----:B------:R-:W-:Y:S01]  /*c760*/  ISETP.GE.U32.AND P0, PT, R36, 0x7fffff3d, PT ;  /* 0x7fffff3d2400780c */ /* 0x000fe20003f06070 */
[----:B------:R-:W-:Y:S02]  /*c770*/  LDGSTS.E [R249+0x20008], desc[UR16][R236.64], !P3 ;  /* 0x20008000ecf97fae */ /* 0x000fe4000d921850 */
[C---:B------:R-:W-:Y:S02]  /*c780*/  IMAD.WIDE R240, R8.reuse, 0x4, R240 ;  /* 0x0000000408f07825 */ /* 0x040fe400078e02f0 */
[----:B------:R-:W-:Y:S02]  /*c790*/  LDGSTS.E [R249+0x24008], desc[UR16][R238.64], !P3 ;  /* 0x24008000eef97fae */ /* 0x000fe4000d921850 */
[----:B------:R-:W-:-:S02]  /*c7a0*/  IMAD.WIDE R242, R8, 0x4, R242 ;  /* 0x0000000408f27825 */ /* 0x000fc400078e02f2 */
[----:B------:R-:W-:Y:S02]  /*c7b0*/  LDGSTS.E [R249+0x2000c], desc[UR16][R240.64], !P2 ;  /* 0x2000c000f0f97fae */ /* 0x000fe4000d121850 */
[----:B----4-:R-:W-:Y:S01]  /*c7c0*/  VIADD R36, R51, 0xffffff5a ;  /* 0xffffff5a33247836 */ /* 0x010fe20000000000 */
[----:B------:R-:W-:Y:S01]  /*c7d0*/  ISETP.GE.U32.AND P3, PT, R37, 0x7fffff3c, PT ;  /* 0x7fffff3c2500780c */ /* 0x000fe20003f66070 */
[----:B------:R-:W-:Y:S03]  /*c7e0*/  LDGSTS.E [R249+0x2400c], desc[UR16][R242.64], !P2 ;  /* 0x2400c000f2f97fae */ /* 0x000fe6000d121850 */
[----:B------:R-:W-:Y:S01]  /*c7f0*/  ISETP.GE.U32.AND P2, PT, R36, 0x7fffff3b, PT ;  /* 0x7fffff3b2400780c */ /* 0x000fe20003f46070 */
[----:B------:R-:W-:Y:S01]  /*c800*/  IMAD.MOV.U32 R145, RZ, RZ, R139 ;  /* 0x000000ffff917224 */ /* 0x000fe200078e008b */
[----:B------:R-:W3:Y:S04]  /*c810*/  LDL.LU.64 R36, [R1+0xc0] ;  /* 0x0000c00001247983 */ /* 0x000ee80000300a00 */
        /* <DEDUP_REMOVED lines=64> */
[----:B--2---:R-:W2:Y:S01]  /*cc20*/  LDL.LU.64 R140, [R1+0xa8] ;  /* 0x0000a800018c7983 */ /* 0x004ea20000300a00 */
[----:B------:R-:W-:-:S03]  /*cc30*/  IMAD.WIDE R172, R7, 0x4, R172 ;  /* 0x0000000407ac7825 */ /* 0x000fc600078e02ac */
[----:B------:R-:W2:Y:S01]  /*cc40*/  LDL.LU.64 R198, [R1+0x80] ;  /* 0x0000800001c67983 */ /* 0x000ea20000300a00 */
        /* <DEDUP_REMOVED lines=54> */
[----:B------:R-:W-:-:S04]  /*cfb0*/  IMAD.WIDE R42, R7, 0x4, R42 ;  /* 0x00000004072a7825 */ /* 0x000fc800078e022a */
[----:B---3--:R-:W-:Y:S01]  /*cfc0*/  IMAD.WIDE R36, R7, 0x4, R36 ;  /* 0x0000000407247825 */ /* 0x008fe200078e0224 */
[----:B------:R-:W-:Y:S03]  /*cfd0*/  LDGSTS.E [R2+0x5da00], desc[UR16][R120.64], P6 ;  /* 0x5da0000078027fae */ /* 0x000fe6000b121850 */
[----:B------:R-:W-:Y:S01]  /*cfe0*/  VIADD R144, R144, 0xffffff59 ;  /* 0xffffff5990907836 */ /* 0x000fe20000000000 */
[----:B------:R-:W-:Y:S01]  /*cff0*/  LDGSTS.E [R2+0x5de00], desc[UR16][R146.64], P6 ;  /* 0x5de0000092027fae */ /* 0x000fe2000b121850 */
[----:B----4-:R-:W-:Y:S01]  /*d000*/  IMAD.WIDE R138, R8, 0x4, R138 ;  /* 0x00000004088a7825 */ /* 0x010fe200078e028a */
[----:B------:R-:W-:Y:S01]  /*d010*/  MOV R203, R145 ;  /* 0x0000009100cb7202 */ /* 0x000fe20000000f00 */
[----:B------:R-:W3:Y:S01]  /*d020*/  LDC R202, c[0x0][0x230] ;  /* 0x00008c00ffca7b82 */ /* 0x000ee20000000800 */
[----:B------:R-:W-:Y:S04]  /*d030*/  LDGSTS.E [R2+0x5e200], desc[UR16][R150.64], P6 ;  /* 0x5e20000096027fae */ /* 0x000fe8000b121850 */
[----:B------:R-:W-:Y:S01]  /*d040*/  LDGSTS.E [R2+0x5e600], desc[UR16][R156.64], P6 ;  /* 0x5e6000009c027fae */ /* 0x000fe2000b121850 */
[----:B-1----:R-:W-:-:S02]  /*d050*/  VIADD R188, R188, 0xffffff57 ;  /* 0xffffff57bcbc7836 */ /* 0x002fc40000000000 */
[----:B------:R-:W-:Y:S01]  /*d060*/  VIADD R189, R189, 0xffffff58 ;  /* 0xffffff58bdbd7836 */ /* 0x000fe20000000000 */
[----:B------:R-:W-:Y:S01]  /*d070*/  LDGSTS.E [R2+0x5ea00], desc[UR16][R160.64], P6 ;  /* 0x5ea00000a0027fae */ /* 0x000fe2000b121850 */
[----:B------:R-:W1:Y:S03]  /*d080*/  LDC R194, c[0x0][0x230] ;  /* 0x00008c00ffc27b82 */ /* 0x000e660000000800 */
[----:B------:R-:W-:Y:S04]  /*d090*/  LDGSTS.E [R2+0x5ee00], desc[UR16][R164.64], P6 ;  /* 0x5ee00000a4027fae */ /* 0x000fe8000b121850 */
[----:B------:R-:W-:Y:S04]  /*d0a0*/  LDGSTS.E [R2+0x5f200], desc[UR16][R58.64], P6 ;  /* 0x5f2000003a027fae */ /* 0x000fe8000b121850 */
[----:B------:R-:W-:Y:S04]  /*d0b0*/  LDGSTS.E [R2+0x5f600], desc[UR16][R50.64], P6 ;  /* 0x5f60000032027fae */ /* 0x000fe8000b121850 */
[----:B------:R-:W-:Y:S04]  /*d0c0*/  LDGSTS.E [R2+0x5fa00], desc[UR16][R42.64], P6 ;  /* 0x5fa000002a027fae */ /* 0x000fe8000b121850 */
[----:B------:R-:W-:Y:S04]  /*d0d0*/  LDGSTS.E [R2+0x5fe00], desc[UR16][R36.64], P6 ;  /* 0x5fe0000024027fae */ /* 0x000fe8000b121850 */
[----:B------:R-:W0:Y:S01]  /*d0e0*/  LDGDEPBAR ;  /* 0x00000000000079af */ /* 0x000e220000000000 */
[----:B------:R-:W-:Y:S01]  /*d0f0*/  BAR.SYNC.DEFER_BLOCKING 0x0 ;  /* 0x0000000000007b1d */ /* 0x000fe20000010000 */
[----:B------:R-:W-:-:S05]  /*d100*/  ISETP.GE.U32.AND P6, PT, R144, 0x7fffff3a, PT ;  /* 0x7fffff3a9000780c */ /* 0x000fca0003fc6070 */
[----:B------:R-:W4:Y:S04]  /*d110*/  LDL.LU.64 R144, [R1+0x90] ;  /* 0x0000900001907983 */ /* 0x000f280000300a00 */
[----:B------:R-:W-:Y:S01]  /*d120*/  @!PT LDS RZ, [RZ] ;  /* 0x00000000fffff984 */ /* 0x000fe20000000800 */
[----:B------:R-:W-:Y:S01]  /*d130*/  @!PT LDS RZ, [RZ] ;  /* 0x00000000fffff984 */ /* 0x000fe20000000800 */
[----:B------:R-:W-:Y:S01]  /*d140*/  @!PT LDS RZ, [RZ] ;  /* 0x00000000fffff984 */ /* 0x000fe20000000800 */
[----:B------:R-:W-:Y:S04]  /*d150*/  LDGSTS.E [R14+0x28000], desc[UR16][R138.64], !P1 ;  /* 0x280000008a0e7fae */ /* 0x000fe8000c921850 */
[----:B------:R-:W3:Y:S01]  /*d160*/  LDL.LU.64 R138, [R1+0x98] ;  /* 0x00009800018a7983 */ /* 0x000ee20000300a00 */
[----:B--2---:R-:W-:-:S05]  /*d170*/  IMAD.WIDE R140, R8, 0x4, R140 ;  /* 0x00000004088c7825 */ /* 0x004fca00078e028c */
[----:B------:R4:W-:Y:S02]  /*d180*/  LDGSTS.E [R14+0x2c000], desc[UR16][R140.64], !P1 ;  /* 0x2c0000008c0e7fae */ /* 0x0009e4000c921850 */
[----:B----4-:R-:W-:-:S04]  /*d190*/  IMAD.WIDE R140, R8, 0x4, R144 ;  /* 0x00000004088c7825 */ /* 0x010fc800078e0290 */
[C---:B------:R-:W-:Y:S02]  /*d1a0*/  IMAD.WIDE R144, R8.reuse, 0x4, R198 ;  /* 0x0000000408907825 */ /* 0x040fe400078e02c6 */
[----:B------:R-:W2:Y:S02]  /*d1b0*/  LDC R199, c[0x0][0x230] ;  /* 0x00008c00ffc77b82 */ /* 0x000ea40000000800 */
[----:B---3--:R-:W-:Y:S01]  /*d1c0*/  IMAD.WIDE R138, R8, 0x4, R138 ;  /* 0x00000004088a7825 */ /* 0x008fe200078e028a */
[----:B------:R-:W-:-:S05]  /*d1d0*/  ISETP.GE.U32.AND P1, PT, R189, 0x7fffff39, PT ;  /* 0x7fffff39bd00780c */ /* 0x000fca0003f26070 */
[----:B------:R-:W3:Y:S01]  /*d1e0*/  LDC R198, c[0x0][0x230] ;  /* 0x00008c00ffc67b82 */ /* 0x000ee20000000800 */
[----:B------:R4:W-:Y:S04]  /*d1f0*/  LDGSTS.E [R14+0x28004], desc[UR16][R138.64], !P4 ;  /* 0x280040008a0e7fae */ /* 0x0009e8000e121850 */
[----:B------:R1:W-:Y:S04]  /*d200*/  LDGSTS.E [R14+0x2c004], desc[UR16][R140.64], !P4 ;  /* 0x2c0040008c0e7fae */ /* 0x0003e8000e121850 */
[----:B------:R1:W-:Y:S04]  /*d210*/  LDGSTS.E [R14+0x28008], desc[UR16][R144.64], !P5 ;  /* 0x28008000900e7fae */ /* 0x0003e8000e921850 */
[----:B------:R-:W4:Y:S04]  /*d220*/  LDL.LU.64 R138, [R1+0x78] ;  /* 0x00007800018a7983 */ /* 0x000f280000300a00 */
[----:B------:R-:W1:Y:S04]  /*d230*/  LDL.LU.64 R140, [R1+0x70] ;  /* 0x00007000018c7983 */ /* 0x000e680000300a00 */
[----:B------:R-:W3:Y:S01]  /*d240*/  LDL.LU.64 R144, [R1+0x68] ;  /* 0x0000680001907983 */ /* 0x000ee20000300a00 */
[----:B------:R-:W-:Y:S01]  /*d250*/  ISETP.GE.U32.AND P4, PT, R188, 0x7fffff38, PT ;  /* 0x7fffff38bc00780c */ /* 0x000fe20003f86070 */
[----:B--2---:R-:W-:-:S02]  /*d260*/  VIADD R188, R199, 0xffffff56 ;  /* 0xffffff56c7bc7836 */ /* 0x004fc40000000000 */
[----:B------:R-:W2:Y:S01]  /*d270*/  LDC R199, c[0x0][0x230] ;  /* 0x00008c00ffc77b82 */ /* 0x000ea20000000800 */
[----:B----4-:R-:W-:-:S04]  /*d280*/  IMAD.WIDE R138, R8, 0x4, R138 ;  /* 0x00000004088a7825 */ /* 0x010fc800078e028a */
[C---:B-1----:R-:W-:Y:S01]  /*d290*/  IMAD.WIDE R140, R8.reuse, 0x4, R140 ;  /* 0x00000004088c7825 */ /* 0x042fe200078e028c */
[----:B------:R2:W-:Y:S03]  /*d2a0*/  LDGSTS.E [R14+0x2c008], desc[UR16][R138.64], !P5 ;  /* 0x2c0080008a0e7fae */ /* 0x0005e6000e921850 */
[----:B---3--:R-:W-:Y:S01]  /*d2b0*/  IMAD.WIDE R144, R8, 0x4, R144 ;  /* 0x0000000408907825 */ /* 0x008fe200078e0290 */
[----:B------:R-:W-:Y:S01]  /*d2c0*/  ISETP.GE.U32.AND P5, PT, R188, 0x7fffff37, PT ;  /* 0x7fffff37bc00780c */ /* 0x000fe20003fa6070 */
[----:B------:R1:W-:Y:S04]  /*d2d0*/  LDGSTS.E [R14+0x2800c], desc[UR16][R140.64], !P0 ;  /* 0x2800c0008c0e7fae */ /* 0x0003e8000c121850 */
[----:B------:R-:W3:Y:S01]  /*d2e0*/  LDL.LU.64 R188, [R1+0x48] ;  /* 0x0000480001bc7983 */ /* 0x000ee20000300a00 */
[----:B--2---:R-:W-:-:S03]  /*d2f0*/  VIADD R138, R199, 0xffffff55 ;  /* 0xffffff55c78a7836 */ /* 0x004fc60000000000 */
[----:B------:R2:W-:Y:S01]  /*d300*/  LDGSTS.E [R14+0x2c00c], desc[UR16][R144.64], !P0 ;  /* 0x2c00c000900e7fae */ /* 0x0005e2000c121850 */
[----:B------:R-:W4:Y:S03]  /*d310*/  LDC R199, c[0x0][0x230] ;  /* 0x00008c00ffc77b82 */ /* 0x000f260000000800 */
[----:B------:R-:W1:Y:S01]  /*d320*/  LDL.LU.64 R140, [R1+0x58] ;  /* 0x00005800018c7983 */ /* 0x000e620000300a00 */
[----:B------:R-:W-:-:S03]  /*d330*/  ISETP.GE.U32.AND P0, PT, R138, 0x7fffff36, PT ;  /* 0x7fffff368a00780c */ /* 0x000fc60003f06070 */
[----:B------:R-:W2:Y:S04]  /*d340*/  LDL.LU.64 R144, [R1+0x50] ;  /* 0x0000500001907983 */ /* 0x000ea80000300a00 */
[----:B------:R-:W4:Y:S02]  /*d350*/  LDL.LU.64 R138, [R1+0x60] ;  /* 0x00006000018a7983 */ /* 0x000f240000300a00 */
[----:B----4-:R-:W-:-:S05]  /*d360*/  IMAD.WIDE R138, R8, 0x4, R138 ;  /* 0x00000004088a7825 */ /* 0x010fca00078e028a */
[----:B------:R4:W-:Y:S04]  /*d370*/  LDGSTS.E [R3+0x28000], desc[UR16][R138.64], !P3 ;  /* 0x280000008a037fae */ /* 0x0009e8000d921850 */
[----:B------:R-:W4:Y:S01]  /*d380*/  LDL.LU.64 R138, [R1+0x40] ;  /* 0x00004000018a7983 */ /* 0x000f220000300a00 */
[----:B-1----:R-:W-:-:S04]  /*d390*/  IMAD.WIDE R140, R8, 0x4, R140 ;  /* 0x00000004088c7825 */ /* 0x002fc800078e028c */
[C---:B--2---:R-:W-:Y:S01]  /*d3a0*/  IMAD.WIDE R144, R8.reuse, 0x4, R144 ;  /* 0x0000000408907825 */ /* 0x044fe200078e0290 */
[----:B------:R-:W-:Y:S04]  /*d3b0*/  LDGSTS.E [R3+0x2c000], desc[UR16][R140.64], !P3 ;  /* 0x2c0000008c037fae */ /* 0x000fe8000d921850 */
[----:B------:R-:W-:Y:S04]  /*d3c0*/  LDGSTS.E [R3+0x28004], desc[UR16][R144.64], !P2 ;  /* 0x2800400090037fae */ /* 0x000fe8000d121850 */
[----:B------:R-:W2:Y:S04]  /*d3d0*/  LDL.LU.64 R140, [R1+0x38] ;  /* 0x00003800018c7983 */ /* 0x000ea80000300a00 */
[----:B------:R-:W2:Y:S01]  /*d3e0*/  LDL.LU.64 R144, [R1+0x30] ;  /* 0x0000300001907983 */ /* 0x000ea20000300a00 */
[----:B---3--:R-:W-:-:S05]  /*d3f0*/  IMAD.WIDE R188, R8, 0x4, R188 ;  /* 0x0000000408bc7825 */ /* 0x008fca00078e02bc */
[----:B------:R1:W-:Y:S01]  /*d400*/  LDGSTS.E [R3+0x2c004], desc[UR16][R188.64], !P2 ;  /* 0x2c004000bc037fae */ /* 0x0003e2000d121850 */
[----:B------:R-:W-:Y:S02]  /*d410*/  IADD3 R14, R195, -0xac, RZ ;  /* 0xffffff54c30e7810 */ /* 0x000fe40007ffe0ff */
[----:B------:R-:W3:Y:S01]  /*d420*/  LDC R195, c[0x0][0x230] ;  /* 0x00008c00ffc37b82 */ /* 0x000ee20000000800 */
[----:B----4-:R-:W-:-:S07]  /*d430*/  IMAD.WIDE R138, R8, 0x4, R138 ;  /* 0x00000004088a7825 */ /* 0x010fce00078e028a */
[----:B-1----:R-:W1:Y:S01]  /*d440*/  LDC R189, c[0x0][0x230] ;  /* 0x00008c00ffbd7b82 */ /* 0x002e620000000800 */
[----:B------:R4:W-:Y:S04]  /*d450*/  LDGSTS.E [R3+0x28008], desc[UR16][R138.64], !P6 ;  /* 0x280080008a037fae */ /* 0x0009e8000f121850 */
[----:B------:R-:W4:Y:S01]  /*d460*/  LDL.LU.64 R138, [R1+0x28] ;  /* 0x00002800018a7983 */ /* 0x000f220000300a00 */
[----:B--2---:R-:W-:-:S04]  /*d470*/  IMAD.WIDE R140, R8, 0x4, R140 ;  /* 0x00000004088c7825 */ /* 0x004fc800078e028c */
[----:B------:R-:W-:Y:S01]  /*d480*/  IMAD.WIDE R144, R8, 0x4, R144 ;  /* 0x0000000408907825 */ /* 0x000fe200078e0290 */
[----:B------:R-:W-:Y:S04]  /*d490*/  LDGSTS.E [R3+0x2c008], desc[UR16][R140.64], !P6 ;  /* 0x2c0080008c037fae */ /* 0x000fe8000f121850 */
[----:B------:R-:W-:Y:S04]  /*d4a0*/  LDGSTS.E [R3+0x2800c], desc[UR16][R144.64], !P1 ;  /* 0x2800c00090037fae */ /* 0x000fe8000c921850 */
[----:B------:R-:W2:Y:S04]  /*d4b0*/  LDL.LU.64 R140, [R1+0x20] ;  /* 0x00002000018c7983 */ /* 0x000ea80000300a00 */
[----:B------:R-:W3:Y:S01]  /*d4c0*/  LDL.LU.64 R144, [R1+0x18] ;  /* 0x0000180001907983 */ /* 0x000ee20000300a00 */
[----:B------:R-:W-:Y:S01]  /*d4d0*/  ISETP.GE.U32.AND P3, PT, R14, 0x7fffff35, PT ;  /* 0x7fffff350e00780c */ /* 0x000fe20003f66070 */
[----:B------:R-:W-:-:S05]  /*d4e0*/  VIADD R14, R202, 0xffffff52 ;  /* 0xffffff52ca0e7836 */ /* 0x000fca0000000000 */
[----:B------:R-:W-:Y:S01]  /*d4f0*/  ISETP.GE.U32.AND P6, PT, R14, 0x7fffff33, PT ;  /* 0x7fffff330e00780c */ /* 0x000fe20003fc6070 */
[----:B------:R-:W-:Y:S02]  /*d500*/  VIADD R14, R198, 0xffffff51 ;  /* 0xffffff51c60e7836 */ /* 0x000fe40000000000 */
[----:B------:R-:W-:Y:S01]  /*d510*/  VIADD R188, R194, 0xffffff53 ;  /* 0xffffff53c2bc7836 */ /* 0x000fe20000000000 */
[----:B------:R-:W1:Y:S01]  /*d520*/  S2R R202, SR_TID.X ;  /* 0x0000000000ca7919 */ /* 0x000e620000002100 */
[----:B------:R-:W1:Y:S03]  /*d530*/  LDC R194, c[0x0][0x230] ;  /* 0x00008c00ffc27b82 */ /* 0x000e660000000800 */
[----:B------:R-:W-:-:S05]  /*d540*/  ISETP.GE.U32.AND P2, PT, R188, 0x7fffff34, PT ;  /* 0x7fffff34bc00780c */ /* 0x000fca0003f46070 */
[----:B------:R-:W1:Y:S01]  /*d550*/  LDC R188, c[0x0][0x230] ;  /* 0x00008c00ffbc7b82 */ /* 0x000e620000000800 */
[----:B------:R-:W-:-:S04]  /*d560*/  IMAD.WIDE R196, R8, 0x4, R196 ;  /* 0x0000000408c47825 */ /* 0x000fc800078e02c4 */
[----:B------:R-:W-:-:S03]  /*d570*/  IMAD.WIDE R192, R8, 0x4, R192 ;  /* 0x0000000408c07825 */ /* 0x000fc600078e02c0 */
[----:B------:R-:W1:Y:S01]  /*d580*/  LDC R198, c[0x0][0x230] ;  /* 0x00008c00ffc67b82 */ /* 0x000e620000000800 */
[----:B------:R-:W-:-:S04]  /*d590*/  IMAD.WIDE R190, R8, 0x4, R190 ;  /* 0x0000000408be7825 */ /* 0x000fc800078e02be */
[----:B------:R-:W-:-:S04]  /*d5a0*/  IMAD.WIDE R70, R8, 0x4, R70 ;  /* 0x0000000408467825 */ /* 0x000fc800078e0246 */
[----:B------:R-:W-:-:S04]  /*d5b0*/  IMAD.WIDE R74, R8, 0x4, R74 ;  /* 0x00000004084a7825 */ /* 0x000fc800078e024a */
[----:B------:R-:W-:-:S04]  /*d5c0*/  IMAD.WIDE R26, R8, 0x4, R26 ;  /* 0x00000004081a7825 */ /* 0x000fc800078e021a */
[----:B------:R-:W-:-:S04]  /*d5d0*/  IMAD.WIDE R46, R8, 0x4, R46 ;  /* 0x00000004082e7825 */ /* 0x000fc800078e022e */
[----:B----4-:R-:W-:-:S05]  /*d5e0*/  IMAD.WIDE R138, R8, 0x4, R138 ;  /* 0x00000004088a7825 */ /* 0x010fca00078e028a */
[----:B------:R4:W-:Y:S02]  /*d5f0*/  LDGSTS.E [R3+0x2c00c], desc[UR16][R138.64], !P1 ;  /* 0x2c00c0008a037fae */ /* 0x0009e4000c921850 */
[----:B----4-:R-:W-:Y:S02]  /*d600*/  IMAD.WIDE R138, R8, 0x4, R10 ;  /* 0x00000004088a7825 */ /* 0x010fe400078e020a */
[----:B------:R-:W5:Y:S04]  /*d610*/  LDL.LU.64 R10, [R1+0x9c8] ;  /* 0x0009c800010a7983 */ /* 0x000f680000300a00 */
[----:B------:R4:W-:Y:S04]  /*d620*/  STL [R1+0x400], RZ ;  /* 0x000400ff01007387 */ /* 0x0009e80000100800 */
        /* <DEDUP_REMOVED lines=181> */
[----:B------:R4:W-:Y:S01]  /*e180*/  STL [R1+0x2d8], RZ ;  /* 0x0002d8ff01007387 */ /* 0x0009e20000100800 */
[----:B------:R-:W-:-:S02]  /*e190*/  ISETP.GE.U32.AND P1, PT, R14, 0x7fffff32, PT ;  /* 0x7fffff320e00780c */ /* 0x000fc40003f26070 */
[----:B------:R-:W1:Y:S01]  /*e1a0*/  LDC R14, c[0x0][0x230] ;  /* 0x00008c00ff0e7b82 */ /* 0x000e620000000800 */
        /* <DEDUP_REMOVED lines=11> */
[----:B--2---:R-:W-:-:S03]  /*e260*/  IMAD.WIDE R140, R8, 0x4, R140 ;  /* 0x00000004088c7825 */ /* 0x004fc600078e028c */
[----:B------:R4:W-:Y:S01]  /*e270*/  STL [R1+0x308], RZ ;  /* 0x000308ff01007387 */ /* 0x0009e20000100800 */
[----:B---3--:R-:W-:-:S03]  /*e280*/  IMAD.WIDE R144, R8, 0x4, R144 ;  /* 0x0000000408907825 */ /* 0x008fc600078e0290 */
[----:B------:R4:W-:Y:S04]  /*e290*/  STL [R1+0x30c], RZ ;  /* 0x00030cff01007387 */ /* 0x0009e80000100800 */
[----:B------:R4:W-:Y:S01]  /*e2a0*/  STL [R1+0x310], RZ ;  /* 0x000310ff01007387 */ /* 0x0009e20000100800 */
[----:B------:R-:W-:-:S03]  /*e2b0*/  VIADD R3, R199, 0xffffff50 ;  /* 0xffffff50c7037836 */ /* 0x000fc60000000000 */
[----:B------:R4:W-:Y:S04]  /*e2c0*/  STL [R1+0x314], RZ ;  /* 0x000314ff01007387 */ /* 0x0009e80000100800 */
[----:B------:R4:W-:Y:S04]  /*e2d0*/  STL [R1+0x318], RZ ;  /* 0x000318ff01007387 */ /* 0x0009e80000100800 */
[----:B------:R4:W-:Y:S04]  /*e2e0*/  STL [R1+0x31c], RZ ;  /* 0x00031cff01007387 */ /* 0x0009e80000100800 */
[----:B------:R4:W-:Y:S04]  /*e2f0*/  STL [R1+0x320], RZ ;  /* 0x000320ff01007387 */ /* 0x0009e80000100800 */
[----:B------:R4:W-:Y:S04]  /*e300*/  STL [R1+0x324], RZ ;  /* 0x000324ff01007387 */ /* 0x0009e80000100800 */
[----:B------:R2:W-:Y:S04]  /*e310*/  LDGSTS.E [R244+0x28000], desc[UR16][R140.64], !P4 ;  /* 0x280000008cf47fae */ /* 0x0005e8000e121850 */
[----:B------:R4:W-:Y:S04]  /*e320*/  STL [R1+0x328], RZ ;  /* 0x000328ff01007387 */ /* 0x0009e80000100800 */
[----:B------:R3:W-:Y:S01]  /*e330*/  LDGSTS.E [R244+0x2c000], desc[UR16][R144.64], !P4 ;  /* 0x2c00000090f47fae */ /* 0x0007e2000e121850 */
[----:B------:R-:W-:-:S03]  /*e340*/  ISETP.GE.U32.AND P4, PT, R3, 0x7fffff31, PT ;  /* 0x7fffff310300780c */ /* 0x000fc60003f86070 */
[----:B------:R4:W-:Y:S01]  /*e350*/  STL [R1+0x32c], RZ ;  /* 0x00032cff01007387 */ /* 0x0009e20000100800 */
[C---:B--2---:R-:W-:Y:S01]  /*e360*/  IMAD.WIDE R140, R8.reuse, 0x4, R204 ;  /* 0x00000004088c7825 */ /* 0x044fe200078e02cc */
[----:B------:R-:W-:Y:S02]  /*e370*/  IADD3 R3, R195, -0xb1, RZ ;  /* 0xffffff4fc3037810 */ /* 0x000fe40007ffe0ff */
[----:B------:R2:W-:Y:S04]  /*e380*/  LDGSTS.E [R244+0x28004], desc[UR16][R138.64], !P5 ;  /* 0x280040008af47fae */ /* 0x0005e8000e921850 */
[----:B------:R4:W-:Y:S01]  /*e390*/  STL [R1+0x330], RZ ;  /* 0x000330ff01007387 */ /* 0x0009e20000100800 */
[----:B---3--:R-:W-:-:S03]  /*e3a0*/  IMAD.WIDE R144, R8, 0x4, R200 ;  /* 0x0000000408907825 */ /* 0x008fc600078e02c8 */
[----:B------:R4:W-:Y:S01]  /*e3b0*/  STL [R1+0x334], RZ ;  /* 0x000334ff01007387 */ /* 0x0009e20000100800 */
[----:B--2---:R-:W2:Y:S03]  /*e3c0*/  LDC R139, c[0x0][0x230] ;  /* 0x00008c00ff8b7b82 */ /* 0x004ea60000000800 */
[----:B------:R4:W-:Y:S04]  /*e3d0*/  STL [R1+0x338], RZ ;  /* 0x000338ff01007387 */ /* 0x0009e80000100800 */
[----:B------:R4:W-:Y:S01]  /*e3e0*/  STL [R1+0x33c], RZ ;  /* 0x00033cff01007387 */ /* 0x0009e20000100800 */
[----:B-1----:R-:W-:Y:S01]  /*e3f0*/  VIADD R14, R14, 0xffffff4c ;  /* 0xffffff4c0e0e7836 */ /* 0x002fe20000000000 */
[----:B------:R-:W1:Y:S02]  /*e400*/  LDC R138, c[0x0][0x230] ;  /* 0x00008c00ff8a7b82 */ /* 0x000e640000000800 */
[----:B------:R4:W-:Y:S04]  /*e410*/  STL [R1+0x340], RZ ;  /* 0x000340ff01007387 */ /* 0x0009e80000100800 */
[----:B------:R-:W-:Y:S01]  /*e420*/  LDGSTS.E [R244+0x2c004], desc[UR16][R140.64], !P5 ;  /* 0x2c0040008cf47fae */ /* 0x000fe2000e921850 */
[----:B------:R-:W-:Y:S01]  /*e430*/  ISETP.GE.U32.AND P5, PT, R3, 0x7fffff30, PT ;  /* 0x7fffff300300780c */ /* 0x000fe20003fa6070 */
[----:B------:R-:W-:-:S02]  /*e440*/  VIADD R3, R189, 0xffffff4e ;  /* 0xffffff4ebd037836 */ /* 0x000fc40000000000 */
[----:B------:R4:W-:Y:S04]  /*e450*/  STL [R1+0x344], RZ ;  /* 0x000344ff01007387 */ /* 0x0009e80000100800 */
[----:B------:R-:W-:Y:S04]  /*e460*/  LDGSTS.E [R244+0x28008], desc[UR16][R144.64], !P0 ;  /* 0x2800800090f47fae */ /* 0x000fe8000c121850 */
[----:B------:R4:W-:Y:S04]  /*e470*/  STL [R1+0x348], RZ ;  /* 0x000348ff01007387 */ /* 0x0009e80000100800 */
[----:B------:R-:W-:Y:S04]  /*e480*/  LDGSTS.E [R244+0x2c008], desc[UR16][R196.64], !P0 ;  /* 0x2c008000c4f47fae */ /* 0x000fe8000c121850 */
[----:B------:R4:W-:Y:S04]  /*e490*/  STL [R1+0x34c], RZ ;  /* 0x00034cff01007387 */ /* 0x0009e80000100800 */
[----:B------:R-:W-:Y:S04]  /*e4a0*/  LDGSTS.E [R244+0x2800c], desc[UR16][R192.64], !P3 ;  /* 0x2800c000c0f47fae */ /* 0x000fe8000d921850 */
[----:B------:R4:W-:Y:S01]  /*e4b0*/  STL [R1+0x350], RZ ;  /* 0x000350ff01007387 */ /* 0x0009e20000100800 */
[----:B------:R-:W-:-:S03]  /*e4c0*/  ISETP.GE.U32.AND P0, PT, R3, 0x7fffff2f, PT ;  /* 0x7fffff2f0300780c */ /* 0x000fc60003f06070 */
[----:B------:R-:W-:Y:S04]  /*e4d0*/  LDGSTS.E [R244+0x2c00c], desc[UR16][R190.64], !P3 ;  /* 0x2c00c000bef47fae */ /* 0x000fe8000d921850 */
[----:B------:R4:W-:Y:S01]  /*e4e0*/  STL [R1+0x354], RZ ;  /* 0x000354ff01007387 */ /* 0x0009e20000100800 */
[----:B------:R-:W-:-:S03]  /*e4f0*/  VIADD R3, R194, 0xffffff4d ;  /* 0xffffff4dc2037836 */ /* 0x000fc60000000000 */
[----:B------:R-:W-:Y:S04]  /*e500*/  LDGSTS.E [R245+0x28000], desc[UR16][R70.64], !P2 ;  /* 0x2800000046f57fae */ /* 0x000fe8000d121850 */
[----:B------:R4:W-:Y:S04]  /*e510*/  STL [R1+0x358], RZ ;  /* 0x000358ff01007387 */ /* 0x0009e80000100800 */
[----:B------:R-:W-:Y:S01]  /*e520*/  LDGSTS.E [R245+0x2c000], desc[UR16][R74.64], !P2 ;  /* 0x2c0000004af57fae */ /* 0x000fe2000d121850 */
[----:B------:R-:W-:Y:S02]  /*e530*/  ISETP.GE.U32.AND P2, PT, R14, 0x7fffff2d, PT ;  /* 0x7fffff2d0e00780c */ /* 0x000fe40003f46070 */
[----:B------:R-:W3:Y:S01]  /*e540*/  LDC R14, c[0x0][0x230] ;  /* 0x00008c00ff0e7b82 */ /* 0x000ee20000000800 */
[----:B------:R4:W-:Y:S04]  /*e550*/  STL [R1+0x35c], RZ ;  /* 0x00035cff01007387 */ /* 0x0009e80000100800 */
[----:B------:R4:W-:Y:S04]  /*e560*/  STL [R1+0x360], RZ ;  /* 0x000360ff01007387 */ /* 0x0009e80000100800 */
[----:B------:R4:W-:Y:S04]  /*e570*/  STL [R1+0x364], RZ ;  /* 0x000364ff01007387 */ /* 0x0009e80000100800 */
[----:B------:R4:W-:Y:S01]  /*e580*/  STL [R1+0x368], RZ ;  /* 0x000368ff01007387 */ /* 0x0009e20000100800 */
[----:B------:R-:W-:-:S03]  /*e590*/  ISETP.GE.U32.AND P3, PT, R3, 0x7fffff2e, PT ;  /* 0x7fffff2e0300780c */ /* 0x000fc60003f66070 */
[----:B------:R4:W-:Y:S01]  /*e5a0*/  STL [R1+0x36c], RZ ;  /* 0x00036cff01007387 */ /* 0x0009e20000100800 */
[----:B------:R-:W-:-:S03]  /*e5b0*/  VIADD R3, R188, 0xffffff4b ;  /* 0xffffff4bbc037836 */ /* 0x000fc60000000000 */
[----:B------:R4:W-:Y:S04]  /*e5c0*/  STL [R1+0x370], RZ ;  /* 0x000370ff01007387 */ /* 0x0009e80000100800 */
[----:B------:R4:W-:Y:S04]  /*e5d0*/  STL [R1+0x374], RZ ;  /* 0x000374ff01007387 */ /* 0x0009e80000100800 */
[----:B------:R4:W-:Y:S01]  /*e5e0*/  STL [R1+0x378], RZ ;  /* 0x000378ff01007387 */ /* 0x0009e20000100800 */
[----:B------:R-:W-:-:S03]  /*e5f0*/  IMAD.WIDE R66, R8, 0x4, R66 ;  /* 0x0000000408427825 */ /* 0x000fc600078e0242 */
[----:B------:R4:W-:Y:S01]  /*e600*/  STL [R1+0x37c], RZ ;  /* 0x00037cff01007387 */ /* 0x0009e20000100800 */
[----:B------:R-:W-:-:S03]  /*e610*/  IMAD.WIDE R64, R8, 0x4, R64 ;  /* 0x0000000408407825 */ /* 0x000fc600078e0240 */
[----:B------:R4:W-:Y:S04]  /*e620*/  STL [R1+0x380], RZ ;  /* 0x000380ff01007387 */ /* 0x0009e80000100800 */
[----:B------:R4:W-:Y:S01]  /*e630*/  STL [R1+0x384], RZ ;  /* 0x000384ff01007387 */ /* 0x0009e20000100800 */
[----:B------:R-:W-:-:S03]  /*e640*/  IMAD.WIDE R28, R8, 0x4, R28 ;  /* 0x00000004081c7825 */ /* 0x000fc600078e021c */
[----:B------:R1:W-:Y:S04]  /*e650*/  LDGSTS.E [R245+0x28004], desc[UR16][R26.64], !P6 ;  /* 0x280040001af57fae */ /* 0x0003e8000f121850 */
[----:B------:R4:W-:Y:S01]  /*e660*/  STL [R1+0x388], RZ ;  /* 0x000388ff01007387 */ /* 0x0009e20000100800 */
[----:B------:R-:W-:-:S03]  /*e670*/  IMAD.WIDE R40, R8, 0x4, R40 ;  /* 0x0000000408287825 */ /* 0x000fc600078e0228 */
[----:B------:R-:W-:Y:S01]  /*e680*/  LDGSTS.E [R245+0x2c004], desc[UR16][R46.64], !P6 ;  /* 0x2c0040002ef57fae */ /* 0x000fe2000f121850 */
[----:B------:R-:W-:-:S03]  /*e690*/  ISETP.GE.U32.AND P6, PT, R3, 0x7fffff2c, PT ;  /* 0x7fffff2c0300780c */ /* 0x000fc60003fc6070 */
[----:B------:R4:W-:Y:S01]  /*e6a0*/  STL [R1+0x38c], RZ ;  /* 0x00038cff01007387 */ /* 0x0009e20000100800 */
[----:B--2---:R-:W-:Y:S01]  /*e6b0*/  IADD3 R3, R139, -0xb6, RZ ;  /* 0xffffff4a8b037810 */ /* 0x004fe20007ffe0ff */
[----:B------:R-:W-:Y:S01]  /*e6c0*/  VIADD R198, R198, 0xffffff60 ;  /* 0xffffff60c6c67836 */ /* 0x000fe20000000000 */
[----:B------:R-:W-:Y:S01]  /*e6d0*/  LOP3.LUT R202, R202, 0x1f, RZ, 0xc0, !PT ;  /* 0x0000001fcaca7812 */ /* 0x000fe200078ec0ff */
[----:B------:R4:W-:Y:S01]  /*e6e0*/  STL [R1+0x390], RZ ;  /* 0x000390ff01007387 */ /* 0x0009e20000100800 */
[C---:B------:R-:W-:Y:S01]  /*e6f0*/  IMAD.WIDE R54, R8.reuse, 0x4, R54 ;  /* 0x0000000408367825 */ /* 0x040fe200078e0236 */
[----:B-1----:R-:W1:Y:S02]  /*e700*/  LDC R26, c[0x0][0x230] ;  /* 0x00008c00ff1a7b82 */ /* 0x002e640000000800 */
[----:B------:R4:W-:Y:S01]  /*e710*/  STL [R1+0x394], RZ ;  /* 0x000394ff01007387 */ /* 0x0009e20000100800 */
[----:B------:R-:W-:-:S03]  /*e720*/  IMAD.WIDE R52, R8, 0x4, R52 ;  /* 0x0000000408347825 */ /* 0x000fc600078e0234 */
[----:B------:R4:W-:Y:S04]  /*e730*/  STL [R1+0x398], RZ ;  /* 0x000398ff01007387 */ /* 0x0009e80000100800 */
[----:B------:R-:W-:Y:S04]  /*e740*/  LDGSTS.E [R245+0x28008], desc[UR16][R66.64], !P1 ;  /* 0x2800800042f57fae */ /* 0x000fe8000c921850 */
[----:B------:R4:W-:Y:S04]  /*e750*/  STL [R1+0x39c], RZ ;  /* 0x00039cff01007387 */ /* 0x0009e80000100800 */
[----:B------:R-:W-:Y:S01]  /*e760*/  LDGSTS.E [R245+0x2c008], desc[UR16][R64.64], !P1 ;  /* 0x2c00800040f57fae */ /* 0x000fe2000c921850 */
[----:B------:R-:W-:Y:S01]  /*e770*/  ISETP.GE.U32.AND P1, PT, R3, 0x7fffff2b, PT ;  /* 0x7fffff2b0300780c */ /* 0x000fe20003f26070 */
[----:B------:R-:W-:-:S02]  /*e780*/  VIADD R3, R138, 0xffffff49 ;  /* 0xffffff498a037836 */ /* 0x000fc40000000000 */
[----:B------:R4:W-:Y:S04]  /*e790*/  STL [R1+0x3a0], RZ ;  /* 0x0003a0ff01007387 */ /* 0x0009e80000100800 */
[----:B------:R4:W-:Y:S04]  /*e7a0*/  STL [R1+0x3a4], RZ ;  /* 0x0003a4ff01007387 */ /* 0x0009e80000100800 */
[----:B------:R-:W-:Y:S04]  /*e7b0*/  LDGSTS.E [R245+0x2800c], desc[UR16][R28.64], !P4 ;  /* 0x2800c0001cf57fae */ /* 0x000fe8000e121850 */
[----:B------:R4:W-:Y:S04]  /*e7c0*/  STL [R1+0x3a8], RZ ;  /* 0x0003a8ff01007387 */ /* 0x0009e80000100800 */
[----:B------:R-:W-:Y:S01]  /*e7d0*/  LDGSTS.E [R245+0x2c00c], desc[UR16][R40.64], !P4 ;  /* 0x2c00c00028f57fae */ /* 0x000fe2000e121850 */
[----:B------:R-:W-:-:S03]  /*e7e0*/  ISETP.GE.AND P4, PT, R202, R198, PT ;  /* 0x000000c6ca00720c */ /* 0x000fc60003f86270 */
[----:B------:R4:W-:Y:S04]  /*e7f0*/  STL [R1+0x3ac], RZ ;  /* 0x0003acff01007387 */ /* 0x0009e80000100800 */
[----:B------:R4:W-:Y:S04]  /*e800*/  STL [R1+0x3b0], RZ ;  /* 0x0003b0ff01007387 */ /* 0x0009e80000100800 */
[----:B------:R-:W-:Y:S04]  /*e810*/  LDGSTS.E [R246+0x28000], desc[UR16][R54.64], !P5 ;  /* 0x2800000036f67fae */ /* 0x000fe8000e921850 */
[----:B------:R4:W-:Y:S01]  /*e820*/  STL [R1+0x3b4], RZ ;  /* 0x0003b4ff01007387 */ /* 0x0009e20000100800 */
[----:B---3--:R-:W-:-:S03]  /*e830*/  VIADD R14, R14, 0xffffff48 ;  /* 0xffffff480e0e7836 */ /* 0x008fc60000000000 */
[----:B------:R-:W-:Y:S01]  /*e840*/  LDGSTS.E [R246+0x2c000], desc[UR16][R52.64], !P5 ;  /* 0x2c00000034f67fae */ /* 0x000fe2000e921850 */
[----:B------:R-:W-:-:S03]  /*e850*/  ISETP.GE.U32.AND P5, PT, R3, 0x7fffff2a, PT ;  /* 0x7fffff2a0300780c */ /* 0x000fc60003fa6070 */
[----:B------:R4:W-:Y:S01]  /*e860*/  STL [R1+0x3b8], RZ ;  /* 0x0003b8ff01007387 */ /* 0x0009e20000100800 */
[----:B------:R-:W-:-:S03]  /*e870*/  SEL R3, RZ, 0x4, P4 ;  /* 0x00000004ff037807 */ /* 0x000fc60002000000 */
[----:B------:R4:W-:Y:S01]  /*e880*/  STL [R1+0x3bc], RZ ;  /* 0x0003bcff01007387 */ /* 0x0009e20000100800 */
[----:B------:R-:W-:-:S03]  /*e890*/  ISETP.GT.AND P4, PT, R203, 0xbf, PT ;  /* 0x000000bfcb00780c */ /* 0x000fc60003f84270 */
[----:B------:R4:W-:Y:S04]  /*e8a0*/  STL [R1+0x3c0], RZ ;  /* 0x0003c0ff01007387 */ /* 0x0009e80000100800 */
[----:B------:R4:W-:Y:S01]  /*e8b0*/  STL [R1+0x3c4], RZ ;  /* 0x0003c4ff01007387 */ /* 0x0009e20000100800 */
[----:B------:R-:W-:-:S03]  /*e8c0*/  SEL R3, R3, RZ, P4 ;  /* 0x000000ff03037207 */ /* 0x000fc60002000000 */
[----:B------:R4:W-:Y:S01]  /*e8d0*/  STL [R1+0x3c8], RZ ;  /* 0x0003c8ff01007387 */ /* 0x0009e20000100800 */
[----:B------:R-:W-:Y:S02]  /*e8e0*/  ISETP.GE.U32.AND P4, PT, R14, 0x7fffff29, PT ;  /* 0x7fffff290e00780c */ /* 0x000fe40003f86070 */
[----:B------:R-:W2:Y:S01]  /*e8f0*/  LDC R14, c[0x0][0x230] ;  /* 0x00008c00ff0e7b82 */ /* 0x000ea20000000800 */
        /* <DEDUP_REMOVED lines=8> */
[----:B------:R-:W-:-:S03]  /*e980*/  IMAD.WIDE R22, R8, 0x4, R22 ;  /* 0x0000000408167825 */ /* 0x000fc600078e0216 */
[----:B------:R4:W-:Y:S04]  /*e990*/  STL [R1+0x3ec], RZ ;  /* 0x0003ecff01007387 */ /* 0x0009e80000100800 */
[----:B------:R4:W-:Y:S04]  /*e9a0*/  STL [R1+0x3f0], RZ ;  /* 0x0003f0ff01007387 */ /* 0x0009e80000100800 */
[----:B------:R4:W-:Y:S04]  /*e9b0*/  STL [R1+0x3f4], RZ ;  /* 0x0003f4ff01007387 */ /* 0x0009e80000100800 */
[----:B------:R4:W-:Y:S01]  /*e9c0*/  STL [R1+0x3f8], RZ ;  /* 0x0003f8ff01007387 */ /* 0x0009e20000100800 */
[----:B------:R-:W-:-:S03]  /*e9d0*/  IMAD.WIDE R30, R8, 0x4, R30 ;  /* 0x00000004081e7825 */ /* 0x000fc600078e021e */
[----:B------:R4:W-:Y:S04]  /*e9e0*/  STL [R1+0x3fc], RZ ;  /* 0x0003fcff01007387 */ /* 0x0009e80000100800 */
[----:B------:R4:W-:Y:S04]  /*e9f0*/  STL [R1], RZ ;  /* 0x000000ff01007387 */ /* 0x0009e80000100800 */
[----:B------:R4:W-:Y:S01]  /*ea00*/  STL [R1+0x4], RZ ;  /* 0x000004ff01007387 */ /* 0x0009e20000100800 */
[----:B------:R-:W-:-:S03]  /*ea10*/  IMAD.WIDE R38, R8, 0x4, R38 ;  /* 0x0000000408267825 */ /* 0x000fc600078e0226 */
[----:B------:R4:W-:Y:S01]  /*ea20*/  STL [R1+0x8], RZ ;  /* 0x000008ff01007387 */ /* 0x0009e20000100800 */
[----:B------:R-:W-:-:S03]  /*ea30*/  IMAD.WIDE R48, R8, 0x4, R48 ;  /* 0x0000000408307825 */ /* 0x000fc600078e0230 */
[----:B------:R3:W-:Y:S04]  /*ea40*/  LDGSTS.E [R246+0x28004], desc[UR16][R22.64], !P0 ;  /* 0x2800400016f67fae */ /* 0x0007e8000c121850 */
[----:B------:R4:W-:Y:S01]  /*ea50*/  STL [R1+0xc], RZ ;  /* 0x00000cff01007387 */ /* 0x0009e20000100800 */
[----:B------:R-:W-:-:S03]  /*ea60*/  IMAD.WIDE R154, R8, 0x4, R154 ;  /* 0x00000004089a7825 */ /* 0x000fc600078e029a */
[----:B------:R4:W-:Y:S01]  /*ea70*/  STL [R1+0x10], RZ ;  /* 0x000010ff01007387 */ /* 0x0009e20000100800 */
[----:B---3--:R-:W3:Y:S03]  /*ea80*/  LDC R23, c[0x0][0x230] ;  /* 0x00008c00ff177b82 */ /* 0x008ee60000000800 */
[----:B------:R4:W-:Y:S01]  /*ea90*/  STL [R1+0x14], RZ ;  /* 0x000014ff01007387 */ /* 0x0009e20000100800 */
[----:B------:R-:W-:-:S03]  /*eaa0*/  IMAD.WIDE R24, R8, 0x4, R24 ;  /* 0x0000000408187825 */ /* 0x000fc600078e0218 */
[----:B------:R4:W-:Y:S01]  /*eab0*/  STL [R1+0x18], RZ ;  /* 0x000018ff01007387 */ /* 0x0009e20000100800 */
[----:B------:R-:W-:Y:S01]  /*eac0*/  IMAD.WIDE R44, R8, 0x4, R44 ;  /* 0x00000004082c7825 */ /* 0x000fe200078e022c */
[----:B------:R-:W4:Y:S02]  /*ead0*/  LDC R22, c[0x0][0x230] ;  /* 0x00008c00ff167b82 */ /* 0x000f240000000800 */
[----:B------:R-:W-:Y:S01]  /*eae0*/  LDGSTS.E [R246+0x2c004], desc[UR16][R30.64], !P0 ;  /* 0x2c0040001ef67fae */ /* 0x000fe2000c121850 */
[----:B------:R-:W-:Y:S01]  /*eaf0*/  ISETP.NE.U32.AND P0, PT, R3, RZ, PT ;  /* 0x000000ff0300720c */ /* 0x000fe20003f05070 */
[----:B-1----:R-:W-:Y:S02]  /*eb00*/  VIADD R3, R26, 0xffffff47 ;  /* 0xffffff471a037836 */ /* 0x002fe40000000000 */
[----:B------:R1:W-:Y:S04]  /*eb10*/  STL [R1+0x1c], RZ ;  /* 0x00001cff01007387 */ /* 0x0003e80000100800 */
[----:B------:R1:W-:Y:S01]  /*eb20*/  STL [R1+0x20], RZ ;  /* 0x000020ff01007387 */ /* 0x0003e20000100800 */
[----:B------:R-:W-:-:S03]  /*eb30*/  IMAD.WIDE R32, R8, 0x4, R32 ;  /* 0x0000000408207825 */ /* 0x000fc600078e0220 */
[----:B------:R1:W-:Y:S01]  /*eb40*/  STL [R1+0x24], RZ ;  /* 0x000024ff01007387 */ /* 0x0003e20000100800 */
[----:B------:R-:W-:-:S03]  /*eb50*/  IMAD.WIDE R18, R8, 0x4, R18 ;  /* 0x0000000408127825 */ /* 0x000fc600078e0212 */
[----:B------:R-:W-:Y:S04]  /*eb60*/  LDGSTS.E [R246+0x28008], desc[UR16][R38.64], !P3 ;  /* 0x2800800026f67fae */ /* 0x000fe8000d921850 */
[----:B------:R1:W-:Y:S04]  /*eb70*/  STL [R1+0x28], RZ ;  /* 0x000028ff01007387 */ /* 0x0003e80000100800 */
[----:B------:R-:W-:Y:S04]  /*eb80*/  LDGSTS.E [R246+0x2c008], desc[UR16][R48.64], !P3 ;  /* 0x2c00800030f67fae */ /* 0x000fe8000d921850 */
[----:B------:R1:W-:Y:S04]  /*eb90*/  STL [R1+0x2c], RZ ;  /* 0x00002cff01007387 */ /* 0x0003e80000100800 */
[----:B------:R-:W-:Y:S04]  /*eba0*/  LDGSTS.E [R246+0x2800c], desc[UR16][R154.64], !P2 ;  /* 0x2800c0009af67fae */ /* 0x000fe8000d121850 */
[----:B------:R1:W-:Y:S01]  /*ebb0*/  STL [R1+0x30], RZ ;  /* 0x000030ff01007387 */ /* 0x0003e20000100800 */
[----:B------:R-:W-:-:S03]  /*ebc0*/  IMAD.WIDE R20, R8, 0x4, R20 ;  /* 0x0000000408147825 */ /* 0x000fc600078e0214 */
[----:B------:R-:W-:Y:S01]  /*ebd0*/  LDGSTS.E [R246+0x2c00c], desc[UR16][R24.64], !P2 ;  /* 0x2c00c00018f67fae */ /* 0x000fe2000d121850 */
[----:B------:R-:W-:-:S03]  /*ebe0*/  ISETP.GE.U32.AND P2, PT, R3, 0x7fffff28, PT ;  /* 0x7fffff280300780c */ /* 0x000fc60003f46070 */
[----:B------:R1:W-:Y:S01]  /*ebf0*/  STL [R1+0x34], RZ ;  /* 0x000034ff01007387 */ /* 0x0003e20000100800 */
[----:B--2---:R-:W-:Y:S02]  /*ec00*/  IADD3 R3, R14, -0xba, RZ ;  /* 0xffffff460e037810 */ /* 0x004fe40007ffe0ff */
[----:B------:R-:W2:Y:S01]  /*ec10*/  LDC R14, c[0x0][0x230] ;  /* 0x00008c00ff0e7b82 */ /* 0x000ea20000000800 */
[----:B------:R1:W-:Y:S04]  /*ec20*/  STL [R1+0x38], RZ ;  /* 0x000038ff01007387 */ /* 0x0003e80000100800 */
[----:B------:R1:W-:Y:S04]  /*ec30*/  STL [R1+0x3c], RZ ;  /* 0x00003cff01007387 */ /* 0x0003e80000100800 */
[----:B------:R-:W-:Y:S04]  /*ec40*/  LDGSTS.E [R247+0x28000], desc[UR16][R44.64], !P6 ;  /* 0x280000002cf77fae */ /* 0x000fe8000f121850 */
[----:B------:R1:W-:Y:S04]  /*ec50*/  STL [R1+0x40], RZ ;  /* 0x000040ff01007387 */ /* 0x0003e80000100800 */
[----:B------:R-:W-:Y:S04]  /*ec60*/  LDGSTS.E [R247+0x2c000], desc[UR16][R32.64], !P6 ;  /* 0x2c00000020f77fae */ /* 0x000fe8000f121850 */
[----:B------:R1:W-:Y:S04]  /*ec70*/  STL [R1+0x44], RZ ;  /* 0x000044ff01007387 */ /* 0x0003e80000100800 */
[----:B------:R3:W-:Y:S04]  /*ec80*/  LDGSTS.E [R247+0x28004], desc[UR16][R18.64], !P1 ;  /* 0x2800400012f77fae */ /* 0x0007e8000c921850 */
[----:B------:R1:W-:Y:S04]  /*ec90*/  STL [R1+0x48], RZ ;  /* 0x000048ff01007387 */ /* 0x0003e80000100800 */
[----:B------:R1:W-:Y:S01]  /*eca0*/  STL [R1+0x4c], RZ ;  /* 0x00004cff01007387 */ /* 0x0003e20000100800 */
[----:B---3--:R-:W3:Y:S03]  /*ecb0*/  LDC R19, c[0x0][0x230] ;  /* 0x00008c00ff137b82 */ /* 0x008ee60000000800 */
[----:B------:R1:W-:Y:S04]  /*ecc0*/  STL [R1+0x50], RZ ;  /* 0x000050ff01007387 */ /* 0x0003e80000100800 */
[----:B------:R4:W-:Y:S01]  /*ecd0*/  LDGSTS.E [R247+0x2c004], desc[UR16][R20.64], !P1 ;  /* 0x2c00400014f77fae */ /* 0x0009e2000c921850 */
[----:B------:R-:W1:Y:S03]  /*ece0*/  LDC R18, c[0x0][0x230] ;  /* 0x00008c00ff127b82 */ /* 0x000e660000000800 */
[----:B------:R1:W-:Y:S04]  /*ecf0*/  STL [R1+0x54], RZ ;  /* 0x000054ff01007387 */ /* 0x0003e80000100800 */
[----:B------:R1:W-:Y:S01]  /*ed00*/  STL [R1+0x58], RZ ;  /* 0x000058ff01007387 */ /* 0x0003e20000100800 */
[----:B----4-:R-:W4:Y:S03]  /*ed10*/  LDC R20, c[0x0][0x230] ;  /* 0x00008c00ff147b82 */ /* 0x010f260000000800 */
[----:B------:R1:W-:Y:S01]  /*ed20*/  STL [R1+0x5c], RZ ;  /* 0x00005cff01007387 */ /* 0x0003e20000100800 */
[----:B------:R-:W-:-:S03]  /*ed30*/  IMAD.WIDE R34, R8, 0x4, R34 ;  /* 0x0000000408227825 */ /* 0x000fc600078e0222 */
[----:B------:R1:W-:Y:S01]  /*ed40*/  STL [R1+0x60], RZ ;  /* 0x000060ff01007387 */ /* 0x0003e20000100800 */
[----:B------:R-:W-:Y:S01]  /*ed50*/  IMAD.WIDE R206, R8, 0x4, R206 ;  /* 0x0000000408ce7825 */ /* 0x000fe200078e02ce */
[----:B------:R-:W-:Y:S02]  /*ed60*/  ISETP.GE.U32.AND P3, PT, R3, 0x7fffff27, PT ;  /* 0x7fffff270300780c */ /* 0x000fe40003f66070 */
[----:B------:R1:W-:Y:S01]  /*ed70*/  STL [R1+0x64], RZ ;  /* 0x000064ff01007387 */ /* 0x0003e20000100800 */
[----:B------:R-:W-:-:S03]  /*ed80*/  VIADD R3, R23, 0xffffff45 ;  /* 0xffffff4517037836 */ /* 0x000fc60000000000 */
[----:B------:R1:W-:Y:S04]  /*ed90*/  STL [R1+0x68], RZ ;  /* 0x000068ff01007387 */ /* 0x0003e80000100800 */
[----:B------:R1:W-:Y:S04]  /*eda0*/  STL [R1+0x6c], RZ ;  /* 0x00006cff01007387 */ /* 0x0003e80000100800 */
[----:B------:R1:W-:Y:S04]  /*edb0*/  STL [R1+0x70], RZ ;  /* 0x000070ff01007387 */ /* 0x0003e80000100800 */
[----:B------:R1:W-:Y:S04]  /*edc0*/  STL [R1+0x74], RZ ;  /* 0x000074ff01007387 */ /* 0x0003e80000100800 */
[----:B------:R1:W-:Y:S04]  /*edd0*/  STL [R1+0x78], RZ ;  /* 0x000078ff01007387 */ /* 0x0003e80000100800 */
[----:B------:R-:W-:Y:S04]  /*ede0*/  LDGSTS.E [R247+0x28008], desc[UR16][R34.64], !P5 ;  /* 0x2800800022f77fae */ /* 0x000fe8000e921850 */
[----:B------:R1:W-:Y:S04]  /*edf0*/  STL [R1+0x7c], RZ ;  /* 0x00007cff01007387 */ /* 0x0003e80000100800 */
[----:B------:R-:W-:Y:S01]  /*ee00*/  LDGSTS.E [R247+0x2c008], desc[UR16][R206.64], !P5 ;  /* 0x2c008000cef77fae */ /* 0x000fe2000e921850 */
[----:B------:R-:W-:Y:S01]  /*ee10*/  ISETP.GE.U32.AND P5, PT, R3, 0x7fffff26, PT ;  /* 0x7fffff260300780c */ /* 0x000fe20003fa6070 */
[----:B------:R-:W-:-:S02]  /*ee20*/  VIADD R3, R22, 0xffffff44 ;  /* 0xffffff4416037836 */ /* 0x000fc40000000000 */
[----:B------:R1:W-:Y:S01]  /*ee30*/  STL [R1+0x80], RZ ;  /* 0x000080ff01007387 */ /* 0x0003e20000100800 */
[----:B------:R-:W-:-:S03]  /*ee40*/  IMAD.WIDE R208, R8, 0x4, R208 ;  /* 0x0000000408d07825 */ /* 0x000fc600078e02d0 */
[----:B------:R1:W-:Y:S01]  /*ee50*/  STL [R1+0x84], RZ ;  /* 0x000084ff01007387 */ /* 0x0003e20000100800 */
[----:B------:R-:W-:-:S03]  /*ee60*/  IMAD.WIDE R210, R8, 0x4, R210 ;  /* 0x0000000408d27825 */ /* 0x000fc600078e02d2 */
[----:B------:R1:W-:Y:S01]  /*ee70*/  STL [R1+0x88], RZ ;  /* 0x000088ff01007387 */ /* 0x0003e20000100800 */
[----:B------:R-:W-:-:S03]  /*ee80*/  IMAD.WIDE R212, R8, 0x4, R212 ;  /* 0x0000000408d47825 */ /* 0x000fc600078e02d4 */
[----:B------:R1:W-:Y:S01]  /*ee90*/  STL [R1+0x8c], RZ ;  /* 0x00008cff01007387 */ /* 0x0003e20000100800 */
[----:B------:R-:W-:-:S03]  /*eea0*/  IMAD.WIDE R214, R8, 0x4, R214 ;  /* 0x0000000408d67825 */ /* 0x000fc600078e02d6 */
[----:B------:R1:W-:Y:S01]  /*eeb0*/  STL [R1+0x90], RZ ;  /* 0x000090ff01007387 */ /* 0x0003e20000100800 */
[----:B------:R-:W-:-:S03]  /*eec0*/  ISETP.GE.U32.AND P1, PT, R3, 0x7fffff25, PT ;  /* 0x7fffff250300780c */ /* 0x000fc60003f26070 */
[----:B------:R1:W-:Y:S01]  /*eed0*/  STL [R1+0x94], RZ ;  /* 0x000094ff01007387 */ /* 0x0003e20000100800 */
[----:B--2---:R-:W-:-:S03]  /*eee0*/  VIADD R3, R14, 0xffffff43 ;  /* 0xffffff430e037836 */ /* 0x004fc60000000000 */
[----:B------:R2:W-:Y:S01]  /*eef0*/  STL [R1+0x98], RZ ;  /* 0x000098ff01007387 */ /* 0x0005e20000100800 */
[----:B------:R-:W-:-:S03]  /*ef00*/  IMAD.WIDE R216, R8, 0x4, R216 ;  /* 0x0000000408d87825 */ /* 0x000fc600078e02d8 */
[----:B------:R2:W-:Y:S01]  /*ef10*/  STL [R1+0x9c], RZ ;  /* 0x00009cff01007387 */ /* 0x0005e20000100800 */
[----:B------:R-:W-:-:S03]  /*ef20*/  IMAD.WIDE R218, R8, 0x4, R218 ;  /* 0x0000000408da7825 */ /* 0x000fc600078e02da */
[----:B------:R2:W-:Y:S01]  /*ef30*/  STL [R1+0xa0], RZ ;  /* 0x0000a0ff01007387 */ /* 0x0005e20000100800 */
[----:B---3--:R-:W-:-:S03]  /*ef40*/  VIADD R14, R19, 0xffffff42 ;  /* 0xffffff42130e7836 */ /* 0x008fc60000000000 */
[----:B------:R-:W-:Y:S04]  /*ef50*/  LDGSTS.E [R247+0x2800c], desc[UR16][R208.64], !P4 ;  /* 0x2800c000d0f77fae */ /* 0x000fe8000e121850 */
[----:B------:R2:W-:Y:S01]  /*ef60*/  STL [R1+0xa4], RZ ;  /* 0x0000a4ff01007387 */ /* 0x0005e20000100800 */
[----:B------:R-:W-:-:S03]  /*ef70*/  IMAD.WIDE R220, R8, 0x4, R220 ;  /* 0x0000000408dc7825 */ /* 0x000fc600078e02dc */
[----:B------:R-:W-:Y:S04]  /*ef80*/  LDGSTS.E [R247+0x2c00c], desc[UR16][R210.64], !P4 ;  /* 0x2c00c000d2f77fae */ /* 0x000fe8000e121850 */
[----:B------:R2:W-:Y:S01]  /*ef90*/  STL [R1+0xa8], RZ ;  /* 0x0000a8ff01007387 */ /* 0x0005e20000100800 */
[----:B------:R-:W-:-:S03]  /*efa0*/  IMAD.WIDE R222, R8, 0x4, R222 ;  /* 0x0000000408de7825 */ /* 0x000fc600078e02de */
[----:B------:R-:W-:Y:S04]  /*efb0*/  LDGSTS.E [R248+0x28000], desc[UR16][R212.64], !P2 ;  /* 0x28000000d4f87fae */ /* 0x000fe8000d121850 */
[----:B------:R2:W-:Y:S01]  /*efc0*/  STL [R1+0xac], RZ ;  /* 0x0000acff01007387 */ /* 0x0005e20000100800 */
[----:B-1----:R-:W-:-:S03]  /*efd0*/  VIADD R27, R18, 0xffffff40 ;  /* 0xffffff40121b7836 */ /* 0x002fc60000000000 */
[----:B------:R-:W-:Y:S01]  /*efe0*/  LDGSTS.E [R248+0x2c000], desc[UR16][R214.64], !P2 ;  /* 0x2c000000d6f87fae */ /* 0x000fe2000d121850 */
[----:B------:R-:W-:-:S03]  /*eff0*/  ISETP.GE.U32.AND P2, PT, R3, 0x7fffff24, PT ;  /* 0x7fffff240300780c */ /* 0x000fc60003f46070 */
[----:B------:R2:W-:Y:S01]  /*f000*/  STL [R1+0xb0], RZ ;  /* 0x0000b0ff01007387 */ /* 0x0005e20000100800 */
[----:B----4-:R-:W-:-:S03]  /*f010*/  IADD3 R3, R20, -0xbf, RZ ;  /* 0xffffff4114037810 */ /* 0x010fc60007ffe0ff */
[----:B------:R2:W-:Y:S04]  /*f020*/  STL [R1+0xb4], RZ ;  /* 0x0000b4ff01007387 */ /* 0x0005e80000100800 */
[----:B------:R-:W-:Y:S04]  /*f030*/  LDGSTS.E [R248+0x28004], desc[UR16][R216.64], !P3 ;  /* 0x28004000d8f87fae */ /* 0x000fe8000d921850 */
[----:B------:R2:W-:Y:S01]  /*f040*/  STL [R1+0xb8], RZ ;  /* 0x0000b8ff01007387 */ /* 0x0005e20000100800 */
[----:B------:R-:W-:-:S03]  /*f050*/  ISETP.GE.U32.AND P4, PT, R3, 0x7fffff22, PT ;  /* 0x7fffff220300780c */ /* 0x000fc60003f86070 */
[----:B------:R-:W-:Y:S01]  /*f060*/  LDGSTS.E [R248+0x2c004], desc[UR16][R218.64], !P3 ;  /* 0x2c004000daf87fae */ /* 0x000fe2000d921850 */
[----:B------:R-:W-:-:S03]  /*f070*/  ISETP.GE.U32.AND P3, PT, R14, 0x7fffff23, PT ;  /* 0x7fffff230e00780c */ /* 0x000fc60003f66070 */
[----:B------:R2:W-:Y:S04]  /*f080*/  STL [R1+0xbc], RZ ;  /* 0x0000bcff01007387 */ /* 0x0005e80000100800 */
[----:B------:R2:W-:Y:S01]  /*f090*/  STL [R1+0xc0], RZ ;  /* 0x0000c0ff01007387 */ /* 0x0005e20000100800 */
[----:B------:R-:W-:-:S03]  /*f0a0*/  IMAD.WIDE R224, R8, 0x4, R224 ;  /* 0x0000000408e07825 */ /* 0x000fc600078e02e0 */
[----:B------:R2:W-:Y:S01]  /*f0b0*/  STL [R1+0xc4], RZ ;  /* 0x0000c4ff01007387 */ /* 0x0005e20000100800 */
[----:B------:R-:W-:-:S03]  /*f0c0*/  IMAD.WIDE R226, R8, 0x4, R226 ;  /* 0x0000000408e27825 */ /* 0x000fc600078e02e2 */
[----:B------:R-:W-:Y:S04]  /*f0d0*/  LDGSTS.E [R248+0x28008], desc[UR16][R220.64], !P5 ;  /* 0x28008000dcf87fae */ /* 0x000fe8000e921850 */
[----:B------:R2:W-:Y:S01]  /*f0e0*/  STL [R1+0xc8], RZ ;  /* 0x0000c8ff01007387 */ /* 0x0005e20000100800 */
[----:B------:R-:W-:-:S03]  /*f0f0*/  IMAD.WIDE R228, R8, 0x4, R228 ;  /* 0x0000000408e47825 */ /* 0x000fc600078e02e4 */
[----:B------:R-:W-:Y:S01]  /*f100*/  LDGSTS.E [R248+0x2c008], desc[UR16][R222.64], !P5 ;  /* 0x2c008000def87fae */ /* 0x000fe2000e921850 */
[----:B------:R-:W-:-:S03]  /*f110*/  ISETP.GE.U32.AND P5, PT, R27, 0x7fffff21, PT ;  /* 0x7fffff211b00780c */ /* 0x000fc60003fa6070 */
        /* <DEDUP_REMOVED lines=12> */
[----:B------:R-:W-:Y:S04]  /*f1e0*/  LDGSTS.E [R248+0x2800c], desc[UR16][R224.64], !P1 ;  /* 0x2800c000e0f87fae */ /* 0x000fe8000c921850 */
[----:B------:R2:W-:Y:S01]  /*f1f0*/  STL [R1+0xe4], RZ ;  /* 0x0000e4ff01007387 */ /* 0x0005e20000100800 */
[----:B------:R-:W-:-:S03]  /*f200*/  IMAD.WIDE R242, R8, 0x4, R242 ;  /* 0x0000000408f27825 */ /* 0x000fc600078e02f2 */
[----:B------:R-:W-:Y:S04]  /*f210*/  LDGSTS.E [R248+0x2c00c], desc[UR16][R226.64], !P1 ;  /* 0x2c00c000e2f87fae */ /* 0x000fe8000c921850 */
[----:B------:R2:W-:Y:S04]  /*f220*/  STL [R1+0xe8], RZ ;  /* 0x0000e8ff01007387 */ /* 0x0005e80000100800 */
        /* <DEDUP_REMOVED lines=24> */
[----:B------:R-:W0:Y:S04]  /*f3b0*/  LDGDEPBAR ;  /* 0x00000000000079af */ /* 0x000e280000000000 */
[----:B------:R2:W-:Y:S01]  /*f3c0*/  STL [R1+0x10c], RZ ;  /* 0x00010cff01007387 */ /* 0x0005e20000100800 */
[----:B------:R-:W-:-:S03]  /*f3d0*/  IMAD.WIDE R182, R7, 0x4, R182 ;  /* 0x0000000407b67825 */ /* 0x000fc600078e02b6 */
[----:B------:R-:W-:Y:S04]  /*f3e0*/  LDGSTS.E [R250+0x60000], desc[UR16][R78.64], P0 ;  /* 0x600000004efa7fae */ /* 0x000fe80008121850 */
        /* <DEDUP_REMOVED lines=101> */
[----:B------:R1:W-:Y:S04]  /*fa40*/  LDGSTS.E [R2+0x60a00], desc[UR16][R172.64], P0 ;  /* 0x60a00000ac027fae */ /* 0x0003e80008121850 */
        /* <DEDUP_REMOVED lines=64> */
[----:B-1----:R-:W-:-:S03]  /*fe50*/  IMAD.MOV.U32 R173, RZ, RZ, R203 ;  /* 0x000000ffffad7224 */ /* 0x002fc600078e00cb */
[----:B------:R-:W-:Y:S04]  /*fe60*/  LDGSTS.E [R2+0x66200], desc[UR16][R150.64], P0 ;  /* 0x6620000096027fae */ /* 0x000fe80008121850 */
[----:B------:R2:W-:Y:S04]  /*fe70*/  STL [R1+0x1f0], RZ ;  /* 0x0001f0ff01007387 */ /* 0x0005e80000100800 */
[----:B------:R-:W-:Y:S04]  /*fe80*/  LDGSTS.E [R2+0x66600], desc[UR16][R156.64], P0 ;  /* 0x666000009c027fae */ /* 0x000fe80008121850 */
[----:B------:R2:W-:Y:S04]  /*fe90*/  STL [R1+0x1f4], RZ ;  /* 0x0001f4ff01007387 */ /* 0x0005e80000100800 */
[----:B------:R-:W-:Y:S04]  /*fea0*/  LDGSTS.E [R2+0x66a00], desc[UR16][R160.64], P0 ;  /* 0x66a00000a0027fae */ /* 0x000fe80008121850 */
[----:B------:R2:W-:Y:S04]  /*feb0*/  STL [R1+0x1f8], RZ ;  /* 0x0001f8ff01007387 */ /* 0x0005e80000100800 */
[----:B------:R-:W-:Y:S04]  /*fec0*/  LDGSTS.E [R2+0x66e00], desc[UR16][R164.64], P0 ;  /* 0x66e00000a4027fae */ /* 0x000fe80008121850 */
[----:B------:R2:W-:Y:S04]  /*fed0*/  STL [R1+0x1fc], RZ ;  /* 0x0001fcff01007387 */ /* 0x0005e80000100800 */
[----:B------:R-:W-:Y:S04]  /*fee0*/  LDGSTS.E [R2+0x67200], desc[UR16][R58.64], P0 ;  /* 0x672000003a027fae */ /* 0x000fe80008121850 */
[----:B------:R-:W-:Y:S04]  /*fef0*/  LDGSTS.E [R2+0x67600], desc[UR16][R50.64], P0 ;  /* 0x6760000032027fae */ /* 0x000fe80008121850 */
[----:B------:R-:W-:Y:S04]  /*ff00*/  LDGSTS.E [R2+0x67a00], desc[UR16][R42.64], P0 ;  /* 0x67a000002a027fae */ /* 0x000fe80008121850 */
[----:B------:R1:W-:Y:S01]  /*ff10*/  LDGSTS.E [R2+0x67e00], desc[UR16][R36.64], P0 ;  /* 0x67e0000024027fae */ /* 0x0003e20008121850 */
[----:B------:R-:W-:-:S03]  /*ff20*/  ISETP.GE.AND P0, PT, R173, 0x20, PT ;  /* 0x00000020ad00780c */ /* 0x000fc60003f06270 */
[----:B------:R-:W0:Y:S01]  /*ff30*/  LDGDEPBAR ;  /* 0x00000000000079af */ /* 0x000e220000000000 */
[----:B------:R-:W-:Y:S02]  /*ff40*/  CS2R R24, SRZ ;  /* 0x0000000000187805 */ /* 0x000fe4000001ff00 */
[----:B------:R-:W-:Y:S02]  /*ff50*/  CS2R R26, SRZ ;  /* 0x00000000001a7805 */ /* 0x000fe4000001ff00 */
[----:B------:R-:W-:Y:S02]  /*ff60*/  CS2R R28, SRZ ;  /* 0x00000000001c7805 */ /* 0x000fe4000001ff00 */
[----:B------:R-:W-:Y:S02]  /*ff70*/  CS2R R30, SRZ ;  /* 0x00000000001e7805 */ /* 0x000fe4000001ff00 */
[----:B------:R-:W-:Y:S02]  /*ff80*/  CS2R R32, SRZ ;  /* 0x0000000000207805 */ /* 0x000fe4000001ff00 */
[----:B------:R-:W-:-:S02]  /*ff90*/  CS2R R34, SRZ ;  /* 0x0000000000227805 */ /* 0x000fc4000001ff00 */
[----:B------:R-:W-:Y:S02]  /*ffa0*/  CS2R R38, SRZ ;  /* 0x0000000000267805 */ /* 0x000fe4000001ff00 */
[----:B-1----:R-:W-:Y:S02]  /*ffb0*/  CS2R R36, SRZ ;  /* 0x0000000000247805 */ /* 0x002fe4000001ff00 */
[----:B------:R-:W-:Y:S02]  /*ffc0*/  CS2R R40, SRZ ;  /* 0x0000000000287805 */ /* 0x000fe4000001ff00 */
[----:B------:R-:W-:Y:S02]  /*ffd0*/  CS2R R42, SRZ ;  /* 0x00000000002a7805 */ /* 0x000fe4000001ff00 */
[----:B------:R-:W-:Y:S02]  /*ffe0*/  CS2R R44, SRZ ;  /* 0x00000000002c7805 */ /* 0x000fe4000001ff00 */
[----:B------:R-:W-:-:S02]  /*fff0*/  CS2R R46, SRZ ;  /* 0x00000000002e7805 */ /* 0x000fc4000001ff00 */
[----:B------:R-:W-:Y:S02]  /*10000*/  CS2R R48, SRZ ;  /* 0x0000000000307805 */ /* 0x000fe4000001ff00 */
[----:B------:R-:W-:Y:S02]  /*10010*/  CS2R R50, SRZ ;  /* 0x0000000000327805 */ /* 0x000fe4000001ff00 */
        /* <DEDUP_REMOVED lines=49> */
[----:B------:R-:W-:Y:S01]  /*10330*/  CS2R R150, SRZ ;  /* 0x0000000000967805 */ /* 0x000fe2000001ff00 */
[----:B--2---:R-:W-:Y:S06]  /*10340*/  @!P0 BRA `(.L_x_0) ;  /* 0x000000bc00588947 */ /* 0x004fec0003800000 */
[----:B------:R-:W2:Y:S01]  /*10350*/  LDL.LU R190, [R1+0x604] ;  /* 0x0006040001be7983 */ /* 0x000ea20000300800 */
[----:B------:R-:W-:Y:S02]  /*10360*/  SHF.R.S32.HI R2, RZ, 0x1f, R0 ;  /* 0x0000001fff027819 */ /* 0x000fe40000011400 */
[----:B------:R-:W-:Y:S01]  /*10370*/  SHF.R.S32.HI R17, RZ, 0x1f, R252 ;  /* 0x0000001fff117819 */ /* 0x000fe200000114fc */
[----:B------:R-:W3:Y:S01]  /*10380*/  LDL.LU R191, [R1+0x608] ;  /* 0x0006080001bf7983 */ /* 0x000ee20000300800 */
[----:B------:R-:W-:Y:S01]  /*10390*/  IMAD.MOV.U32 R106, RZ, RZ, R173 ;  /* 0x000000ffff6a7224 */ /* 0x000fe200078e00ad */
[----:B------:R-:W1:Y:S02]  /*103a0*/  LDC.64 R26, c[0x0][0x218] ;  /* 0x00008600ff1a7b82 */ /* 0x000e640000000a00 */
[----:B------:R-:W4:Y:S04]  /*103b0*/  LDL.LU R193, [R1+0x60c] ;  /* 0x00060c0001c17983 */ /* 0x000f280000300800 */
[----:B------:R-:W4:Y:S02]  /*103c0*/  LDL.LU R195, [R1+0x610] ;  /* 0x0006100001c37983 */ /* 0x000f240000300800 */
[----:B------:R-:W1:Y:S02]  /*103d0*/  LDC.64 R28, c[0x0][0x210] ;  /* 0x00008400ff1c7b82 */ /* 0x000e640000000a00 */
[----:B------:R-:W4:Y:S04]  /*103e0*/  LDL.LU R199, [R1+0x614] ;  /* 0x0006140001c77983 */ /* 0x000f280000300800 */
        /* <DEDUP_REMOVED lines=12> */
[----:B------:R-:W-:Y:S04]  /*104b0*/  STL [R1+0x9d0], R15 ;  /* 0x0009d00f01007387 */ /* 0x000fe80000100800 */
[----:B-----5:R-:W-:Y:S04]  /*104c0*/  STL [R1+0x9cc], R11 ;  /* 0x0009cc0b01007387 */ /* 0x020fe80000100800 */
[----:B------:R-:W-:Y:S04]  /*104d0*/  STL [R1+0x9c8], R10 ;  /* 0x0009c80a01007387 */ /* 0x000fe80000100800 */
[----:B------:R-:W-:Y:S04]  /*104e0*/  STL [R1+0x9c4], R9 ;  /* 0x0009c40901007387 */ /* 0x000fe80000100800 */
[----:B------:R-:W4:Y:S04]  /*104f0*/  LDL.LU R245, [R1+0x648] ;  /* 0x0006480001f57983 */ /* 0x000f280000300800 */
[----:B------:R-:W4:Y:S01]  /*10500*/  LDL.LU R244, [R1+0x64c] ;  /* 0x00064c0001f47983 */ /* 0x000f220000300800 */
[----:B--2---:R-:W-:-:S02]  /*10510*/  IADD3 R12, P6, R0, R190, RZ ;  /* 0x000000be000c7210 */ /* 0x004fc40007fde0ff */
[----:B---3--:R-:W-:Y:S02]  /*10520*/  IADD3 R13, P5, R0, R191, RZ ;  /* 0x000000bf000d7210 */ /* 0x008fe40007fbe0ff */
[-C--:B------:R-:W-:Y:S02]  /*10530*/  LEA.HI.X.SX32 R172, R190, R2.reuse, 0x1, P6 ;  /* 0x00000002beac7211 */ /* 0x080fe400030f0eff */
[C---:B----4-:R-:W-:Y:S02]  /*10540*/  IADD3 R16, P3, R0.reuse, R193, RZ ;  /* 0x000000c100107210 */ /* 0x050fe40007f7e0ff */
[----:B------:R-:W-:Y:S02]  /*10550*/  LEA.HI.X.SX32 R174, R191, R2, 0x1, P5 ;  /* 0x00000002bfae7211 */ /* 0x000fe400028f0eff */
[C---:B------:R-:W-:Y:S01]  /*10560*/  IADD3 R19, P2, R0.reuse, R195, RZ ;  /* 0x000000c300137210 */ /* 0x040fe20007f5e0ff */
[----:B------:R-:W2:Y:S01]  /*10570*/  LDL.LU R191, [R1+0x650] ;  /* 0x0006500001bf7983 */ /* 0x000ea20000300800 */
[----:B------:R-:W-:-:S02]  /*10580*/  IADD3 R20, P1, R0, R199, RZ ;  /* 0x000000c700147210 */ /* 0x000fc40007f3e0ff */
[-C--:B------:R-:W-:Y:S02]  /*10590*/  LEA.HI.X.SX32 R176, R193, R2.reuse, 0x1, P3 ;  /* 0x00000002c1b07211 */ /* 0x080fe400018f0eff */
[C---:B------:R-:W-:Y:S01]  /*105a0*/  IADD3 R21, P0, R0.reuse, R197, RZ ;  /* 0x000000c500157210 */ /* 0x040fe20007f1e0ff */
[----:B------:R-:W3:Y:S01]  /*105b0*/  LDL.LU R193, [R1+0x654] ;  /* 0x0006540001c17983 */ /* 0x000ee20000300800 */
[-C--:B------:R-:W-:Y:S02]  /*105c0*/  LEA.HI.X.SX32 R180, R199, R2.reuse, 0x1, P1 ;  /* 0x00000002c7b47211 */ /* 0x080fe400008f0eff */
[----:B------:R-:W-:Y:S01]  /*105d0*/  LEA.HI.X.SX32 R178, R195, R2, 0x1, P2 ;  /* 0x00000002c3b27211 */ /* 0x000fe200010f0eff */
[----:B------:R-:W4:Y:S01]  /*105e0*/  LDL.LU R199, [R1+0x658] ;  /* 0x0006580001c77983 */ /* 0x000f220000300800 */
[C---:B------:R-:W-:Y:S02]  /*105f0*/  IADD3 R22, P4, R0.reuse, R192, RZ ;  /* 0x000000c000167210 */ /* 0x040fe40007f9e0ff */
[----:B------:R-:W-:Y:S01]  /*10600*/  IADD3 R23, P6, R0, R205, RZ ;  /* 0x000000cd00177210 */ /* 0x000fe20007fde0ff */
[----:B------:R-:W4:Y:S01]  /*10610*/  LDL.LU R195, [R1+0x65c] ;  /* 0x00065c0001c37983 */ /* 0x000f220000300800 */
[----:B------:R-:W-:-:S02]  /*10620*/  LEA.HI.X.SX32 R182, R197, R2, 0x1, P0 ;  /* 0x00000002c5b67211 */ /* 0x000fc400000f0eff */
[C---:B------:R-:W-:Y:S01]  /*10630*/  IADD3 R107, P5, R0.reuse, R189, RZ ;  /* 0x000000bd006b7210 */ /* 0x040fe20007fbe0ff */
[----:B------:R-:W4:Y:S01]  /*10640*/  LDL.LU R197, [R1+0x660] ;  /* 0x0006600001c57983 */ /* 0x000f220000300800 */
[-C--:B------:R-:W-:Y:S02]  /*10650*/  LEA.HI.X.SX32 R186, R205, R2.reuse, 0x1, P6 ;  /* 0x00000002cdba7211 */ /* 0x080fe400030f0eff */
[C---:B------:R-:W-:Y:S01]  /*10660*/  IADD3 R108, P3, R0.reuse, R201, RZ ;  /* 0x000000c9006c7210 */ /* 0x040fe20007f7e0ff */
[----:B------:R-:W4:Y:S01]  /*10670*/  LDL.LU R205, [R1+0x664] ;  /* 0x0006640001cd7983 */ /* 0x000f220000300800 */
[----:B------:R-:W-:Y:S02]  /*10680*/  LEA.HI.X.SX32 R188, R189, R2, 0x1, P5 ;  /* 0x00000002bdbc7211 */ /* 0x000fe400028f0eff */
[----:B------:R-:W-:Y:S01]  /*10690*/  IADD3 R109, P2, R0, R194, RZ ;  /* 0x000000c2006d7210 */ /* 0x000fe20007f5e0ff */
[----:B------:R-:W4:Y:S01]  /*106a0*/  LDL.LU R189, [R1+0x668] ;  /* 0x0006680001bd7983 */ /* 0x000f220000300800 */
[----:B------:R-:W-:-:S02]  /*106b0*/  LEA.HI.X.SX32 R184, R192, R2, 0x1, P4 ;  /* 0x00000002c0b87211 */ /* 0x000fc400020f0eff */
[----:B------:R-:W-:Y:S02]  /*106c0*/  IADD3 R110, P1, R0, R203, RZ ;  /* 0x000000cb006e7210 */ /* 0x000fe40007f3e0ff */
[-C--:B------:R-:W-:Y:S02]  /*106d0*/  LEA.HI.X.SX32 R190, R201, R2.reuse, 0x1, P3 ;  /* 0x00000002c9be7211 */ /* 0x080fe400018f0eff */
[----:B------:R-:W4:Y:S01]  /*106e0*/  LDL.LU R201, [R1+0x66c] ;  /* 0x00066c0001c97983 */ /* 0x000f220000300800 */
[-C--:B------:R-:W-:Y:S02]  /*106f0*/  LEA.HI.X.SX32 R192, R194, R2.reuse, 0x1, P2 ;  /* 0x00000002c2c07211 */ /* 0x080fe400010f0eff */
[----:B------:R-:W-:Y:S01]  /*10700*/  LEA.HI.X.SX32 R194, R203, R2, 0x1, P1 ;  /* 0x00000002cbc27211 */ /* 0x000fe200008f0eff */
[----:B------:R-:W4:Y:S04]  /*10710*/  LDL.LU R213, [R1+0x670] ;  /* 0x0006700001d57983 */ /* 0x000f280000300800 */
[----:B------:R-:W4:Y:S04]  /*10720*/  LDL.LU R203, [R1+0x674] ;  /* 0x0006740001cb7983 */ /* 0x000f280000300800 */
[----:B------:R-:W4:Y:S04]  /*10730*/  LDL.LU R247, [R1+0x678] ;  /* 0x0006780001f77983 */ /* 0x000f280000300800 */
[----:B------:R-:W4:Y:S04]  /*10740*/  LDL.LU R211, [R1+0x67c] ;  /* 0x00067c0001d37983 */ /* 0x000f280000300800 */
[----:B------:R-:W4:Y:S04]  /*10750*/  LDL.LU R154, [R1+0x680] ;  /* 0x00068000019a7983 */ /* 0x000f280000300800 */
[----:B------:R-:W4:Y:S04]  /*10760*/  LDL.LU R209, [R1+0x684] ;  /* 0x0006840001d17983 */ /* 0x000f280000300800 */
[----:B------:R-:W4:Y:S01]  /*10770*/  LDL.LU R155, [R1+0x688] ;  /* 0x00068800019b7983 */ /* 0x000f220000300800 */
[----:B------:R-:W-:-:S02]  /*10780*/  IADD3 R111, P0, R0, R196, RZ ;  /* 0x000000c4006f7210 */ /* 0x000fc40007f1e0ff */
[C---:B------:R-:W-:Y:S01]  /*10790*/  IADD3 R113, P6, R0.reuse, R200, RZ ;  /* 0x000000c800717210 */ /* 0x040fe20007fde0ff */
[----:B------:R-:W4:Y:S01]  /*107a0*/  LDL.LU R207, [R1+0x68c] ;  /* 0x00068c0001cf7983 */ /* 0x000f220000300800 */
[C---:B------:R-:W-:Y:S02]  /*107b0*/  IADD3 R114, P5, R0.reuse, R202, RZ ;  /* 0x000000ca00727210 */ /* 0x040fe40007fbe0ff */
[C---:B------:R-:W-:Y:S01]  /*107c0*/  IADD3 R112, P4, R0.reuse, R198, RZ ;  /* 0x000000c600707210 */ /* 0x040fe20007f9e0ff */
[----:B------:R-:W4:Y:S01]  /*107d0*/  LDL.LU R246, [R1+0x690] ;  /* 0x0006900001f67983 */ /* 0x000f220000300800 */
[----:B------:R-:W-:Y:S02]  /*107e0*/  IADD3 R116, P2, R0, R245, RZ ;  /* 0x000000f500747210 */ /* 0x000fe40007f5e0ff */
[----:B------:R-:W-:Y:S02]  /*107f0*/  LEA.HI.X.SX32 R196, R196, R2, 0x1, P0 ;  /* 0x00000002c4c47211 */ /* 0x000fe400000f0eff */
[----:B------:R-:W-:-:S02]  /*10800*/  IADD3 R117, P1, R0, R244, RZ ;  /* 0x000000f400757210 */ /* 0x000fc40007f3e0ff */
[----:B------:R-:W-:Y:S02]  /*10810*/  IADD3 R115, P3, R0, R204, RZ ;  /* 0x000000cc00737210 */ /* 0x000fe40007f7e0ff */
[-C--:B------:R-:W-:Y:S02]  /*10820*/  LEA.HI.X.SX32 R200, R200, R2.reuse, 0x1, P6 ;  /* 0x00000002c8c87211 */ /* 0x080fe400030f0eff */
[-C--:B------:R-:W-:Y:S02]  /*10830*/  LEA.HI.X.SX32 R202, R202, R2.reuse, 0x1, P5 ;  /* 0x00000002caca7211 */ /* 0x080fe400028f0eff */
[-C--:B------:R-:W-:Y:S02]  /*10840*/  LEA.HI.X.SX32 R198, R198, R2.reuse, 0x1, P4 ;  /* 0x00000002c6c67211 */ /* 0x080fe400020f0eff */
[-C--:B------:R-:W-:Y:S02]  /*10850*/  LEA.HI.X.SX32 R208, R244, R2.reuse, 0x1, P1 ;  /* 0x00000002f4d07211 */ /* 0x080fe400008f0eff */
[-C--:B------:R-:W-:Y:S01]  /*10860*/  LEA.HI.X.SX32 R206, R245, R2.reuse, 0x1, P2 ;  /* 0x00000002f5ce7211 */ /* 0x080fe200010f0eff */
[----:B------:R-:W4:Y:S01]  /*10870*/  LDL.LU R244, [R1+0x694] ;  /* 0x0006940001f47983 */ /* 0x000f220000300800 */
[----:B------:R-:W-:-:S03]  /*10880*/  LEA.HI.X.SX32 R204, R204, R2, 0x1, P3 ;  /* 0x00000002cccc7211 */ /* 0x000fc600018f0eff */
[----:B------:R-:W4:Y:S01]  /*10890*/  LDL.LU R245, [R1+0x698] ;  /* 0x0006980001f57983 */ /* 0x000f220000300800 */
[----:B--2---:R-:W-:-:S04]  /*108a0*/  IADD3 R118, P0, R0, R191, RZ ;  /* 0x000000bf00767210 */ /* 0x004fc80007f1e0ff */
[-C--:B------:R-:W-:Y:S02]  /*108b0*/  LEA.HI.X.SX32 R210, R191, R2.reuse, 0x1, P0 ;  /* 0x00000002bfd27211 */ /* 0x080fe400000f0eff */
[----:B------:R-:W2:Y:S01]  /*108c0*/  LDL.LU R191, [R1+0x69c] ;  /* 0x00069c0001bf7983 */ /* 0x000ea20000300800 */
[C---:B---3--:R-:W-:Y:S02]  /*108d0*/  IADD3 R119, P4, R0.reuse, R193, RZ ;  /* 0x000000c100777210 */ /* 0x048fe40007f9e0ff */
[C---:B----4-:R-:W-:Y:S02]  /*108e0*/  IADD3 R120, P6, R0.reuse, R199, RZ ;  /* 0x000000c700787210 */ /* 0x050fe40007fde0ff */
[C---:B------:R-:W-:Y:S02]  /*108f0*/  IADD3 R121, P5, R0.reuse, R195, RZ ;  /* 0x000000c300797210 */ /* 0x040fe40007fbe0ff */
[-C--:B------:R-:W-:Y:S02]  /*10900*/  LEA.HI.X.SX32 R214, R199, R2.reuse, 0x1, P6 ;  /* 0x00000002c7d67211 */ /* 0x080fe400030f0eff */
[----:B------:R-:W-:Y:S01]  /*10910*/  IADD3 R122, P3, R0, R197, RZ ;  /* 0x000000c5007a7210 */ /* 0x000fe20007f7e0ff */
[----:B------:R-:W3:Y:S01]  /*10920*/  LDL.LU R199, [R1+0x6a0] ;  /* 0x0006a00001c77983 */ /* 0x000ee20000300800 */
[----:B------:R-:W-:-:S02]  /*10930*/  LEA.HI.X.SX32 R216, R195, R2, 0x1, P5 ;  /* 0x00000002c3d87211 */ /* 0x000fc400028f0eff */
[C---:B------:R-:W-:Y:S01]  /*10940*/  IADD3 R123, P2, R0.reuse, R205, RZ ;  /* 0x000000cd007b7210 */ /* 0x040fe20007f5e0ff */
[----:B------:R-:W4:Y:S01]  /*10950*/  LDL.LU R195, [R1+0x6a4] ;  /* 0x0006a40001c37983 */ /* 0x000f220000300800 */
[-C--:B------:R-:W-:Y:S02]  /*10960*/  LEA.HI.X.SX32 R212, R193, R2.reuse, 0x1, P4 ;  /* 0x00000002c1d47211 */ /* 0x080fe400020f0eff */
[C---:B------:R-:W-:Y:S01]  /*10970*/  IADD3 R124, P1, R0.reuse, R189, RZ ;  /* 0x000000bd007c7210 */ /* 0x040fe20007f3e0ff */
[----:B------:R-:W4:Y:S01]  /*10980*/  LDL.LU R193, [R1+0x6a8] ;  /* 0x0006a80001c17983 */ /* 0x000f220000300800 */
[-C--:B------:R-:W-:Y:S02]  /*10990*/  LEA.HI.X.SX32 R220, R205, R2.reuse, 0x1, P2 ;  /* 0x00000002cddc7211 */ /* 0x080fe400010f0eff */
[----:B------:R-:W-:Y:S01]  /*109a0*/  LEA.HI.X.SX32 R218, R197, R2, 0x1, P3 ;  /* 0x00000002c5da7211 */ /* 0x000fe200018f0eff */
[----:B------:R-:W4:Y:S01]  /*109b0*/  LDL.LU R205, [R1+0x6ac] ;  /* 0x0006ac0001cd7983 */ /* 0x000f220000300800 */
[----:B------:R-:W-:-:S02]  /*109c0*/  IADD3 R125, P0, R0, R201, RZ ;  /* 0x000000c9007d7210 */ /* 0x000fc40007f1e0ff */
[-C--:B------:R-:W-:Y:S01]  /*109d0*/  LEA.HI.X.SX32 R222, R189, R2.reuse, 0x1, P1 ;  /* 0x00000002bdde7211 */ /* 0x080fe200008f0eff */
[----:B------:R-:W4:Y:S01]  /*109e0*/  LDL.LU R197, [R1+0x6b0] ;  /* 0x0006b00001c57983 */ /* 0x000f220000300800 */
[-C--:B------:R-:W-:Y:S02]  /*109f0*/  LEA.HI.X.SX32 R224, R201, R2.reuse, 0x1, P0 ;  /* 0x00000002c9e07211 */ /* 0x080fe400000f0eff */
[C---:B------:R-:W-:Y:S01]  /*10a00*/  IADD3 R127, P6, R0.reuse, R203, RZ ;  /* 0x000000cb007f7210 */ /* 0x040fe20007fde0ff */
[----:B------:R-:W4:Y:S01]  /*10a10*/  LDL.LU R189, [R1+0x6b4] ;  /* 0x0006b40001bd7983 */ /* 0x000f220000300800 */
[----:B------:R-:W-:Y:S02]  /*10a20*/  IADD3 R126, P4, R0, R213, RZ ;  /* 0x000000d5007e7210 */ /* 0x000fe40007f9e0ff */
[-C--:B------:R-:W-:Y:S01]  /*10a30*/  LEA.HI.X.SX32 R228, R203, R2.reuse, 0x1, P6 ;  /* 0x00000002cbe47211 */ /* 0x080fe200030f0eff */
[----:B------:R-:W4:Y:S01]  /*10a40*/  LDL.LU R201, [R1+0x6b8] ;  /* 0x0006b80001c97983 */ /* 0x000f220000300800 */
[----:B------:R-:W-:-:S03]  /*10a50*/  LEA.HI.X.SX32 R226, R213, R2, 0x1, P4 ;  /* 0x00000002d5e27211 */ /* 0x000fc600020f0eff */
[----:B------:R-:W4:Y:S01]  /*10a60*/  LDL.LU R203, [R1+0x6bc] ;  /* 0x0006bc0001cb7983 */ /* 0x000f220000300800 */
[----:B------:R-:W-:-:S03]  /*10a70*/  IADD3 R130, P2, R0, R154, RZ ;  /* 0x0000009a00827210 */ /* 0x000fc60007f5e0ff */
[----:B------:R-:W4:Y:S01]  /*10a80*/  LDL.LU R213, [R1+0x6c0] ;  /* 0x0006c00001d57983 */ /* 0x000f220000300800 */
[----:B------:R-:W-:Y:S02]  /*10a90*/  IADD3 R128, P5, R0, R247, RZ ;  /* 0x000000f700807210 */ /* 0x000fe40007fbe0ff */
[-C--:B------:R-:W-:Y:S02]  /*10aa0*/  LEA.HI.X.SX32 R234, R154, R2.reuse, 0x1, P2 ;  /* 0x000000029aea7211 */ /* 0x080fe400010f0eff */
[----:B------:R-:W4:Y:S01]  /*10ab0*/  LDL.LU R154, [R1+0x6c4] ;  /* 0x0006c400019a7983 */ /* 0x000f220000300800 */
[C---:B------:R-:W-:Y:S02]  /*10ac0*/  IADD3 R132, P0, R0.reuse, R155, RZ ;  /* 0x0000009b00847210 */ /* 0x040fe40007f1e0ff */
[----:B------:R-:W-:Y:S02]  /*10ad0*/  IADD3 R129, P3, R0, R211, RZ ;  /* 0x000000d300817210 */ /* 0x000fe40007f7e0ff */
[----:B------:R-:W-:-:S02]  /*10ae0*/  LEA.HI.X.SX32 R238, R155, R2, 0x1, P0 ;  /* 0x000000029bee7211 */ /* 0x000fc400000f0eff */
[----:B------:R-:W4:Y:S01]  /*10af0*/  LDL.LU R155, [R1+0x6c8] ;  /* 0x0006c800019b7983 */ /* 0x000f220000300800 */
[-C--:B------:R-:W-:Y:S02]  /*10b00*/  LEA.HI.X.SX32 R230, R247, R2.reuse, 0x1, P5 ;  /* 0x00000002f7e67211 */ /* 0x080fe400028f0eff */
[----:B------:R-:W-:Y:S01]  /*10b10*/  LEA.HI.X.SX32 R232, R211, R2, 0x1, P3 ;  /* 0x00000002d3e87211 */ /* 0x000fe200018f0eff */
[----:B------:R-:W4:Y:S04]  /*10b20*/  LDL.LU R247, [R1+0x6cc] ;  /* 0x0006cc0001f77983 */ /* 0x000f280000300800 */
[----:B------:R-:W4:Y:S01]  /*10b30*/  LDL.LU R211, [R1+0x6d0] ;  /* 0x0006d00001d37983 */ /* 0x000f220000300800 */
[----:B------:R-:W-:-:S04]  /*10b40*/  IADD3 R131, P1, R0, R209, RZ ;  /* 0x000000d100837210 */ /* 0x000fc80007f3e0ff */
[----:B------:R-:W-:Y:S02]  /*10b50*/  LEA.HI.X.SX32 R236, R209, R2, 0x1, P1 ;  /* 0x00000002d1ec7211 */ /* 0x000fe400008f0eff */
[----:B------:R-:W4:Y:S01]  /*10b60*/  LDL.LU R209, [R1+0x6d4] ;  /* 0x0006d40001d17983 */ /* 0x000f220000300800 */
[C---:B------:R-:W-:Y:S02]  /*10b70*/  IADD3 R133, P4, R0.reuse, R207, RZ ;  /* 0x000000cf00857210 */ /* 0x040fe40007f9e0ff */
[C---:B------:R-:W-:Y:S02]  /*10b80*/  IADD3 R134, P6, R0.reuse, R246, RZ ;  /* 0x000000f600867210 */ /* 0x040fe40007fde0ff */
[----:B------:R-:W-:Y:S02]  /*10b90*/  LEA.HI.X.SX32 R240, R207, R2, 0x1, P4 ;  /* 0x00000002cff07211 */ /* 0x000fe400020f0eff */
[C---:B------:R-:W-:Y:S02]  /*10ba0*/  IADD3 R135, P5, R0.reuse, R244, RZ ;  /* 0x000000f400877210 */ /* 0x040fe40007fbe0ff */
[----:B------:R-:W-:-:S02]  /*10bb0*/  IADD3 R136, P3, R0, R245, RZ ;  /* 0x000000f500887210 */ /* 0x000fc40007f7e0ff */
[-C--:B------:R-:W-:Y:S02]  /*10bc0*/  LEA.HI.X.SX32 R242, R246, R2.reuse, 0x1, P6 ;  /* 0x00000002f6f27211 */ /* 0x080fe400030f0eff */
[-C--:B------:R-:W-:Y:S02]  /*10bd0*/  LEA.HI.X.SX32 R244, R244, R2.reuse, 0x1, P5 ;  /* 0x00000002f4f47211 */ /* 0x080fe400028f0eff */
[----:B------:R-:W-:Y:S02]  /*10be0*/  LEA.HI.X.SX32 R246, R245, R2, 0x1, P3 ;  /* 0x00000002f5f67211 */ /* 0x000fe400018f0eff */
[----:B--2---:R-:W-:-:S04]  /*10bf0*/  IADD3 R137, P2, R0, R191, RZ ;  /* 0x000000bf00897210 */ /* 0x004fc80007f5e0ff */
[-C--:B------:R-:W-:Y:S02]  /*10c00*/  LEA.HI.X.SX32 R248, R191, R2.reuse, 0x1, P2 ;  /* 0x00000002bff87211 */ /* 0x080fe400010f0eff */
[C---:B---3--:R-:W-:Y:S02]  /*10c10*/  IADD3 R138, P1, R0.reuse, R199, RZ ;  /* 0x000000c7008a7210 */ /* 0x048fe40007f3e0ff */
[C---:B----4-:R-:W-:Y:S02]  /*10c20*/  IADD3 R139, P0, R0.reuse, R195, RZ ;  /* 0x000000c3008b7210 */ /* 0x050fe40007f1e0ff */
[-C--:B------:R-:W-:Y:S02]  /*10c30*/  LEA.HI.X.SX32 R250, R199, R2.reuse, 0x1, P1 ;  /* 0x00000002c7fa7211 */ /* 0x080fe400008f0eff */
[----:B------:R-:W-:Y:S02]  /*10c40*/  IADD3 R140, P4, R0, R193, RZ ;  /* 0x000000c1008c7210 */ /* 0x000fe40007f9e0ff */
[----:B------:R-:W-:-:S02]  /*10c50*/  LEA.HI.X.SX32 R25, R195, R2, 0x1, P0 ;  /* 0x00000002c3197211 */ /* 0x000fc400000f0eff */
[C---:B------:R-:W-:Y:S02]  /*10c60*/  IADD3 R141, P6, R0.reuse, R205, RZ ;  /* 0x000000cd008d7210 */ /* 0x040fe40007fde0ff */
[----:B------:R-:W-:Y:S02]  /*10c70*/  LEA.HI.X.SX32 R30, R193, R2, 0x1, P4 ;  /* 0x00000002c11e7211 */ /* 0x000fe400020f0eff */
[C---:B------:R-:W-:Y:S02]  /*10c80*/  IADD3 R142, P5, R0.reuse, R197, RZ ;  /* 0x000000c5008e7210 */ /* 0x040fe40007fbe0ff */
[C---:B------:R-:W-:Y:S02]  /*10c90*/  IADD3 R144, P2, R0.reuse, R201, RZ ;  /* 0x000000c900907210 */ /* 0x040fe40007f5e0ff */
[----:B------:R-:W-:-:S03]  /*10ca0*/  IADD3 R145, P1, R0, R203, RZ ;  /* 0x000000cb00917210 */ /* 0x000fc60007f3e0ff */
[----:B------:R2:W-:Y:S01]  /*10cb0*/  STL [R1+0xa7c], R144 ;  /* 0x000a7c9001007387 */ /* 0x0005e20000100800 */
[----:B------:R-:W-:-:S03]  /*10cc0*/  IADD3 R146, P0, R0, R213, RZ ;  /* 0x000000d500927210 */ /* 0x000fc60007f1e0ff */
[----:B------:R-:W3:Y:S01]  /*10cd0*/  LDL.LU R199, [R1+0x6d8] ;  /* 0x0006d80001c77983 */ /* 0x000ee20000300800 */
[----:B------:R-:W-:-:S03]  /*10ce0*/  IADD3 R143, P3, R0, R189, RZ ;  /* 0x000000bd008f7210 */ /* 0x000fc60007f7e0ff */
[----:B------:R4:W-:Y:S01]  /*10cf0*/  STL [R1+0xa78], R145 ;  /* 0x000a789101007387 */ /* 0x0009e20000100800 */
[C---:B------:R-:W-:Y:S02]  /*10d00*/  IADD3 R147, P4, R0.reuse, R154, RZ ;  /* 0x0000009a00937210 */ /* 0x040fe40007f9e0ff */
[-C--:B--2---:R-:W-:Y:S01]  /*10d10*/  LEA.HI.X.SX32 R144, R205, R2.reuse, 0x1, P6 ;  /* 0x00000002cd907211 */ /* 0x084fe200030f0eff */
[----:B------:R-:W2:Y:S04]  /*10d20*/  LDL.LU R207, [R1+0x6dc] ;  /* 0x0006dc0001cf7983 */ /* 0x000ea80000300800 */
[----:B------:R-:W2:Y:S01]  /*10d30*/  LDL.LU R195, [R1+0x6e0] ;  /* 0x0006e00001c37983 */ /* 0x000ea20000300800 */
[C---:B------:R-:W-:Y:S02]  /*10d40*/  IADD3 R148, P6, R0.reuse, R155, RZ ;  /* 0x0000009b00947210 */ /* 0x040fe40007fde0ff */
[----:B----4-:R-:W-:Y:S01]  /*10d50*/  LEA.HI.X.SX32 R145, R197, R2, 0x1, P5 ;  /* 0x00000002c5917211 */ /* 0x010fe200028f0eff */
[----:B------:R4:W-:Y:S01]  /*10d60*/  STL [R1+0xa74], R146 ;  /* 0x000a749201007387 */ /* 0x0009e20000100800 */
[----:B------:R-:W-:-:S03]  /*10d70*/  IADD3 R149, P5, R0, R247, RZ ;  /* 0x000000f700957210 */ /* 0x000fc60007fbe0ff */
[----:B------:R-:W2:Y:S04]  /*10d80*/  LDL.LU R245, [R1+0x6e4] ;  /* 0x0006e40001f57983 */ /* 0x000ea80000300800 */
[----:B------:R1:W-:Y:S01]  /*10d90*/  STL [R1+0xa70], R147 ;  /* 0x000a709301007387 */ /* 0x0003e20000100800 */
[----:B----4-:R-:W-:-:S03]  /*10da0*/  LEA.HI.X.SX32 R146, R189, R2, 0x1, P3 ;  /* 0x00000002bd927211 */ /* 0x010fc600018f0eff */
[----:B------:R-:W4:Y:S01]  /*10db0*/  LDL.LU R191, [R1+0x6e8] ;  /* 0x0006e80001bf7983 */ /* 0x000f220000300800 */
[----:B------:R-:W-:-:S03]  /*10dc0*/  IADD3 R150, P3, R0, R211, RZ ;  /* 0x000000d300967210 */ /* 0x000fc60007f7e0ff */
[----:B------:R-:W4:Y:S04]  /*10dd0*/  LDL.LU R205, [R1+0x6ec] ;  /* 0x0006ec0001cd7983 */ /* 0x000f280000300800 */
[----:B------:R1:W-:Y:S04]  /*10de0*/  STL [R1+0xa6c], R148 ;  /* 0x000a6c9401007387 */ /* 0x0003e80000100800 */
[----:B------:R-:W4:Y:S04]  /*10df0*/  LDL.LU R193, [R1+0x6f0] ;  /* 0x0006f00001c17983 */ /* 0x000f280000300800 */
[----:B------:R1:W-:Y:S04]  /*10e00*/  STL [R1+0xa68], R149 ;  /* 0x000a689501007387 */ /* 0x0003e80000100800 */
[----:B------:R-:W4:Y:S04]  /*10e10*/  LDL.LU R197, [R1+0x6f4] ;  /* 0x0006f40001c57983 */ /* 0x000f280000300800 */
[----:B------:R1:W-:Y:S04]  /*10e20*/  STL [R1+0xa64], R150 ;  /* 0x000a649601007387 */ /* 0x0003e80000100800 */
[----:B------:R-:W4:Y:S01]  /*10e30*/  LDL.LU R189, [R1+0x6f8] ;  /* 0x0006f80001bd7983 */ /* 0x000f220000300800 */
[----:B-1----:R-:W-:-:S02]  /*10e40*/  LEA.HI.X.SX32 R147, R201, R2, 0x1, P2 ;  /* 0x00000002c9937211 */ /* 0x002fc400010f0eff */
[----:B------:R-:W-:Y:S02]  /*10e50*/  IADD3 R151, P2, R0, R209, RZ ;  /* 0x000000d100977210 */ /* 0x000fe40007f5e0ff */
[----:B------:R-:W-:-:S03]  /*10e60*/  LEA.HI.X.SX32 R148, R203, R2, 0x1, P1 ;  /* 0x00000002cb947211 */ /* 0x000fc600008f0eff */
[----:B------:R1:W-:Y:S04]  /*10e70*/  STL [R1+0xa60], R151 ;  /* 0x000a609701007387 */ /* 0x0003e80000100800 */
[----:B------:R-:W4:Y:S04]  /*10e80*/  LDL.LU R201, [R1+0x6fc] ;  /* 0x0006fc0001c97983 */ /* 0x000f280000300800 */
[----:B------:R-:W4:Y:S01]  /*10e90*/  LDL.LU R203, [R1+0x700] ;  /* 0x0007000001cb7983 */ /* 0x000f220000300800 */
[-C--:B------:R-:W-:Y:S02]  /*10ea0*/  LEA.HI.X.SX32 R149, R213, R2.reuse, 0x1, P0 ;  /* 0x00000002d5957211 */ /* 0x080fe400000f0eff */
[----:B------:R-:W-:-:S02]  /*10eb0*/  LEA.HI.X.SX32 R150, R154, R2, 0x1, P4 ;  /* 0x000000029a967211 */ /* 0x000fc400020f0eff */
[----:B-1----:R-:W-:Y:S02]  /*10ec0*/  LEA.HI.X.SX32 R151, R155, R2, 0x1, P6 ;  /* 0x000000029b977211 */ /* 0x002fe400030f0eff */
[----:B---3--:R-:W-:-:S05]  /*10ed0*/  IADD3 R152, P1, R0, R199, RZ ;  /* 0x000000c700987210 */ /* 0x008fca0007f3e0ff */
[----:B------:R1:W-:Y:S01]  /*10ee0*/  STL [R1+0xa5c], R152 ;  /* 0x000a5c9801007387 */ /* 0x0003e20000100800 */
[C---:B--2---:R-:W-:Y:S02]  /*10ef0*/  IADD3 R153, P0, R0.reuse, R207, RZ ;  /* 0x000000cf00997210 */ /* 0x044fe40007f1e0ff */
[----:B------:R-:W-:-:S03]  /*10f00*/  IADD3 R154, P4, R0, R195, RZ ;  /* 0x000000c3009a7210 */ /* 0x000fc60007f9e0ff */
[----:B------:R2:W-:Y:S01]  /*10f10*/  STL [R1+0xa58], R153 ;  /* 0x000a589901007387 */ /* 0x0005e20000100800 */
[----:B-1----:R-:W-:-:S03]  /*10f20*/  LEA.HI.X.SX32 R152, R247, R2, 0x1, P5 ;  /* 0x00000002f7987211 */ /* 0x002fc600028f0eff */
[----:B------:R1:W-:Y:S01]  /*10f30*/  STL [R1+0xa54], R154 ;  /* 0x000a549a01007387 */ /* 0x0003e20000100800 */
[C---:B------:R-:W-:Y:S02]  /*10f40*/  IADD3 R155, P6, R0.reuse, R245, RZ ;  /* 0x000000f5009b7210 */ /* 0x040fe40007fde0ff */
[-C--:B--2---:R-:W-:Y:S02]  /*10f50*/  LEA.HI.X.SX32 R153, R211, R2.reuse, 0x1, P3 ;  /* 0x00000002d3997211 */ /* 0x084fe400018f0eff */
[C---:B----4-:R-:W-:Y:S01]  /*10f60*/  IADD3 R156, P5, R0.reuse, R191, RZ ;  /* 0x000000bf009c7210 */ /* 0x050fe20007fbe0ff */
[----:B------:R2:W-:Y:S01]  /*10f70*/  STL [R1+0xa50], R155 ;  /* 0x000a509b01007387 */ /* 0x0005e20000100800 */
[-C--:B-1----:R-:W-:Y:S02]  /*10f80*/  LEA.HI.X.SX32 R154, R209, R2.reuse, 0x1, P2 ;  /* 0x00000002d19a7211 */ /* 0x082fe400010f0eff */
[----:B------:R-:W-:Y:S01]  /*10f90*/  IADD3 R157, P3, R0, R205, RZ ;  /* 0x000000cd009d7210 */ /* 0x000fe20007f7e0ff */
[----:B------:R1:W-:Y:S01]  /*10fa0*/  STL [R1+0xa4c], R156 ;  /* 0x000a4c9c01007387 */ /* 0x0003e20000100800 */
[----:B--2---:R-:W-:-:S02]  /*10fb0*/  LEA.HI.X.SX32 R155, R199, R2, 0x1, P1 ;  /* 0x00000002c79b7211 */ /* 0x004fc400008f0eff */
[C---:B------:R-:W-:Y:S02]  /*10fc0*/  IADD3 R158, P2, R0.reuse, R193, RZ ;  /* 0x000000c1009e7210 */ /* 0x040fe40007f5e0ff */
[----:B-1----:R-:W-:Y:S01]  /*10fd0*/  LEA.HI.X.SX32 R156, R207, R2, 0x1, P0 ;  /* 0x00000002cf9c7211 */ /* 0x002fe200000f0eff */
[----:B------:R1:W-:Y:S01]  /*10fe0*/  STL [R1+0xa48], R157 ;  /* 0x000a489d01007387 */ /* 0x0003e20000100800 */
[----:B------:R-:W-:-:S03]  /*10ff0*/  IADD3 R159, P1, R0, R197, RZ ;  /* 0x000000c5009f7210 */ /* 0x000fc60007f3e0ff */
[----:B------:R2:W-:Y:S04]  /*11000*/  STL [R1+0xa44], R158 ;  /* 0x000a449e01007387 */ /* 0x0005e80000100800 */
[----:B------:R-:W3:Y:S01]  /*11010*/  LDL.LU R199, [R1+0x708] ;  /* 0x0007080001c77983 */ /* 0x000ee20000300800 */
[----:B------:R-:W-:-:S03]  /*11020*/  IADD3 R160, P0, R0, R189, RZ ;  /* 0x000000bd00a07210 */ /* 0x000fc60007f1e0ff */
[----:B------:R-:W-:Y:S01]  /*11030*/  STL [R1+0xa40], R159 ;  /* 0x000a409f01007387 */ /* 0x000fe20000100800 */
[----:B-1----:R-:W-:-:S03]  /*11040*/  LEA.HI.X.SX32 R157, R195, R2, 0x1, P4 ;  /* 0x00000002c39d7211 */ /* 0x002fc600020f0eff */
[----:B------:R-:W-:Y:S04]  /*11050*/  STL [R1+0xa38], R160 ;  /* 0x000a38a001007387 */ /* 0x000fe80000100800 */
[----:B------:R-:W4:Y:S01]  /*11060*/  LDL.LU R195, [R1+0x70c] ;  /* 0x00070c0001c37983 */ /* 0x000f220000300800 */
[----:B--2---:R-:W-:Y:S02]  /*11070*/  LEA.HI.X.SX32 R158, R245, R2, 0x1, P6 ;  /* 0x00000002f59e7211 */ /* 0x004fe400030f0eff */
[C---:B------:R-:W-:Y:S02]  /*11080*/  IADD3 R161, P4, R0.reuse, R201, RZ ;  /* 0x000000c900a17210 */ /* 0x040fe40007f9e0ff */
[----:B------:R-:W-:-:S03]  /*11090*/  IADD3 R162, P6, R0, R203, RZ ;  /* 0x000000cb00a27210 */ /* 0x000fc60007fde0ff */
[----:B------:R1:W-:Y:S01]  /*110a0*/  STL [R1+0xa3c], R161 ;  /* 0x000a3ca101007387 */ /* 0x0003e20000100800 */
[----:B------:R-:W-:-:S03]  /*110b0*/  LEA.HI.X.SX32 R4, R189, R2, 0x1, P0 ;  /* 0x00000002bd047211 */ /* 0x000fc600000f0eff */
[----:B------:R2:W-:Y:S01]  /*110c0*/  STL [R1+0xa34], R162 ;  /* 0x000a34a201007387 */ /* 0x0005e20000100800 */
[----:B-1----:R-:W-:-:S03]  /*110d0*/  LEA.HI.X.SX32 R161, R205, R2, 0x1, P3 ;  /* 0x00000002cda17211 */ /* 0x002fc600018f0eff */
[----:B------:R-:W4:Y:S01]  /*110e0*/  LDL.LU R205, [R1+0x710] ;  /* 0x0007100001cd7983 */ /* 0x000f220000300800 */
[-C--:B------:R-:W-:Y:S02]  /*110f0*/  LEA.HI.X.SX32 R0, R203, R2.reuse, 0x1, P6 ;  /* 0x00000002cb007211 */ /* 0x080fe400030f0eff */
[-C--:B------:R-:W-:Y:S01]  /*11100*/  LEA.HI.X.SX32 R3, R201, R2.reuse, 0x1, P4 ;  /* 0x00000002c9037211 */ /* 0x080fe200020f0eff */
[----:B------:R-:W-:Y:S01]  /*11110*/  STL [R1+0x658], R4 ;  /* 0x0006580401007387 */ /* 0x000fe20000100800 */
[----:B--2---:R-:W-:-:S03]  /*11120*/  LEA.HI.X.SX32 R162, R197, R2, 0x1, P1 ;  /* 0x00000002c5a27211 */ /* 0x004fc600008f0eff */
[----:B------:R-:W2:Y:S01]  /*11130*/  LDL.LU R203, [R1+0x714] ;  /* 0x0007140001cb7983 */ /* 0x000ea20000300800 */
[-C--:B------:R-:W-:Y:S02]  /*11140*/  IADD3 R15, P1, R251, R6.reuse, RZ ;  /* 0x00000006fb0f7210 */ /* 0x080fe40007f3e0ff */
[----:B------:R-:W-:Y:S01]  /*11150*/  IADD3 R10, P0, R252, R6, RZ ;  /* 0x00000006fc0a7210 */ /* 0x000fe20007f1e0ff */
[----:B------:R1:W-:Y:S04]  /*11160*/  STL [R1+0x894], R3 ;  /* 0x0008940301007387 */ /* 0x0003e80000100800 */
[----:B------:R4:W-:Y:S04]  /*11170*/  STL [R1+0x898], R0 ;  /* 0x0008980001007387 */ /* 0x0009e80000100800 */
[----:B------:R-:W-:Y:S04]  /*11180*/  STL [R1+0x9d8], R15 ;  /* 0x0009d80f01007387 */ /* 0x000fe80000100800 */
[----:B------:R-:W-:Y:S04]  /*11190*/  STL [R1+0x9d4], R10 ;  /* 0x0009d40a01007387 */ /* 0x000fe80000100800 */
[----:B------:R-:W2:Y:S01]  /*111a0*/  LDL.LU R189, [R1+0x718] ;  /* 0x0007180001bd7983 */ /* 0x000ea20000300800 */
[----:B------:R-:W-:Y:S01]  /*111b0*/  IMAD R201, R6, 0x1f, RZ ;  /* 0x0000001f06c97824 */ /* 0x000fe200078e02ff */
[----:B------:R-:W-:-:S02]  /*111c0*/  LEA.HI.X.SX32 R159, R191, R2, 0x1, P5 ;  /* 0x00000002bf9f7211 */ /* 0x000fc400028f0eff */
[----:B------:R-:W-:Y:S02]  /*111d0*/  LEA.HI.X.SX32 R160, R193, R2, 0x1, P2 ;  /* 0x00000002c1a07211 */ /* 0x000fe400010f0eff */
[----:B------:R-:W-:Y:S02]  /*111e0*/  SHF.R.S32.HI R2, RZ, 0x1f, R6 ;  /* 0x0000001fff027819 */ /* 0x000fe40000011406 */
[----:B------:R-:W-:Y:S02]  /*111f0*/  SHF.R.S32.HI R18, RZ, 0x1f, R201 ;  /* 0x0000001fff127819 */ /* 0x000fe400000114c9 */
[----:B------:R-:W-:Y:S02]  /*11200*/  IADD3 R6, P3, R251, R201, RZ ;  /* 0x000000c9fb067210 */ /* 0x000fe40007f7e0ff */
[----:B-1----:R-:W-:Y:S02]  /*11210*/  SHF.R.S32.HI R3, RZ, 0x1f, R251 ;  /* 0x0000001fff037819 */ /* 0x002fe400000114fb */
[----:B---3--:R-:W-:-:S02]  /*11220*/  SHF.R.S32.HI R14, RZ, 0x1f, R199 ;  /* 0x0000001fff0e7819 */ /* 0x008fc400000114c7 */
[CC--:B------:R-:W-:Y:S02]  /*11230*/  IADD3 R164, P6, R251.reuse, R199.reuse, RZ ;  /* 0x000000c7fba47210 */ /* 0x0c0fe40007fde0ff */
[----:B------:R-:W-:Y:S02]  /*11240*/  IADD3 R165, P5, R252, R199, RZ ;  /* 0x000000c7fca57210 */ /* 0x000fe40007fbe0ff */
[----:B------:R-:W3:Y:S01]  /*11250*/  LDL.LU R199, [R1+0x71c] ;  /* 0x00071c0001c77983 */ /* 0x000ee20000300800 */
[----:B----4-:R-:W-:-:S03]  /*11260*/  IADD3 R166, P4, R251, R195, RZ ;  /* 0x000000c3fba67210 */ /* 0x010fc60007f9e0ff */
[----:B------:R1:W-:Y:S01]  /*11270*/  STL [R1+0xa30], R165 ;  /* 0x000a30a501007387 */ /* 0x0003e20000100800 */
[----:B------:R-:W-:-:S03]  /*11280*/  SHF.R.S32.HI R0, RZ, 0x1f, R195 ;  /* 0x0000001fff007819 */ /* 0x000fc600000114c3 */
[----:B------:R4:W-:Y:S01]  /*11290*/  STL [R1+0xa2c], R166 ;  /* 0x000a2ca601007387 */ /* 0x0009e20000100800 */
[----:B-1----:R-:W-:Y:S01]  /*112a0*/  IMAD.X R165, R3, 0x1, R18, P3 ;  /* 0x0000000103a57824 */ /* 0x002fe200018e0612 */
[C---:B------:R-:W-:Y:S02]  /*112b0*/  IADD3 R167, P3, R252.reuse, R195, RZ ;  /* 0x000000c3fca77210 */ /* 0x040fe40007f7e0ff */
[----:B------:R-:W3:Y:S01]  /*112c0*/  LDL.LU R195, [R1+0x720] ;  /* 0x0007200001c37983 */ /* 0x000ee20000300800 */
[----:B------:R-:W-:-:S03]  /*112d0*/  IADD3 R163, P2, R252, R201, RZ ;  /* 0x000000c9fca37210 */ /* 0x000fc60007f5e0ff */
[----:B------:R-:W3:Y:S02]  /*112e0*/  LDL.LU R201, [R1+0x724] ;  /* 0x0007240001c97983 */ /* 0x000ee40000300800 */
[----:B----4-:R-:W-:Y:S01]  /*112f0*/  IMAD.X R166, R17, 0x1, R18, P2 ;  /* 0x0000000111a67824 */ /* 0x010fe200010e0612 */
[----:B------:R-:W-:Y:S01]  /*11300*/  IADD3 R168, P2, R251, R205, RZ ;  /* 0x000000cdfba87210 */ /* 0x000fe20007f5e0ff */
[----:B------:R1:W-:Y:S01]  /*11310*/  STL [R1+0xa28], R167 ;  /* 0x000a28a701007387 */ /* 0x0003e20000100800 */
[----:B------:R-:W-:-:S03]  /*11320*/  SHF.R.S32.HI R4, RZ, 0x1f, R205 ;  /* 0x0000001fff047819 */ /* 0x000fc600000114cd */
[----:B------:R4:W-:Y:S01]  /*11330*/  STL [R1+0xa24], R168 ;  /* 0x000a24a801007387 */ /* 0x0009e20000100800 */
[----:B-1----:R-:W-:Y:S02]  /*11340*/  IADD3.X R167, R3, R14, RZ, P6, !PT ;  /* 0x0000000e03a77210 */ /* 0x002fe400037fe4ff */
[----:B------:R-:W-:Y:S02]  /*11350*/  IADD3 R169, P6, R252, R205, RZ ;  /* 0x000000cdfca97210 */ /* 0x000fe40007fde0ff */
[----:B------:R-:W3:Y:S01]  /*11360*/  LDL.LU R205, [R1+0x728] ;  /* 0x0007280001cd7983 */ /* 0x000ee20000300800 */
[----:B----4-:R-:W-:Y:S01]  /*11370*/  IMAD.X R168, R17, 0x1, R14, P5 ;  /* 0x0000000111a87824 */ /* 0x010fe200028e060e */
[----:B--2---:R-:W-:Y:S02]  /*11380*/  IADD3 R170, P5, R251, R203, RZ ;  /* 0x000000cbfbaa7210 */ /* 0x004fe40007fbe0ff */
[----:B------:R1:W-:Y:S01]  /*11390*/  STL [R1+0xa20], R169 ;  /* 0x000a20a901007387 */ /* 0x0003e20000100800 */
[----:B------:R-:W-:-:S03]  /*113a0*/  SHF.R.S32.HI R18, RZ, 0x1f, R203 ;  /* 0x0000001fff127819 */ /* 0x000fc600000114cb */
[----:B------:R2:W-:Y:S01]  /*113b0*/  STL [R1+0xa1c], R170 ;  /* 0x000a1caa01007387 */ /* 0x0005e20000100800 */
[--C-:B-1----:R-:W-:Y:S01]  /*113c0*/  IMAD.X R169, R3, 0x1, R0.reuse, P4 ;  /* 0x0000000103a97824 */ /* 0x102fe200020e0600 */
[C---:B------:R-:W-:Y:S02]  /*113d0*/  IADD3 R171, P4, R252.reuse, R203, RZ ;  /* 0x000000cbfcab7210 */ /* 0x040fe40007f9e0ff */
[----:B------:R-:W4:Y:S04]  /*113e0*/  LDL.LU R203, [R1+0x72c] ;  /* 0x00072c0001cb7983 */ /* 0x000f280000300800 */
[----:B------:R1:W-:Y:S01]  /*113f0*/  STL [R1+0xa18], R171 ;  /* 0x000a18ab01007387 */ /* 0x0003e20000100800 */
[----:B--2---:R-:W-:Y:S01]  /*11400*/  IMAD.X R170, R17, 0x1, R0, P3 ;  /* 0x0000000111aa7824 */ /* 0x004fe200018e0600 */
[----:B------:R-:W-:Y:S01]  /*11410*/  SHF.R.S32.HI R14, RZ, 0x1f, R189 ;  /* 0x0000001fff0e7819 */ /* 0x000fe200000114bd */
[----:B-1----:R-:W-:Y:S01]  /*11420*/  IMAD.X R171, R3, 0x1, R4, P2 ;  /* 0x0000000103ab7824 */ /* 0x002fe200010e0604 */
[----:B------:R-:W-:-:S02]  /*11430*/  IADD3 R247, P2, R252, R189, RZ ;  /* 0x000000bdfcf77210 */ /* 0x000fc40007f5e0ff */
[----:B------:R-:W-:-:S03]  /*11440*/  IADD3 R249, P3, R251, R189, RZ ;  /* 0x000000bdfbf97210 */ /* 0x000fc60007f7e0ff */
[----:B------:R1:W-:Y:S01]  /*11450*/  STL [R1+0xa14], R247 ;  /* 0x000a14f701007387 */ /* 0x0003e20000100800 */
[----:B------:R-:W-:Y:S02]  /*11460*/  IMAD.X R9, R17, 0x1, R18, P4 ;  /* 0x0000000111097824 */ /* 0x000fe400020e0612 */
[----:B------:R-:W-:Y:S01]  /*11470*/  IMAD.X R5, R3, 0x1, R14, P3 ;  /* 0x0000000103057824 */ /* 0x000fe200018e060e */
[----:B-1----:R-:W-:Y:S01]  /*11480*/  IADD3.X R247, R17, R4, RZ, P6, !PT ;  /* 0x0000000411f77210 */ /* 0x002fe200037fe4ff */
[----:B------:R-:W-:Y:S01]  /*11490*/  IMAD.X R4, R3, 0x1, R18, P5 ;  /* 0x0000000103047824 */ /* 0x000fe200028e0612 */
[----:B---3--:R-:W-:Y:S02]  /*114a0*/  SHF.R.S32.HI R0, RZ, 0x1f, R199 ;  /* 0x0000001fff007819 */ /* 0x008fe400000114c7 */
[-C--:B------:R-:W-:Y:S02]  /*114b0*/  IADD3 R245, P6, R251, R199.reuse, RZ ;  /* 0x000000c7fbf57210 */ /* 0x080fe40007fde0ff */
[----:B------:R-:W-:-:S02]  /*114c0*/  IADD3 R243, P5, R252, R199, RZ ;  /* 0x000000c7fcf37210 */ /* 0x000fc40007fbe0ff */
[----:B------:R-:W2:Y:S04]  /*114d0*/  LDL.LU R199, [R1+0x730] ;  /* 0x0007300001c77983 */ /* 0x000ea80000300800 */
[----:B------:R1:W-:Y:S04]  /*114e0*/  STL [R1+0x8bc], R4 ;  /* 0x0008bc0401007387 */ /* 0x0003e80000100800 */
[----:B------:R-:W-:Y:S04]  /*114f0*/  STL [R1+0x8c0], R9 ;  /* 0x0008c00901007387 */ /* 0x000fe80000100800 */
[----:B------:R3:W-:Y:S01]  /*11500*/  STL [R1+0x8c4], R5 ;  /* 0x0008c40501007387 */ /* 0x0007e20000100800 */
[----:B-1----:R-:W-:-:S02]  /*11510*/  SHF.R.S32.HI R4, RZ, 0x1f, R195 ;  /* 0x0000001fff047819 */ /* 0x002fc400000114c3 */
[-C--:B------:R-:W-:Y:S02]  /*11520*/  IADD3 R241, P4, R251, R195.reuse, RZ ;  /* 0x000000c3fbf17210 */ /* 0x080fe40007f9e0ff */
[----:B------:R-:W-:Y:S02]  /*11530*/  IADD3 R239, P3, R252, R195, RZ ;  /* 0x000000c3fcef7210 */ /* 0x000fe40007f7e0ff */
[----:B------:R-:W2:Y:S01]  /*11540*/  LDL.LU R195, [R1+0x734] ;  /* 0x0007340001c37983 */ /* 0x000ea20000300800 */
[----:B---3--:R-:W-:-:S05]  /*11550*/  IMAD.X R5, R17, 0x1, R14, P2 ;  /* 0x0000000111057824 */ /* 0x008fca00010e060e */
[----:B------:R1:W-:Y:S04]  /*11560*/  STL [R1+0x8c8], R5 ;  /* 0x0008c80501007387 */ /* 0x0003e80000100800 */
[----:B------:R-:W3:Y:S01]  /*11570*/  LDL.LU R189, [R1+0x738] ;  /* 0x0007380001bd7983 */ /* 0x000ee20000300800 */
[----:B-1----:R-:W-:Y:S02]  /*11580*/  IADD3.X R5, R3, R0, RZ, P6, !PT ;  /* 0x0000000003057210 */ /* 0x002fe400037fe4ff */
[----:B------:R-:W-:-:S03]  /*11590*/  IADD3 R235, P6, R252, R201, RZ ;  /* 0x000000c9fceb7210 */ /* 0x000fc60007fde0ff */
[----:B------:R-:W-:Y:S04]  /*115a0*/  STL [R1+0x8cc], R5 ;  /* 0x0008cc0501007387 */ /* 0x000fe80000100800 */
[----:B------:R1:W-:Y:S01]  /*115b0*/  STL [R1+0xa10], R235 ;  /* 0x000a10eb01007387 */ /* 0x0003e20000100800 */
[----:B------:R-:W-:Y:S02]  /*115c0*/  SHF.R.S32.HI R18, RZ, 0x1f, R201 ;  /* 0x0000001fff127819 */ /* 0x000fe400000114c9 */
[----:B------:R-:W-:Y:S01]  /*115d0*/  IADD3 R237, P2, R251, R201, RZ ;  /* 0x000000c9fbed7210 */ /* 0x000fe20007f5e0ff */
[----:B-1----:R-:W-:Y:S01]  /*115e0*/  IMAD.X R235, R17, 0x1, R0, P5 ;  /* 0x0000000111eb7824 */ /* 0x002fe200028e0600 */
[-C--:B------:R-:W-:Y:S01]  /*115f0*/  IADD3 R233, P5, R251, R205.reuse, RZ ;  /* 0x000000cdfbe97210 */ /* 0x080fe20007fbe0ff */
[----:B------:R-:W-:Y:S01]  /*11600*/  IMAD.X R0, R3, 0x1, R4, P4 ;  /* 0x0000000103007824 */ /* 0x000fe200020e0604 */
[----:B------:R-:W-:-:S03]  /*11610*/  IADD3 R231, P4, R252, R205, RZ ;  /* 0x000000cdfce77210 */ /* 0x000fc60007f9e0ff */
[----:B------:R1:W-:Y:S04]  /*11620*/  STL [R1+0xa0c], R233 ;  /* 0x000a0ce901007387 */ /* 0x0003e80000100800 */
[----:B------:R-:W3:Y:S01]  /*11630*/  LDL.LU R201, [R1+0x73c] ;  /* 0x00073c0001c97983 */ /* 0x000ee20000300800 */
[----:B-1----:R-:W-:Y:S01]  /*11640*/  IMAD.X R233, R17, 0x1, R4, P3 ;  /* 0x0000000111e97824 */ /* 0x002fe200018e0604 */
[----:B----4-:R-:W-:Y:S02]  /*11650*/  IADD3 R229, P3, R251, R203, RZ ;  /* 0x000000cbfbe57210 */ /* 0x010fe40007f7e0ff */
[----:B------:R-:W-:Y:S01]  /*11660*/  STL [R1+0x8d4], R0 ;  /* 0x0008d40001007387 */ /* 0x000fe20000100800 */
[----:B------:R-:W-:-:S03]  /*11670*/  SHF.R.S32.HI R14, RZ, 0x1f, R205 ;  /* 0x0000001fff0e7819 */ /* 0x000fc600000114cd */
[----:B------:R1:W-:Y:S04]  /*11680*/  STL [R1+0xa08], R231 ;  /* 0x000a08e701007387 */ /* 0x0003e80000100800 */
[----:B------:R4:W-:Y:S04]  /*11690*/  STL [R1+0xa04], R229 ;  /* 0x000a04e501007387 */ /* 0x0009e80000100800 */
[----:B------:R-:W3:Y:S01]  /*116a0*/  LDL.LU R205, [R1+0x740] ;  /* 0x0007400001cd7983 */ /* 0x000ee20000300800 */
[----:B-1----:R-:W-:Y:S01]  /*116b0*/  IMAD.X R231, R3, 0x1, R18, P2 ;  /* 0x0000000103e77824 */ /* 0x002fe200010e0612 */
[----:B------:R-:W-:-:S02]  /*116c0*/  IADD3 R227, P2, R252, R203, RZ ;  /* 0x000000cbfce37210 */ /* 0x000fc40007f5e0ff */
[----:B------:R-:W-:Y:S02]  /*116d0*/  SHF.R.S32.HI R0, RZ, 0x1f, R203 ;  /* 0x0000001fff007819 */ /* 0x000fe400000114cb */
[----:B----4-:R-:W-:Y:S01]  /*116e0*/  IADD3.X R229, R17, R18, RZ, P6, !PT ;  /* 0x0000001211e57210 */ /* 0x010fe200037fe4ff */
[----:B------:R-:W4:Y:S04]  /*116f0*/  LDL.LU R203, [R1+0x744] ;  /* 0x0007440001cb7983 */ /* 0x000f280000300800 */
[----:B------:R1:W-:Y:S02]  /*11700*/  STL [R1+0xa00], R227 ;  /* 0x000a00e301007387 */ /* 0x0003e40000100800 */
[----:B-1----:R-:W-:Y:S01]  /*11710*/  IMAD.X R227, R3, 0x1, R14, P5 ;  /* 0x0000000103e37824 */ /* 0x002fe200028e060e */
[----:B--2---:R-:W-:-:S02]  /*11720*/  IADD3 R225, P6, R251, R199, RZ ;  /* 0x000000c7fbe17210 */ /* 0x004fc40007fde0ff */
[C---:B------:R-:W-:Y:S02]  /*11730*/  IADD3 R223, P5, R252.reuse, R199, RZ ;  /* 0x000000c7fcdf7210 */ /* 0x040fe40007fbe0ff */
[----:B------:R-:W-:Y:S01]  /*11740*/  SHF.R.S32.HI R4, RZ, 0x1f, R199 ;  /* 0x0000001fff047819 */ /* 0x000fe200000114c7 */
[----:B------:R1:W-:Y:S04]  /*11750*/  STL [R1+0x9fc], R225 ;  /* 0x0009fce101007387 */ /* 0x0003e80000100800 */
[----:B------:R-:W2:Y:S04]  /*11760*/  LDL.LU R199, [R1+0x748] ;  /* 0x0007480001c77983 */ /* 0x000ea80000300800 */
[----:B------:R1:W-:Y:S02]  /*11770*/  STL [R1+0x9f8], R223 ;  /* 0x0009f8df01007387 */ /* 0x0003e40000100800 */
[----:B-1----:R-:W-:Y:S01]  /*11780*/  IMAD.X R225, R17, 0x1, R14, P4 ;  /* 0x0000000111e17824 */ /* 0x002fe200020e060e */
[-C--:B------:R-:W-:Y:S01]  /*11790*/  IADD3 R221, P4, R251, R195.reuse, RZ ;  /* 0x000000c3fbdd7210 */ /* 0x080fe20007f9e0ff */
[----:B------:R-:W-:Y:S01]  /*117a0*/  IMAD.X R223, R3, 0x1, R0, P3 ;  /* 0x0000000103df7824 */ /* 0x000fe200018e0600 */
[----:B------:R-:W-:-:S03]  /*117b0*/  IADD3 R219, P3, R252, R195, RZ ;  /* 0x000000c3fcdb7210 */ /* 0x000fc60007f7e0ff */
[----:B------:R1:W-:Y:S01]  /*117c0*/  STL [R1+0x9f4], R221 ;  /* 0x0009f4dd01007387 */ /* 0x0003e20000100800 */
[----:B------:R-:W-:-:S03]  /*117d0*/  SHF.R.S32.HI R18, RZ, 0x1f, R195 ;  /* 0x0000001fff127819 */ /* 0x000fc600000114c3 */
[----:B------:R-:W2:Y:S04]  /*117e0*/  LDL.LU R195, [R1+0x74c] ;  /* 0x00074c0001c37983 */ /* 0x000ea80000300800 */
[----:B------:R1:W-:Y:S01]  /*117f0*/  STL [R1+0x9f0], R219 ;  /* 0x0009f0db01007387 */ /* 0x0003e20000100800 */
[----:B---3--:R-:W-:Y:S01]  /*11800*/  SHF.R.S32.HI R14, RZ, 0x1f, R189 ;  /* 0x0000001fff0e7819 */ /* 0x008fe200000114bd */
[----:B-1----:R-:W-:Y:S01]  /*11810*/  IMAD.X R221, R17, 0x1, R0, P2 ;  /* 0x0000000111dd7824 */ /* 0x002fe200010e0600 */
[-C--:B------:R-:W-:Y:S02]  /*11820*/  IADD3 R217, P2, R251, R189.reuse, RZ ;  /* 0x000000bdfbd97210 */ /* 0x080fe40007f5e0ff */
[----:B------:R-:W-:Y:S02]  /*11830*/  IADD3.X R219, R3, R4, RZ, P6, !PT ;  /* 0x0000000403db7210 */ /* 0x000fe400037fe4ff */
[----:B------:R-:W-:-:S02]  /*11840*/  IADD3 R215, P6, R252, R189, RZ ;  /* 0x000000bdfcd77210 */ /* 0x000fc40007fde0ff */
[----:B------:R-:W3:Y:S01]  /*11850*/  LDL.LU R189, [R1+0x750] ;  /* 0x0007500001bd7983 */ /* 0x000ee20000300800 */
[----:B------:R-:W-:-:S03]  /*11860*/  IMAD.X R9, R17, 0x1, R18, P3 ;  /* 0x0000000111097824 */ /* 0x000fc600018e0612 */
[----:B------:R1:W-:Y:S01]  /*11870*/  STL [R1+0x9ec], R215 ;  /* 0x0009ecd701007387 */ /* 0x0003e20000100800 */
[----:B------:R-:W-:-:S03]  /*11880*/  IMAD.X R5, R3, 0x1, R14, P2 ;  /* 0x0000000103057824 */ /* 0x000fc600010e060e */
[----:B------:R-:W3:Y:S01]  /*11890*/  LDL.LU R181, [R1+0x754] ;  /* 0x0007540001b57983 */ /* 0x000ee20000300800 */
[----:B-1----:R-:W-:Y:S02]  /*118a0*/  IMAD.X R215, R17, 0x1, R4, P5 ;  /* 0x0000000111d77824 */ /* 0x002fe400028e0604 */
[----:B------:R-:W-:-:S05]  /*118b0*/  IMAD.X R4, R3, 0x1, R18, P4 ;  /* 0x0000000103047824 */ /* 0x000fca00020e0612 */
[----:B------:R-:W-:Y:S04]  /*118c0*/  STL [R1+0x8fc], R4 ;  /* 0x0008fc0401007387 */ /* 0x000fe80000100800 */
[----:B------:R1:W-:Y:S04]  /*118d0*/  STL [R1+0x900], R9 ;  /* 0x0009000901007387 */ /* 0x0003e80000100800 */
[----:B------:R-:W3:Y:S01]  /*118e0*/  LDL.LU R179, [R1+0x758] ;  /* 0x0007580001b37983 */ /* 0x000ee20000300800 */
[----:B-1----:R-:W-:-:S03]  /*118f0*/  IADD3.X R9, R17, R14, RZ, P6, !PT ;  /* 0x0000000e11097210 */ /* 0x002fc600037fe4ff */
[----:B------:R1:W-:Y:S04]  /*11900*/  STL [R1+0x904], R5 ;  /* 0x0009040501007387 */ /* 0x0003e80000100800 */
[----:B------:R-:W-:Y:S04]  /*11910*/  STL [R1+0x908], R9 ;  /* 0x0009080901007387 */ /* 0x000fe80000100800 */
[----:B------:R-:W3:Y:S01]  /*11920*/  LDL.LU R177, [R1+0x75c] ;  /* 0x00075c0001b17983 */ /* 0x000ee20000300800 */
[----:B------:R-:W-:Y:S02]  /*11930*/  SHF.R.S32.HI R0, RZ, 0x1f, R201 ;  /* 0x0000001fff007819 */ /* 0x000fe400000114c9 */
[----:B------:R-:W-:-:S02]  /*11940*/  IADD3 R213, P5, R251, R201, RZ ;  /* 0x000000c9fbd57210 */ /* 0x000fc40007fbe0ff */
[C---:B------:R-:W-:Y:S02]  /*11950*/  IADD3 R211, P4, R252.reuse, R201, RZ ;  /* 0x000000c9fcd37210 */ /* 0x040fe40007f9e0ff */
[----:B------:R-:W-:Y:S01]  /*11960*/  SHF.R.S32.HI R4, RZ, 0x1f, R205 ;  /* 0x0000001fff047819 */ /* 0x000fe200000114cd */
[--C-:B-1----:R-:W-:Y:S01]  /*11970*/  IMAD.X R5, R3, 0x1, R0.reuse, P5 ;  /* 0x0000000103057824 */ /* 0x102fe200028e0600 */
[-C--:B------:R-:W-:Y:S01]  /*11980*/  IADD3 R209, P3, R251, R205.reuse, RZ ;  /* 0x000000cdfbd17210 */ /* 0x080fe20007f7e0ff */
[----:B------:R-:W-:Y:S01]  /*11990*/  IMAD.X R0, R17, 0x1, R0, P4 ;  /* 0x0000000111007824 */ /* 0x000fe200020e0600 */
[C---:B------:R-:W-:Y:S02]  /*119a0*/  IADD3 R207, P2, R252.reuse, R205, RZ ;  /* 0x000000cdfccf7210 */ /* 0x040fe40007f5e0ff */
[----:B------:R1:W-:Y:S01]  /*119b0*/  STL [R1+0x90c], R5 ;  /* 0x00090c0501007387 */ /* 0x0003e20000100800 */
[----:B----4-:R-:W-:Y:S02]  /*119c0*/  SHF.R.S32.HI R18, RZ, 0x1f, R203 ;  /* 0x0000001fff127819 */ /* 0x010fe400000114cb */
[-C--:B------:R-:W-:Y:S01]  /*119d0*/  IADD3 R205, P6, R251, R203.reuse, RZ ;  /* 0x000000cbfbcd7210 */ /* 0x080fe20007fde0ff */
[----:B------:R-:W-:Y:S01]  /*119e0*/  STL [R1+0x910], R0 ;  /* 0x0009100001007387 */ /* 0x000fe20000100800 */
[----:B------:R-:W-:Y:S01]  /*119f0*/  IADD3 R203, P5, R252, R203, RZ ;  /* 0x000000cbfccb7210 */ /* 0x000fe20007fbe0ff */
[----:B-1----:R-:W-:-:S02]  /*11a00*/  IMAD.X R5, R3, 0x1, R4, P3 ;  /* 0x0000000103057824 */ /* 0x002fc400018e0604 */
[----:B------:R-:W-:-:S03]  /*11a10*/  IMAD.X R4, R17, 0x1, R4, P2 ;  /* 0x0000000111047824 */ /* 0x000fc600010e0604 */
[----:B------:R1:W-:Y:S01]  /*11a20*/  STL [R1+0x918], R5 ;  /* 0x0009180501007387 */ /* 0x0003e20000100800 */
[----:B------:R-:W-:-:S03]  /*11a30*/  IMAD.X R9, R17, 0x1, R18, P5 ;  /* 0x0000000111097824 */ /* 0x000fc600028e0612 */
[----:B------:R-:W4:Y:S01]  /*11a40*/  LDL.LU R175, [R1+0x760] ;  /* 0x0007600001af7983 */ /* 0x000f220000300800 */
[----:B-1----:R-:W-:-:S03]  /*11a50*/  IADD3.X R5, R3, R18, RZ, P6, !PT ;  /* 0x0000001203057210 */ /* 0x002fc600037fe4ff */
[----:B------:R-:W-:Y:S04]  /*11a60*/  STL [R1+0x91c], R4 ;  /* 0x00091c0401007387 */ /* 0x000fe80000100800 */
[----:B------:R1:W-:Y:S04]  /*11a70*/  STL [R1+0x920], R5 ;  /* 0x0009200501007387 */ /* 0x0003e80000100800 */
[----:B------:R1:W-:Y:S04]  /*11a80*/  STL [R1+0x924], R9 ;  /* 0x0009240901007387 */ /* 0x0003e80000100800 */
[----:B------:R-:W4:Y:S01]  /*11a90*/  LDL.LU R100, [R1+0x764] ;  /* 0x0007640001647983 */ /* 0x000f220000300800 */
[----:B--2---:R-:W-:-:S02]  /*11aa0*/  SHF.R.S32.HI R14, RZ, 0x1f, R199 ;  /* 0x0000001fff0e7819 */ /* 0x004fc400000114c7 */
[-C--:B------:R-:W-:Y:S02]  /*11ab0*/  IADD3 R201, P4, R251, R199.reuse, RZ ;  /* 0x000000c7fbc97210 */ /* 0x080fe40007f9e0ff */
[----:B------:R-:W-:-:S03]  /*11ac0*/  IADD3 R199, P3, R252, R199, RZ ;  /* 0x000000c7fcc77210 */ /* 0x000fc60007f7e0ff */
[--C-:B-1----:R-:W-:Y:S02]  /*11ad0*/  IMAD.X R5, R3, 0x1, R14.reuse, P4 ;  /* 0x0000000103057824 */ /* 0x102fe400020e060e */
[----:B------:R-:W-:-:S03]  /*11ae0*/  IMAD.X R10, R17, 0x1, R14, P3 ;  /* 0x00000001110a7824 */ /* 0x000fc600018e060e */
[----:B------:R-:W-:Y:S04]  /*11af0*/  STL [R1+0x928], R5 ;  /* 0x0009280501007387 */ /* 0x000fe80000100800 */
[----:B------:R-:W-:Y:S01]  /*11b00*/  STL [R1+0x92c], R10 ;  /* 0x00092c0a01007387 */ /* 0x000fe20000100800 */
[----:B------:R-:W-:-:S03]  /*11b10*/  SHF.R.S32.HI R0, RZ, 0x1f, R195 ;  /* 0x0000001fff007819 */ /* 0x000fc600000114c3 */
[----:B------:R-:W2:Y:S01]  /*11b20*/  LDL.LU R101, [R1+0x768] ;  /* 0x0007680001657983 */ /* 0x000ea20000300800 */
[-C--:B------:R-:W-:Y:S02]  /*11b30*/  IADD3 R197, P2, R251, R195.reuse, RZ ;  /* 0x000000c3fbc57210 */ /* 0x080fe40007f5e0ff */
[----:B------:R-:W-:-:S03]  /*11b40*/  IADD3 R195, P6, R252, R195, RZ ;  /* 0x000000c3fcc37210 */ /* 0x000fc60007fde0ff */
[----:B------:R-:W-:Y:S01]  /*11b50*/  IMAD.X R9, R3, 0x1, R0, P2 ;  /* 0x0000000103097824 */ /* 0x000fe200010e0600 */
[----:B------:R-:W-:-:S04]  /*11b60*/  IADD3.X R0, R17, R0, RZ, P6, !PT ;  /* 0x0000000011007210 */ /* 0x000fc800037fe4ff */
[----:B------:R-:W-:Y:S04]  /*11b70*/  STL [R1+0x930], R9 ;  /* 0x0009300901007387 */ /* 0x000fe80000100800 */
[----:B------:R-:W2:Y:S01]  /*11b80*/  LDL.LU R102, [R1+0x76c] ;  /* 0x00076c0001667983 */ /* 0x000ea20000300800 */
[----:B---3--:R-:W-:Y:S02]  /*11b90*/  SHF.R.S32.HI R4, RZ, 0x1f, R189 ;  /* 0x0000001fff047819 */ /* 0x008fe400000114bd */
[-C--:B------:R-:W-:Y:S01]  /*11ba0*/  IADD3 R193, P5, R251, R189.reuse, RZ ;  /* 0x000000bdfbc17210 */ /* 0x080fe20007fbe0ff */
[----:B------:R1:W-:Y:S01]  /*11bb0*/  STL [R1+0x934], R0 ;  /* 0x0009340001007387 */ /* 0x0003e20000100800 */
[----:B------:R-:W-:-:S03]  /*11bc0*/  IADD3 R191, P4, R252, R189, RZ ;  /* 0x000000bdfcbf7210 */ /* 0x000fc60007f9e0ff */
[----:B------:R-:W3:Y:S01]  /*11bd0*/  LDL.LU R103, [R1+0x770] ;  /* 0x0007700001677983 */ /* 0x000ee20000300800 */
[----:B-1----:R-:W-:Y:S01]  /*11be0*/  IMAD.X R0, R3, 0x1, R4, P5 ;  /* 0x0000000103007824 */ /* 0x002fe200028e0604 */
[----:B------:R-:W-:Y:S02]  /*11bf0*/  SHF.R.S32.HI R5, RZ, 0x1f, R181 ;  /* 0x0000001fff057819 */ /* 0x000fe400000114b5 */
[-C--:B------:R-:W-:Y:S02]  /*11c00*/  IADD3 R189, P3, R251, R181.reuse, RZ ;  /* 0x000000b5fbbd7210 */ /* 0x080fe40007f7e0ff */
[----:B------:R-:W-:Y:S01]  /*11c10*/  STL [R1+0x938], R0 ;  /* 0x0009380001007387 */ /* 0x000fe20000100800 */
[C---:B------:R-:W-:Y:S02]  /*11c20*/  IADD3 R187, P2, R252.reuse, R181, RZ ;  /* 0x000000b5fcbb7210 */ /* 0x040fe40007f5e0ff */
[----:B------:R-:W-:-:S05]  /*11c30*/  IADD3 R183, P5, R252, R179, RZ ;  /* 0x000000b3fcb77210 */ /* 0x000fca0007fbe0ff */
[----:B------:R1:W-:Y:S02]  /*11c40*/  STL [R1+0x9e8], R183 ;  /* 0x0009e8b701007387 */ /* 0x0003e40000100800 */
[----:B-1----:R-:W-:Y:S01]  /*11c50*/  IMAD.X R183, R17, 0x1, R4, P4 ;  /* 0x0000000111b77824 */ /* 0x002fe200020e0604 */
[----:B------:R-:W-:-:S05]  /*11c60*/  IADD3 R181, P4, R251, R177, RZ ;  /* 0x000000b1fbb57210 */ /* 0x000fca0007f9e0ff */
[----:B------:R-:W-:Y:S04]  /*11c70*/  STL [R1+0x9e0], R181 ;  /* 0x0009e0b501007387 */ /* 0x000fe80000100800 */
[----:B------:R-:W3:Y:S01]  /*11c80*/  LDL.LU R104, [R1+0x774] ;  /* 0x0007740001687983 */ /* 0x000ee20000300800 */
[----:B------:R-:W-:Y:S01]  /*11c90*/  SHF.R.S32.HI R14, RZ, 0x1f, R179 ;  /* 0x0000001fff0e7819 */ /* 0x000fe200000114b3 */
[----:B------:R-:W-:Y:S01]  /*11ca0*/  IMAD.X R4, R3, 0x1, R5, P3 ;  /* 0x0000000103047824 */ /* 0x000fe200018e0605 */
[----:B------:R-:W-:Y:S02]  /*11cb0*/  IADD3 R185, P6, R251, R179, RZ ;  /* 0x000000b3fbb97210 */ /* 0x000fe40007fde0ff */
[----:B------:R-:W-:Y:S02]  /*11cc0*/  IADD3 R179, P3, R252, R177, RZ ;  /* 0x000000b1fcb37210 */ /* 0x000fe40007f7e0ff */
[----:B------:R-:W-:Y:S04]  /*11cd0*/  STL [R1+0x940], R4 ;  /* 0x0009400401007387 */ /* 0x000fe80000100800 */
[----:B------:R1:W-:Y:S04]  /*11ce0*/  STL [R1+0x9e4], R179 ;  /* 0x0009e4b301007387 */ /* 0x0003e80000100800 */
[----:B------:R-:W3:Y:S01]  /*11cf0*/  LDL.LU R105, [R1+0x778] ;  /* 0x0007780001697983 */ /* 0x000ee20000300800 */
[----:B------:R-:W-:Y:S01]  /*11d00*/  SHF.R.S32.HI R0, RZ, 0x1f, R177 ;  /* 0x0000001fff007819 */ /* 0x000fe200000114b1 */
[----:B------:R-:W-:Y:S01]  /*11d10*/  IMAD.X R5, R17, 0x1, R5, P2 ;  /* 0x0000000111057824 */ /* 0x000fe200010e0605 */
[----:B-1----:R-:W-:-:S02]  /*11d20*/  IADD3.X R179, R3, R14, RZ, P6, !PT ;  /* 0x0000000e03b37210 */ /* 0x002fc400037fe4ff */
[----:B----4-:R-:W-:Y:S02]  /*11d30*/  SHF.R.S32.HI R4, RZ, 0x1f, R175 ;  /* 0x0000001fff047819 */ /* 0x010fe400000114af */
[-C--:B------:R-:W-:Y:S02]  /*11d40*/  IADD3 R177, P2, R251, R175.reuse, RZ ;  /* 0x000000affbb17210 */ /* 0x080fe40007f5e0ff */
[----:B------:R-:W-:Y:S01]  /*11d50*/  IADD3 R175, P6, R252, R175, RZ ;  /* 0x000000affcaf7210 */ /* 0x000fe20007fde0ff */
[----:B------:R-:W-:Y:S04]  /*11d60*/  STL [R1+0x944], R5 ;  /* 0x0009440501007387 */ /* 0x000fe80000100800 */
[----:B------:R1:W-:Y:S01]  /*11d70*/  STL [R1+0x9dc], R175 ;  /* 0x0009dcaf01007387 */ /* 0x0003e20000100800 */
[----:B------:R-:W-:-:S02]  /*11d80*/  IMAD.X R9, R17, 0x1, R0, P3 ;  /* 0x0000000111097824 */ /* 0x000fc400018e0600 */
[----:B-1----:R-:W-:Y:S01]  /*11d90*/  IMAD.X R175, R3, 0x1, R0, P4 ;  /* 0x0000000103af7824 */ /* 0x002fe200020e0600 */
[----:B------:R-:W-:Y:S01]  /*11da0*/  IADD3 R10, P4, R252, R100, RZ ;  /* 0x00000064fc0a7210 */ /* 0x000fe20007f9e0ff */
[----:B------:R-:W-:-:S04]  /*11db0*/  IMAD.X R181, R17, 0x1, R14, P5 ;  /* 0x0000000111b57824 */ /* 0x000fc800028e060e */
[----:B------:R1:W-:Y:S01]  /*11dc0*/  STL [R1+0x848], R10 ;  /* 0x0008480a01007387 */ /* 0x0003e20000100800 */
[----:B------:R-:W-:-:S03]  /*11dd0*/  SHF.R.S32.HI R5, RZ, 0x1f, R100 ;  /* 0x0000001fff057819 */ /* 0x000fc60000011464 */
[----:B------:R4:W-:Y:S01]  /*11de0*/  STL [R1+0x954], R9 ;  /* 0x0009540901007387 */ /* 0x0009e20000100800 */
[----:B------:R-:W-:Y:S02]  /*11df0*/  IADD3 R173, P5, R251, R100, RZ ;  /* 0x00000064fbad7210 */ /* 0x000fe40007fbe0ff */
[----:B-1----:R-:W-:Y:S02]  /*11e00*/  IADD3.X R10, R3, R4, RZ, P2, !PT ;  /* 0x00000004030a7210 */ /* 0x002fe400017fe4ff */
[C---:B------:R-:W-:Y:S02]  /*11e10*/  SHF.L.U64.HI R18, R251.reuse, 0x2, R3 ;  /* 0x00000002fb127819 */ /* 0x040fe40000010203 */
[-C--:B--2---:R-:W-:Y:S02]  /*11e20*/  IADD3 R0, P3, R251, R101.reuse, RZ ;  /* 0x00000065fb007210 */ /* 0x084fe40007f7e0ff */
[----:B----4-:R-:W-:-:S03]  /*11e30*/  IADD3 R9, P2, R252, R101, RZ ;  /* 0x00000065fc097210 */ /* 0x010fc60007f5e0ff */
[----:B------:R-:W-:Y:S04]  /*11e40*/  STL [R1+0x84c], R0 ;  /* 0x00084c0001007387 */ /* 0x000fe80000100800 */
[----:B------:R1:W-:Y:S04]  /*11e50*/  STL [R1+0x958], R10 ;  /* 0x0009580a01007387 */ /* 0x0003e80000100800 */
[----:B------:R2:W-:Y:S01]  /*11e60*/  STL [R1+0x868], R9 ;  /* 0x0008680901007387 */ /* 0x0005e20000100800 */
[----:B-1----:R-:W-:Y:S01]  /*11e70*/  IMAD.X R10, R17, 0x1, R4, P6 ;  /* 0x00000001110a7824 */ /* 0x002fe200030e0604 */
[----:B------:R-:W-:Y:S01]  /*11e80*/  IADD3 R4, P6, R251, R102, RZ ;  /* 0x00000066fb047210 */ /* 0x000fe20007fde0ff */
[----:B--2---:R-:W-:-:S03]  /*11e90*/  IMAD.X R9, R3, 0x1, R5, P5 ;  /* 0x0000000103097824 */ /* 0x004fc600028e0605 */
[----:B------:R1:W-:Y:S01]  /*11ea0*/  STL [R1+0x95c], R10 ;  /* 0x00095c0a01007387 */ /* 0x0003e20000100800 */
[----:B------:R-:W-:-:S03]  /*11eb0*/  SHF.R.S32.HI R14, RZ, 0x1f, R101 ;  /* 0x0000001fff0e7819 */ /* 0x000fc60000011465 */
[----:B------:R-:W-:Y:S04]  /*11ec0*/  STL [R1+0x86c], R4 ;  /* 0x00086c0401007387 */ /* 0x000fe80000100800 */
[----:B------:R2:W-:Y:S01]  /*11ed0*/  STL [R1+0x960], R9 ;  /* 0x0009600901007387 */ /* 0x0005e20000100800 */
[----:B-1----:R-:W-:-:S05]  /*11ee0*/  IADD3 R10, P5, R252, R102, RZ ;  /* 0x00000066fc0a7210 */ /* 0x002fca0007fbe0ff */
[----:B------:R3:W-:Y:S01]  /*11ef0*/  STL [R1+0x870], R10 ;  /* 0x0008700a01007387 */ /* 0x0007e20000100800 */
[----:B--2---:R-:W-:Y:S02]  /*11f00*/  IMAD.X R9, R17, 0x1, R5, P4 ;  /* 0x0000000111097824 */ /* 0x004fe400020e0605 */
[----:B------:R-:W-:Y:S01]  /*11f10*/  IMAD.X R5, R3, 0x1, R14, P3 ;  /* 0x0000000103057824 */ /* 0x000fe200018e060e */
[----:B------:R-:W-:Y:S02]  /*11f20*/  SHF.R.S32.HI R0, RZ, 0x1f, R102 ;  /* 0x0000001fff007819 */ /* 0x000fe40000011466 */
[----:B------:R1:W-:Y:S01]  /*11f30*/  STL [R1+0x964], R9 ;  /* 0x0009640901007387 */ /* 0x0003e20000100800 */
[----:B---3--:R-:W-:-:S05]  /*11f40*/  IADD3 R10, P4, R251, R103, RZ ;  /* 0x00000067fb0a7210 */ /* 0x008fca0007f9e0ff */
[----:B------:R2:W-:Y:S01]  /*11f50*/  STL [R1+0x874], R10 ;  /* 0x0008740a01007387 */ /* 0x0005e20000100800 */
[----:B-1----:R-:W-:-:S03]  /*11f60*/  IADD3 R9, P3, R252, R103, RZ ;  /* 0x00000067fc097210 */ /* 0x002fc60007f7e0ff */
[----:B------:R-:W-:Y:S04]  /*11f70*/  STL [R1+0x968], R5 ;  /* 0x0009680501007387 */ /* 0x000fe80000100800 */
[----:B------:R1:W-:Y:S01]  /*11f80*/  STL [R1+0x878], R9 ;  /* 0x0008780901007387 */ /* 0x0003e20000100800 */
[----:B--2---:R-:W-:Y:S02]  /*11f90*/  IADD3.X R10, R17, R14, RZ, P2, !PT ;  /* 0x0000000e110a7210 */ /* 0x004fe400017fe4ff */
[----:B------:R-:W-:Y:S01]  /*11fa0*/  IADD3 R11, P2, R251, R104, RZ ;  /* 0x00000068fb0b7210 */ /* 0x000fe20007f5e0ff */
[----:B-1----:R-:W-:Y:S02]  /*11fb0*/  IMAD.X R9, R3, 0x1, R0, P6 ;  /* 0x0000000103097824 */ /* 0x002fe400030e0600 */
[----:B------:R1:W-:Y:S01]  /*11fc0*/  STL [R1+0x96c], R10 ;  /* 0x00096c0a01007387 */ /* 0x0003e20000100800 */
[----:B------:R-:W-:-:S03]  /*11fd0*/  SHF.R.S32.HI R4, RZ, 0x1f, R103 ;  /* 0x0000001fff047819 */ /* 0x000fc60000011467 */
[----:B------:R-:W-:Y:S04]  /*11fe0*/  STL [R1+0x87c], R11 ;  /* 0x00087c0b01007387 */ /* 0x000fe80000100800 */
[----:B------:R2:W-:Y:S01]  /*11ff0*/  STL [R1+0x970], R9 ;  /* 0x0009700901007387 */ /* 0x0005e20000100800 */
[----:B-1----:R-:W-:Y:S02]  /*12000*/  IADD3 R10, P6, R252, R104, RZ ;  /* 0x00000068fc0a7210 */ /* 0x002fe40007fde0ff */
[----:B------:R-:W-:Y:S01]  /*12010*/  SHF.R.S32.HI R5, RZ, 0x1f, R104 ;  /* 0x0000001fff057819 */ /* 0x000fe20000011468 */
[----:B--2---:R-:W-:Y:S02]  /*12020*/  IMAD.X R9, R17, 0x1, R0, P5 ;  /* 0x0000000111097824 */ /* 0x004fe400028e0600 */
[----:B------:R1:W-:Y:S01]  /*12030*/  STL [R1+0x880], R10 ;  /* 0x0008800a01007387 */ /* 0x0003e20000100800 */
[----:B------:R-:W-:Y:S01]  /*12040*/  IADD3 R0, P5, R251, R105, RZ ;  /* 0x00000069fb007210 */ /* 0x000fe20007fbe0ff */
[----:B------:R-:W-:-:S02]  /*12050*/  IMAD.X R15, R17, 0x1, R4, P3 ;  /* 0x00000001110f7824 */ /* 0x000fc400018e0604 */
[----:B------:R2:W-:Y:S01]  /*12060*/  STL [R1+0x974], R9 ;  /* 0x0009740901007387 */ /* 0x0005e20000100800 */
[----:B------:R-:W-:Y:S01]  /*12070*/  SHF.R.S32.HI R14, RZ, 0x1f, R105 ;  /* 0x0000001fff0e7819 */ /* 0x000fe20000011469 */
[C---:B-1----:R-:W-:Y:S01]  /*12080*/  IMAD.X R10, R3.reuse, 0x1, R4, P4 ;  /* 0x00000001030a7824 */ /* 0x042fe200020e0604 */
[----:B------:R-:W-:Y:S02]  /*12090*/  IADD3.X R4, R3, R5, RZ, P2, !PT ;  /* 0x0000000503047210 */ /* 0x000fe400017fe4ff */
[----:B--2---:R-:W-:Y:S01]  /*120a0*/  IADD3 R9, P4, R252, R105, RZ ;  /* 0x00000069fc097210 */ /* 0x004fe20007f9e0ff */
[----:B------:R-:W-:Y:S04]  /*120b0*/  STL [R1+0x884], R0 ;  /* 0x0008840001007387 */ /* 0x000fe80000100800 */
[----:B------:R1:W-:Y:S04]  /*120c0*/  STL [R1+0x978], R10 ;  /* 0x0009780a01007387 */ /* 0x0003e80000100800 */
[----:B------:R-:W-:Y:S04]  /*120d0*/  STL [R1+0x888], R9 ;  /* 0x0008880901007387 */ /* 0x000fe80000100800 */
[----:B------:R2:W-:Y:S01]  /*120e0*/  STL [R1+0x980], R4 ;  /* 0x0009800401007387 */ /* 0x0005e20000100800 */
[----:B-1----:R-:W-:-:S02]  /*120f0*/  IMAD.X R10, R17, 0x1, R5, P6 ;  /* 0x00000001110a7824 */ /* 0x002fc400030e0605 */
[C---:B------:R-:W-:Y:S02]  /*12100*/  IMAD.X R5, R3.reuse, 0x1, R14, P5 ;  /* 0x0000000103057824 */ /* 0x040fe400028e060e */
[----:B------:R-:W-:Y:S02]  /*12110*/  IMAD.X R3, R3, 0x1, R2, P1 ;  /* 0x0000000103037824 */ /* 0x000fe400008e0602 */
[----:B--2---:R-:W-:Y:S01]  /*12120*/  IMAD.X R4, R17, 0x1, R14, P4 ;  /* 0x0000000111047824 */ /* 0x004fe200020e060e */
[----:B------:R-:W-:Y:S04]  /*12130*/  STL [R1+0x988], R5 ;  /* 0x0009880501007387 */ /* 0x000fe80000100800 */
[----:B------:R-:W-:Y:S04]  /*12140*/  STL [R1+0x98c], R4 ;  /* 0x00098c0401007387 */ /* 0x000fe80000100800 */
[----:B------:R-:W-:Y:S04]  /*12150*/  STL [R1+0x990], R3 ;  /* 0x0009900301007387 */ /* 0x000fe80000100800 */
[----:B------:R-:W-:Y:S04]  /*12160*/  STL [R1+0x400], RZ ;  /* 0x000400ff01007387 */ /* 0x000fe80000100800 */
        /* <DEDUP_REMOVED lines=255> */
[----:B------:R-:W-:Y:S04]  /*13160*/  STL [R1], RZ ;  /* 0x000000ff01007387 */ /* 0x000fe80000100800 */
        /* <DEDUP_REMOVED lines=118> */
[----:B------:R-:W-:Y:S01]  /*138d0*/  STL [R1+0x1dc], RZ ;  /* 0x0001dcff01007387 */ /* 0x000fe20000100800 */
[----:B------:R-:W-:-:S03]  /*138e0*/  SHF.L.U64.HI R172, R12, 0x2, R172 ;  /* 0x000000020cac7819 */ /* 0x000fc600000102ac */
        /* <DEDUP_REMOVED lines=8> */
[----:B------:R1:W-:Y:S02]  /*13970*/  STL [R1+0x844], R172 ;  /* 0x000844ac01007387 */ /* 0x0003e40000100800 */
[----:B-1----:R-:W-:Y:S01]  /*13980*/  IMAD.SHL.U32 R172, R12, 0x4, RZ ;  /* 0x000000040cac7824 */ /* 0x002fe200078e00ff */
[C---:B------:R-:W-:Y:S01]  /*13990*/  SHF.L.U64.HI R12, R13.reuse, 0x2, R174 ;  /* 0x000000020d0c7819 */ /* 0x040fe200000102ae */
[----:B------:R-:W-:-:S03]  /*139a0*/  IMAD.SHL.U32 R13, R13, 0x4, RZ ;  /* 0x000000040d0d7824 */ /* 0x000fc600078e00ff */
[----:B------:R1:W-:Y:S04]  /*139b0*/  STL [R1+0x840], R172 ;  /* 0x000840ac01007387 */ /* 0x0003e80000100800 */
[----:B------:R2:W-:Y:S04]  /*139c0*/  STL [R1+0x83c], R12 ;  /* 0x00083c0c01007387 */ /* 0x0005e80000100800 */
[----:B------:R3:W-:Y:S01]  /*139d0*/  STL [R1+0x838], R13 ;  /* 0x0008380d01007387 */ /* 0x0007e20000100800 */
[C---:B-1----:R-:W-:Y:S02]  /*139e0*/  SHF.L.U64.HI R172, R16.reuse, 0x2, R176 ;  /* 0x0000000210ac7819 */ /* 0x042fe400000102b0 */
[----:B--2---:R-:W-:-:S03]  /*139f0*/  SHF.L.U32 R12, R16, 0x2, RZ ;  /* 0x00000002100c7819 */ /* 0x004fc600000006ff */
[----:B------:R-:W-:Y:S01]  /*13a00*/  STL [R1+0x834], R172 ;  /* 0x000834ac01007387 */ /* 0x000fe20000100800 */
[C---:B---3--:R-:W-:Y:S01]  /*13a10*/  SHF.L.U64.HI R13, R19.reuse, 0x2, R178 ;  /* 0x00000002130d7819 */ /* 0x048fe200000102b2 */
[----:B------:R-:W-:Y:S02]  /*13a20*/  IMAD.SHL.U32 R16, R19, 0x4, RZ ;  /* 0x0000000413107824 */ /* 0x000fe400078e00ff */
[----:B------:R1:W-:Y:S04]  /*13a30*/  STL [R1+0x830], R12 ;  /* 0x0008300c01007387 */ /* 0x0003e80000100800 */
[----:B------:R2:W-:Y:S01]  /*13a40*/  STL [R1+0x82c], R13 ;  /* 0x00082c0d01007387 */ /* 0x0005e20000100800 */
[----:B-1----:R-:W-:-:S03]  /*13a50*/  SHF.L.U64.HI R12, R20, 0x2, R180 ;  /* 0x00000002140c7819 */ /* 0x002fc600000102b4 */
[----:B------:R1:W-:Y:S01]  /*13a60*/  STL [R1+0x828], R16 ;  /* 0x0008281001007387 */ /* 0x0003e20000100800 */
[----:B--2---:R-:W-:-:S03]  /*13a70*/  IMAD.SHL.U32 R13, R20, 0x4, RZ ;  /* 0x00000004140d7824 */ /* 0x004fc600078e00ff */
[----:B------:R2:W-:Y:S04]  /*13a80*/  STL [R1+0x824], R12 ;  /* 0x0008240c01007387 */ /* 0x0005e80000100800 */
[----:B------:R3:W-:Y:S01]  /*13a90*/  STL [R1+0x820], R13 ;  /* 0x0008200d01007387 */ /* 0x0007e20000100800 */
[C---:B-1----:R-:W-:Y:S01]  /*13aa0*/  SHF.L.U64.HI R16, R21.reuse, 0x2, R182 ;  /* 0x0000000215107819 */ /* 0x042fe200000102b6 */
[----:B--2---:R-:W-:-:S04]  /*13ab0*/  IMAD.SHL.U32 R12, R21, 0x4, RZ ;  /* 0x00000004150c7824 */ /* 0x004fc800078e00ff */
[----:B------:R1:W-:Y:S01]  /*13ac0*/  STL [R1+0x81c], R16 ;  /* 0x00081c1001007387 */ /* 0x0003e20000100800 */
[----:B---3--:R-:W-:-:S03]  /*13ad0*/  SHF.L.U64.HI R13, R22, 0x2, R184 ;  /* 0x00000002160d7819 */ /* 0x008fc600000102b8 */
[----:B------:R2:W-:Y:S04]  /*13ae0*/  STL [R1+0x818], R12 ;  /* 0x0008180c01007387 */ /* 0x0005e80000100800 */
[----:B------:R3:W-:Y:S01]  /*13af0*/  STL [R1+0x814], R13 ;  /* 0x0008140d01007387 */ /* 0x0007e20000100800 */
[----:B-1----:R-:W-:Y:S01]  /*13b00*/  IMAD.SHL.U32 R16, R22, 0x4, RZ ;  /* 0x0000000416107824 */ /* 0x002fe200078e00ff */
[----:B--2---:R-:W-:-:S04]  /*13b10*/  SHF.L.U64.HI R12, R23, 0x2, R186 ;  /* 0x00000002170c7819 */ /* 0x004fc800000102ba */
[----:B------:R1:W-:Y:S01]  /*13b20*/  STL [R1+0x810], R16 ;  /* 0x0008101001007387 */ /* 0x0003e20000100800 */
[----:B---3--:R-:W-:-:S03]  /*13b30*/  SHF.L.U32 R13, R23, 0x2, RZ ;  /* 0x00000002170d7819 */ /* 0x008fc600000006ff */
        /* <DEDUP_REMOVED lines=10> */
[----:B------:R-:W-:Y:S01]  /*13be0*/  STL [R1+0x7f8], R16 ;  /* 0x0007f81001007387 */ /* 0x000fe20000100800 */
[----:B---3--:R-:W-:-:S03]  /*13bf0*/  IMAD.SHL.U32 R13, R109, 0x4, RZ ;  /* 0x000000046d0d7824 */ /* 0x008fc600078e00ff */
[----:B------:R1:W-:Y:S04]  /*13c00*/  STL [R1+0x7f4], R12 ;  /* 0x0007f40c01007387 */ /* 0x0003e80000100800 */
[----:B------:R2:W-:Y:S01]  /*13c10*/  STL [R1+0x7f0], R13 ;  /* 0x0007f00d01007387 */ /* 0x0005e20000100800 */
[C---:B-1----:R-:W-:Y:S01]  /*13c20*/  SHF.L.U64.HI R12, R110.reuse, 0x2, R194 ;  /* 0x000000026e0c7819 */ /* 0x042fe200000102c2 */
[----:B--2---:R-:W-:-:S04]  /*13c30*/  IMAD.SHL.U32 R13, R110, 0x4, RZ ;  /* 0x000000046e0d7824 */ /* 0x004fc800078e00ff */
[----:B------:R1:W-:Y:S01]  /*13c40*/  STL [R1+0x7ec], R12 ;  /* 0x0007ec0c01007387 */ /* 0x0003e20000100800 */
[----:B------:R-:W-:-:S03]  /*13c50*/  SHF.L.U64.HI R16, R111, 0x2, R196 ;  /* 0x000000026f107819 */ /* 0x000fc600000102c4 */
[----:B------:R2:W-:Y:S01]  /*13c60*/  STL [R1+0x7e8], R13 ;  /* 0x0007e80d01007387 */ /* 0x0005e20000100800 */
[----:B-1----:R-:W-:-:S03]  /*13c70*/  SHF.L.U32 R12, R111, 0x2, RZ ;  /* 0x000000026f0c7819 */ /* 0x002fc600000006ff */
[----:B------:R1:W-:Y:S01]  /*13c80*/  STL [R1+0x7e4], R16 ;  /* 0x0007e41001007387 */ /* 0x0003e20000100800 */
[----:B--2---:R-:W-:-:S03]  /*13c90*/  SHF.L.U64.HI R13, R112, 0x2, R198 ;  /* 0x00000002700d7819 */ /* 0x004fc600000102c6 */
[----:B------:R2:W-:Y:S04]  /*13ca0*/  STL [R1+0x7e0], R12 ;  /* 0x0007e00c01007387 */ /* 0x0005e80000100800 */
[----:B------:R3:W-:Y:S01]  /*13cb0*/  STL [R1+0x7dc], R13 ;  /* 0x0007dc0d01007387 */ /* 0x0007e20000100800 */
[----:B-1----:R-:W-:Y:S01]  /*13cc0*/  IMAD.SHL.U32 R16, R112, 0x4, RZ ;  /* 0x0000000470107824 */ /* 0x002fe200078e00ff */
[----:B--2---:R-:W-:-:S04]  /*13cd0*/  SHF.L.U64.HI R12, R113, 0x2, R200 ;  /* 0x00000002710c7819 */ /* 0x004fc800000102c8 */
[----:B------:R1:W-:Y:S01]  /*13ce0*/  STL [R1+0x7d8], R16 ;  /* 0x0007d81001007387 */ /* 0x0003e20000100800 */
[----:B---3--:R-:W-:-:S03]  /*13cf0*/  IMAD.SHL.U32 R13, R113, 0x4, RZ ;  /* 0x00000004710d7824 */ /* 0x008fc600078e00ff */
        /* <DEDUP_REMOVED lines=32> */
[----:B-1----:R-:W-:Y:S02]  /*13f00*/  SHF.L.U32 R16, R121, 0x2, RZ ;  /* 0x0000000279107819 */ /* 0x002fe400000006ff */
[----:B--2---:R-:W-:-:S03]  /*13f10*/  SHF.L.U64.HI R12, R122, 0x2, R218 ;  /* 0x000000027a0c7819 */ /* 0x004fc600000102da */
[----:B------:R1:W-:Y:S01]  /*13f20*/  STL [R1+0x790], R16 ;  /* 0x0007901001007387 */ /* 0x0003e20000100800 */
[----:B---3--:R-:W-:-:S03]  /*13f30*/  IMAD.SHL.U32 R13, R122, 0x4, RZ ;  /* 0x000000047a0d7824 */ /* 0x008fc600078e00ff */
[----:B------:R2:W-:Y:S04]  /*13f40*/  STL [R1+0x78c], R12 ;  /* 0x00078c0c01007387 */ /* 0x0005e80000100800 */
[----:B------:R3:W-:Y:S01]  /*13f50*/  STL [R1+0x788], R13 ;  /* 0x0007880d01007387 */ /* 0x0007e20000100800 */
[C---:B-1----:R-:W-:Y:S01]  /*13f60*/  SHF.L.U64.HI R16, R123.reuse, 0x2, R220 ;  /* 0x000000027b107819 */ /* 0x042fe200000102dc */
[----:B--2---:R-:W-:-:S04]  /*13f70*/  IMAD.SHL.U32 R12, R123, 0x4, RZ ;  /* 0x000000047b0c7824 */ /* 0x004fc800078e00ff */
[----:B------:R-:W-:Y:S01]  /*13f80*/  STL [R1+0x784], R16 ;  /* 0x0007841001007387 */ /* 0x000fe20000100800 */
[----:B---3--:R-:W-:-:S03]  /*13f90*/  SHF.L.U64.HI R13, R124, 0x2, R222 ;  /* 0x000000027c0d7819 */ /* 0x008fc600000102de */
[----:B------:R1:W-:Y:S04]  /*13fa0*/  STL [R1+0x780], R12 ;  /* 0x0007800c01007387 */ /* 0x0003e80000100800 */
[----:B------:R2:W-:Y:S01]  /*13fb0*/  STL [R1+0x77c], R13 ;  /* 0x00077c0d01007387 */ /* 0x0005e20000100800 */
[----:B-1----:R-:W-:Y:S01]  /*13fc0*/  IMAD.SHL.U32 R12, R124, 0x4, RZ ;  /* 0x000000047c0c7824 */ /* 0x002fe200078e00ff */
[----:B--2---:R-:W-:-:S04]  /*13fd0*/  SHF.L.U64.HI R13, R125, 0x2, R224 ;  /* 0x000000027d0d7819 */ /* 0x004fc800000102e0 */
[----:B------:R1:W-:Y:S01]  /*13fe0*/  STL [R1+0x778], R12 ;  /* 0x0007780c01007387 */ /* 0x0003e20000100800 */
[----:B------:R-:W-:-:S03]  /*13ff0*/  SHF.L.U64.HI R16, R126, 0x2, R226 ;  /* 0x000000027e107819 */ /* 0x000fc600000102e2 */
[----:B------:R2:W-:Y:S01]  /*14000*/  STL [R1+0x774], R13 ;  /* 0x0007740d01007387 */ /* 0x0005e20000100800 */
[----:B-1----:R-:W-:Y:S01]  /*14010*/  IMAD.SHL.U32 R12, R125, 0x4, RZ ;  /* 0x000000047d0c7824 */ /* 0x002fe200078e00ff */
[----:B--2---:R-:W-:-:S04]  /*14020*/  SHF.L.U32 R13, R126, 0x2, RZ ;  /* 0x000000027e0d7819 */ /* 0x004fc800000006ff */
[----:B------:R1:W-:Y:S04]  /*14030*/  STL [R1+0x770], R12 ;  /* 0x0007700c01007387 */ /* 0x0003e80000100800 */
        /* <DEDUP_REMOVED lines=38> */
[C---:B-1----:R-:W-:Y:S02]  /*142a0*/  SHF.L.U64.HI R12, R136.reuse, 0x2, R246 ;  /* 0x00000002880c7819 */ /* 0x042fe400000102f6 */
[----:B--2---:R-:W-:-:S03]  /*142b0*/  SHF.L.U32 R16, R136, 0x2, RZ ;  /* 0x0000000288107819 */ /* 0x004fc600000006ff */
[----:B------:R1:W-:Y:S01]  /*142c0*/  STL [R1+0x71c], R12 ;  /* 0x00071c0c01007387 */ /* 0x0003e20000100800 */
[----:B---3--:R-:W-:-:S03]  /*142d0*/  SHF.L.U64.HI R13, R137, 0x2, R248 ;  /* 0x00000002890d7819 */ /* 0x008fc600000102f8 */
[----:B------:R2:W-:Y:S01]  /*142e0*/  STL [R1+0x718], R16 ;  /* 0x0007181001007387 */ /* 0x0005e20000100800 */
[----:B------:R-:W-:Y:S02]  /*142f0*/  IADD3.X R11, R17, R2, RZ, P0, !PT ;  /* 0x00000002110b7210 */ /* 0x000fe400007fe4ff */
[----:B------:R-:W-:Y:S01]  /*14300*/  SHF.L.U64.HI R17, R252, 0x2, R17 ;  /* 0x00000002fc117819 */ /* 0x000fe20000010211 */
[----:B------:R-:W-:Y:S01]  /*14310*/  IMAD.MOV.U32 R252, RZ, RZ, R25 ;  /* 0x000000fffffc7224 */ /* 0x000fe200078e0019 */
[----:B------:R3:W-:Y:S01]  /*14320*/  STL [R1+0x714], R13 ;  /* 0x0007140d01007387 */ /* 0x0007e20000100800 */
[----:B-1----:R-:W-:Y:S02]  /*14330*/  IMAD.SHL.U32 R12, R137, 0x4, RZ ;  /* 0x00000004890c7824 */ /* 0x002fe400078e00ff */
[----:B------:R-:W-:Y:S01]  /*14340*/  IMAD.MOV.U32 R251, RZ, RZ, R30 ;  /* 0x000000fffffb7224 */ /* 0x000fe200078e001e */
[C---:B--2---:R-:W-:Y:S02]  /*14350*/  SHF.L.U64.HI R16, R138.reuse, 0x2, R250 ;  /* 0x000000028a107819 */ /* 0x044fe400000102fa */
        /* <DEDUP_REMOVED lines=10> */
[----:B-1----:R-:W-:-:S03]  /*14400*/  SHF.L.U64.HI R16, R141, 0x2, R144 ;  /* 0x000000028d107819 */ /* 0x002fc60000010290 */
[----:B------:R-:W3:Y:S01]  /*14410*/  LDL.LU R144, [R1+0xa7c] ;  /* 0x000a7c0001907983 */ /* 0x000ee20000300800 */
[----:B------:R-:W-:Y:S01]  /*14420*/  IMAD.SHL.U32 R12, R140, 0x4, RZ ;  /* 0x000000048c0c7824 */ /* 0x000fe200078e00ff */
[----:B--2---:R-:W-:-:S04]  /*14430*/  SHF.L.U64.HI R13, R142, 0x2, R145 ;  /* 0x000000028e0d7819 */ /* 0x004fc80000010291 */
[----:B------:R1:W-:Y:S04]  /*14440*/  STL [R1+0x6f8], R12 ;  /* 0x0006f80c01007387 */ /* 0x0003e80000100800 */
[----:B------:R2:W-:Y:S04]  /*14450*/  STL [R1+0x6f4], R16 ;  /* 0x0006f41001007387 */ /* 0x0005e80000100800 */
[----:B------:R-:W4:Y:S01]  /*14460*/  LDL.LU R145, [R1+0xa78] ;  /* 0x000a780001917983 */ /* 0x000f220000300800 */
[----:B-1----:R-:W-:Y:S02]  /*14470*/  SHF.L.U32 R12, R141, 0x2, RZ ;  /* 0x000000028d0c7819 */ /* 0x002fe400000006ff */
[----:B--2---:R-:W-:-:S03]  /*14480*/  SHF.L.U64.HI R16, R143, 0x2, R146 ;  /* 0x000000028f107819 */ /* 0x004fc60000010292 */
[----:B------:R1:W-:Y:S04]  /*14490*/  STL [R1+0x6f0], R12 ;  /* 0x0006f00c01007387 */ /* 0x0003e80000100800 */
[----:B------:R3:W-:Y:S04]  /*144a0*/  STL [R1+0x6ec], R13 ;  /* 0x0006ec0d01007387 */ /* 0x0007e80000100800 */
[----:B------:R-:W2:Y:S01]  /*144b0*/  LDL.LU R146, [R1+0xa74] ;  /* 0x000a740001927983 */ /* 0x000ea20000300800 */
[----:B-1----:R-:W-:-:S05]  /*144c0*/  IMAD.SHL.U32 R12, R142, 0x4, RZ ;  /* 0x000000048e0c7824 */ /* 0x002fca00078e00ff */
[----:B------:R1:W-:Y:S04]  /*144d0*/  STL [R1+0x6e8], R12 ;  /* 0x0006e80c01007387 */ /* 0x0003e80000100800 */
[----:B------:R4:W-:Y:S01]  /*144e0*/  STL [R1+0x6e4], R16 ;  /* 0x0006e41001007387 */ /* 0x0009e20000100800 */
[----:B---3--:R-:W-:-:S03]  /*144f0*/  SHF.L.U64.HI R13, R144, 0x2, R147 ;  /* 0x00000002900d7819 */ /* 0x008fc60000010293 */
[----:B------:R-:W3:Y:S01]  /*14500*/  LDL.LU R147, [R1+0xa70] ;  /* 0x000a700001937983 */ /* 0x000ee20000300800 */
[----:B-1----:R-:W-:-:S05]  /*14510*/  IMAD.SHL.U32 R12, R143, 0x4, RZ ;  /* 0x000000048f0c7824 */ /* 0x002fca00078e00ff */
[----:B------:R1:W-:Y:S04]  /*14520*/  STL [R1+0x6e0], R12 ;  /* 0x0006e00c01007387 */ /* 0x0003e80000100800 */
[----:B------:R2:W-:Y:S01]  /*14530*/  STL [R1+0x6dc], R13 ;  /* 0x0006dc0d01007387 */ /* 0x0005e20000100800 */
[----:B----4-:R-:W-:-:S03]  /*14540*/  SHF.L.U64.HI R16, R145, 0x2, R148 ;  /* 0x0000000291107819 */ /* 0x010fc60000010294 */
[----:B------:R-:W4:Y:S01]  /*14550*/  LDL.LU R148, [R1+0xa6c] ;  /* 0x000a6c0001947983 */ /* 0x000f220000300800 */
[----:B-1----:R-:W-:-:S05]  /*14560*/  IMAD.SHL.U32 R12, R144, 0x4, RZ ;  /* 0x00000004900c7824 */ /* 0x002fca00078e00ff */
[----:B------:R1:W-:Y:S04]  /*14570*/  STL [R1+0x6d8], R12 ;  /* 0x0006d80c01007387 */ /* 0x0003e80000100800 */
[----:B------:R3:W-:Y:S01]  /*14580*/  STL [R1+0x6d4], R16 ;  /* 0x0006d41001007387 */ /* 0x0007e20000100800 */
[----:B--2---:R-:W-:-:S03]  /*14590*/  SHF.L.U64.HI R13, R146, 0x2, R149 ;  /* 0x00000002920d7819 */ /* 0x004fc60000010295 */
[----:B------:R-:W2:Y:S01]  /*145a0*/  LDL.LU R149, [R1+0xa68] ;  /* 0x000a680001957983 */ /* 0x000ea20000300800 */
[----:B-1----:R-:W-:-:S05]  /*145b0*/  IMAD.SHL.U32 R12, R145, 0x4, RZ ;  /* 0x00000004910c7824 */ /* 0x002fca00078e00ff */
[----:B------:R1:W-:Y:S04]  /*145c0*/  STL [R1+0x6d0], R12 ;  /* 0x0006d00c01007387 */ /* 0x0003e80000100800 */
[----:B------:R1:W-:Y:S01]  /*145d0*/  STL [R1+0x6cc], R13 ;  /* 0x0006cc0d01007387 */ /* 0x0003e20000100800 */
[----:B---3--:R-:W-:-:S03]  /*145e0*/  SHF.L.U64.HI R16, R147, 0x2, R150 ;  /* 0x0000000293107819 */ /* 0x008fc60000010296 */
[----:B------:R-:W3:Y:S01]  /*145f0*/  LDL.LU R150, [R1+0xa64] ;  /* 0x000a640001967983 */ /* 0x000ee20000300800 */
[----:B-1----:R-:W-:Y:S01]  /*14600*/  SHF.L.U32 R12, R146, 0x2, RZ ;  /* 0x00000002920c7819 */ /* 0x002fe200000006ff */
[----:B------:R-:W-:-:S04]  /*14610*/  IMAD.SHL.U32 R13, R147, 0x4, RZ ;  /* 0x00000004930d7824 */ /* 0x000fc800078e00ff */
[----:B------:R1:W-:Y:S04]  /*14620*/  STL [R1+0x6c8], R12 ;  /* 0x0006c80c01007387 */ /* 0x0003e80000100800 */
[----:B-1----:R-:W3:Y:S04]  /*14630*/  LDL.LU R12, [R1+0x658] ;  /* 0x00065800010c7983 */ /* 0x002ee80000300800 */
[----:B------:R4:W-:Y:S04]  /*14640*/  STL [R1+0x6c4], R16 ;  /* 0x0006c41001007387 */ /* 0x0009e80000100800 */
[----:B------:R1:W-:Y:S01]  /*14650*/  STL [R1+0x6c0], R13 ;  /* 0x0006c00d01007387 */ /* 0x0003e20000100800 */
[----:B----4-:R-:W-:-:S03]  /*14660*/  SHF.L.U64.HI R16, R148, 0x2, R151 ;  /* 0x0000000294107819 */ /* 0x010fc60000010297 */
[----:B------:R-:W4:Y:S01]  /*14670*/  LDL.LU R151, [R1+0xa60] ;  /* 0x000a600001977983 */ /* 0x000f220000300800 */
[----:B-1----:R-:W-:-:S03]  /*14680*/  IMAD.SHL.U32 R13, R148, 0x4, RZ ;  /* 0x00000004940d7824 */ /* 0x002fc600078e00ff */
[----:B------:R-:W4:Y:S04]  /*14690*/  LDL.LU R172, [R1+0x894] ;  /* 0x0008940001ac7983 */ /* 0x000f280000300800 */
[----:B------:R2:W-:Y:S04]  /*146a0*/  STL [R1+0x6bc], R16 ;  /* 0x0006bc1001007387 */ /* 0x0005e80000100800 */
[----:B------:R1:W-:Y:S01]  /*146b0*/  STL [R1+0x6b8], R13 ;  /* 0x0006b80d01007387 */ /* 0x0003e20000100800 */
[----:B--2---:R-:W-:-:S03]  /*146c0*/  SHF.L.U64.HI R16, R149, 0x2, R152 ;  /* 0x0000000295107819 */ /* 0x004fc60000010298 */
[----:B------:R-:W2:Y:S01]  /*146d0*/  LDL.LU R152, [R1+0xa5c] ;  /* 0x000a5c0001987983 */ /* 0x000ea20000300800 */
[----:B-1----:R-:W-:-:S03]  /*146e0*/  IMAD.SHL.U32 R13, R149, 0x4, RZ ;  /* 0x00000004950d7824 */ /* 0x002fc600078e00ff */
[----:B------:R-:W2:Y:S04]  /*146f0*/  LDL.LU R176, [R1+0x898] ;  /* 0x0008980001b07983 */ /* 0x000ea80000300800 */
[----:B------:R3:W-:Y:S04]  /*14700*/  STL [R1+0x6b4], R16 ;  /* 0x0006b41001007387 */ /* 0x0007e80000100800 */
[----:B------:R1:W-:Y:S01]  /*14710*/  STL [R1+0x6b0], R13 ;  /* 0x0006b00d01007387 */ /* 0x0003e20000100800 */
[----:B---3--:R-:W-:-:S03]  /*14720*/  SHF.L.U64.HI R16, R150, 0x2, R153 ;  /* 0x0000000296107819 */ /* 0x008fc60000010299 */
[----:B------:R-:W3:Y:S01]  /*14730*/  LDL.LU R153, [R1+0xa58] ;  /* 0x000a580001997983 */ /* 0x000ee20000300800 */
[----:B-1----:R-:W-:-:S03]  /*14740*/  IMAD.SHL.U32 R13, R150, 0x4, RZ ;  /* 0x00000004960d7824 */ /* 0x002fc600078e00ff */
[----:B------:R-:W-:Y:S01]  /*14750*/  STL [R1+0x6ac], R16 ;  /* 0x0006ac1001007387 */ /* 0x000fe20000100800 */
[----:B----4-:R-:W-:-:S03]  /*14760*/  SHF.L.U64.HI R19, R151, 0x2, R154 ;  /* 0x0000000297137819 */ /* 0x010fc6000001029a */
[----:B------:R-:W4:Y:S04]  /*14770*/  LDL.LU R154, [R1+0xa54] ;  /* 0x000a5400019a7983 */ /* 0x000f280000300800 */
[----:B------:R1:W-:Y:S04]  /*14780*/  STL [R1+0x6a8], R13 ;  /* 0x0006a80d01007387 */ /* 0x0003e80000100800 */
[----:B------:R3:W-:Y:S01]  /*14790*/  STL [R1+0x6a4], R19 ;  /* 0x0006a41301007387 */ /* 0x0007e20000100800 */
[----:B-1----:R-:W-:Y:S02]  /*147a0*/  SHF.L.U32 R13, R151, 0x2, RZ ;  /* 0x00000002970d7819 */ /* 0x002fe400000006ff */
[----:B--2---:R-:W-:-:S02]  /*147b0*/  SHF.L.U64.HI R16, R152, 0x2, R155 ;  /* 0x0000000298107819 */ /* 0x004fc4000001029b */
[----:B------:R-:W2:Y:S04]  /*147c0*/  LDL.LU R155, [R1+0xa50] ;  /* 0x000a5000019b7983 */ /* 0x000ea80000300800 */
[----:B------:R1:W-:Y:S04]  /*147d0*/  STL [R1+0x6a0], R13 ;  /* 0x0006a00d01007387 */ /* 0x0003e80000100800 */
[----:B------:R-:W-:Y:S01]  /*147e0*/  STL [R1+0x69c], R16 ;  /* 0x00069c1001007387 */ /* 0x000fe20000100800 */
[----:B---3--:R-:W-:-:S03]  /*147f0*/  SHF.L.U64.HI R19, R153, 0x2, R156 ;  /* 0x0000000299137819 */ /* 0x008fc6000001029c */
[----:B------:R-:W3:Y:S01]  /*14800*/  LDL.LU R156, [R1+0xa4c] ;  /* 0x000a4c00019c7983 */ /* 0x000ee20000300800 */
[----:B-1----:R-:W-:-:S05]  /*14810*/  IMAD.SHL.U32 R13, R152, 0x4, RZ ;  /* 0x00000004980d7824 */ /* 0x002fca00078e00ff */
[----:B------:R1:W-:Y:S04]  /*14820*/  STL [R1+0x698], R13 ;  /* 0x0006980d01007387 */ /* 0x0003e80000100800 */
[----:B------:R-:W-:Y:S01]  /*14830*/  STL [R1+0x694], R19 ;  /* 0x0006941301007387 */ /* 0x000fe20000100800 */
[----:B-1----:R-:W-:Y:S01]  /*14840*/  IMAD.SHL.U32 R13, R153, 0x4, RZ ;  /* 0x00000004990d7824 */ /* 0x002fe200078e00ff */
[C---:B----4-:R-:W-:Y:S02]  /*14850*/  SHF.L.U64.HI R16, R154.reuse, 0x2, R157 ;  /* 0x000000029a107819 */ /* 0x050fe4000001029d */
[----:B------:R-:W4:Y:S04]  /*14860*/  LDL.LU R157, [R1+0xa48] ;  /* 0x000a4800019d7983 */ /* 0x000f280000300800 */
[----:B------:R1:W-:Y:S04]  /*14870*/  STL [R1+0x690], R13 ;  /* 0x0006900d01007387 */ /* 0x0003e80000100800 */
[----:B------:R3:W-:Y:S01]  /*14880*/  STL [R1+0x68c], R16 ;  /* 0x00068c1001007387 */ /* 0x0007e20000100800 */
[----:B-1----:R-:W-:Y:S01]  /*14890*/  IMAD.SHL.U32 R13, R154, 0x4, RZ ;  /* 0x000000049a0d7824 */ /* 0x002fe200078e00ff */
        /* <DEDUP_REMOVED lines=9> */
[----:B-1----:R-:W-:Y:S02]  /*14930*/  SHF.L.U32 R13, R156, 0x2, RZ ;  /* 0x000000029c0d7819 */ /* 0x002fe400000006ff */
[C---:B----4-:R-:W-:Y:S02]  /*14940*/  SHF.L.U64.HI R19, R157.reuse, 0x2, R161 ;  /* 0x000000029d137819 */ /* 0x050fe400000102a1 */
[----:B------:R-:W4:Y:S04]  /*14950*/  LDL.LU R161, [R1+0xa3c] ;  /* 0x000a3c0001a17983 */ /* 0x000f280000300800 */
[----:B------:R1:W-:Y:S04]  /*14960*/  STL [R1+0x678], R13 ;  /* 0x0006780d01007387 */ /* 0x0003e80000100800 */
[----:B------:R-:W-:Y:S01]  /*14970*/  STL [R1+0x674], R19 ;  /* 0x0006741301007387 */ /* 0x000fe20000100800 */
[----:B-1----:R-:W-:Y:S01]  /*14980*/  IMAD.SHL.U32 R13, R157, 0x4, RZ ;  /* 0x000000049d0d7824 */ /* 0x002fe200078e00ff */
[----:B--2---:R-:W-:-:S02]  /*14990*/  SHF.L.U64.HI R16, R158, 0x2, R160 ;  /* 0x000000029e107819 */ /* 0x004fc400000102a0 */
[----:B------:R-:W2:Y:S04]  /*149a0*/  LDL.LU R160, [R1+0xa38] ;  /* 0x000a380001a07983 */ /* 0x000ea80000300800 */
[----:B------:R1:W-:Y:S04]  /*149b0*/  STL [R1+0x670], R13 ;  /* 0x0006700d01007387 */ /* 0x0003e80000100800 */
[----:B------:R-:W2:Y:S01]  /*149c0*/  LDL.LU R252, [R1+0x8bc] ;  /* 0x0008bc0001fc7983 */ /* 0x000ea20000300800 */
[----:B-1----:R-:W-:-:S03]  /*149d0*/  IMAD.SHL.U32 R13, R158, 0x4, RZ ;  /* 0x000000049e0d7824 */ /* 0x002fc600078e00ff */
[----:B------:R3:W-:Y:S04]  /*149e0*/  STL [R1+0x66c], R16 ;  /* 0x00066c1001007387 */ /* 0x0007e80000100800 */
[----:B------:R-:W2:Y:S04]  /*149f0*/  LDL.LU R251, [R1+0x8c0] ;  /* 0x0008c00001fb7983 */ /* 0x000ea80000300800 */
[----:B------:R1:W-:Y:S01]  /*14a00*/  STL [R1+0x668], R13 ;  /* 0x0006680d01007387 */ /* 0x0003e20000100800 */
[----:B---3--:R-:W-:-:S03]  /*14a10*/  SHF.L.U64.HI R16, R159, 0x2, R162 ;  /* 0x000000029f107819 */ /* 0x008fc600000102a2 */
[----:B------:R-:W3:Y:S01]  /*14a20*/  LDL.LU R162, [R1+0xa34] ;  /* 0x000a340001a27983 */ /* 0x000ee20000300800 */
[----:B------:R-:W-:-:S03]  /*14a30*/  IMAD.SHL.U32 R19, R159, 0x4, RZ ;  /* 0x000000049f137824 */ /* 0x000fc600078e00ff */
[----:B-1----:R-:W3:Y:S04]  /*14a40*/  LDL.LU R13, [R1+0x8c4] ;  /* 0x0008c400010d7983 */ /* 0x002ee80000300800 */
[----:B------:R-:W-:Y:S04]  /*14a50*/  STL [R1+0x664], R16 ;  /* 0x0006641001007387 */ /* 0x000fe80000100800 */
[----:B------:R-:W3:Y:S04]  /*14a60*/  LDL.LU R174, [R1+0x8c8] ;  /* 0x0008c80001ae7983 */ /* 0x000ee80000300800 */
[----:B------:R4:W-:Y:S02]  /*14a70*/  STL [R1+0x660], R19 ;  /* 0x0006601301007387 */ /* 0x0009e40000100800 */
[----:B----4-:R-:W-:-:S02]  /*14a80*/  SHF.L.U64.HI R19, R161, 0x2, R172 ;  /* 0x00000002a1137819 */ /* 0x010fc400000102ac */
[C---:B--2---:R-:W-:Y:S01]  /*14a90*/  SHF.L.U64.HI R16, R160.reuse, 0x2, R12 ;  /* 0x00000002a0107819 */ /* 0x044fe2000001020c */
[----:B------:R-:W-:Y:S01]  /*14aa0*/  IMAD.SHL.U32 R20, R160, 0x4, RZ ;  /* 0x00000004a0147824 */ /* 0x000fe200078e00ff */
[----:B------:R-:W2:Y:S04]  /*14ab0*/  LDL.LU R12, [R1+0x8cc] ;  /* 0x0008cc00010c7983 */ /* 0x000ea80000300800 */
[----:B------:R1:W-:Y:S04]  /*14ac0*/  STL [R1+0x65c], R16 ;  /* 0x00065c1001007387 */ /* 0x0003e80000100800 */
[----:B------:R-:W-:Y:S04]  /*14ad0*/  STL [R1+0x658], R20 ;  /* 0x0006581401007387 */ /* 0x000fe80000100800 */
[----:B------:R-:W4:Y:S01]  /*14ae0*/  LDL.LU R172, [R1+0x8d4] ;  /* 0x0008d40001ac7983 */ /* 0x000f220000300800 */
[----:B-1----:R-:W-:-:S03]  /*14af0*/  SHF.L.U32 R16, R161, 0x2, RZ ;  /* 0x00000002a1107819 */ /* 0x002fc600000006ff */
[----:B------:R1:W-:Y:S04]  /*14b00*/  STL [R1+0x654], R19 ;  /* 0x0006541301007387 */ /* 0x0003e80000100800 */
[----:B------:R3:W-:Y:S01]  /*14b10*/  STL [R1+0x650], R16 ;  /* 0x0006501001007387 */ /* 0x0007e20000100800 */
[C---:B-1----:R-:W-:Y:S01]  /*14b20*/  SHF.L.U64.HI R19, R6.reuse, 0x2, R165 ;  /* 0x0000000206137819 */ /* 0x042fe200000102a5 */
[----:B------:R-:W-:Y:S01]  /*14b30*/  IMAD.SHL.U32 R6, R6, 0x4, RZ ;  /* 0x0000000406067824 */ /* 0x000fe200078e00ff */
[C---:B---3--:R-:W-:Y:S01]  /*14b40*/  SHF.L.U64.HI R20, R162.reuse, 0x2, R176 ;  /* 0x00000002a2147819 */ /* 0x048fe200000102b0 */
[----:B------:R-:W-:-:S04]  /*14b50*/  IMAD.SHL.U32 R16, R162, 0x4, RZ ;  /* 0x00000004a2107824 */ /* 0x000fc800078e00ff */
[----:B------:R-:W-:Y:S04]  /*14b60*/  STL [R1+0x64c], R20 ;  /* 0x00064c1401007387 */ /* 0x000fe80000100800 */
[----:B------:R-:W3:Y:S04]  /*14b70*/  LDL.LU R165, [R1+0xa30] ;  /* 0x000a300001a57983 */ /* 0x000ee80000300800 */
[----:B------:R1:W-:Y:S04]  /*14b80*/  STL [R1+0x648], R16 ;  /* 0x0006481001007387 */ /* 0x0003e80000100800 */
[----:B------:R1:W-:Y:S02]  /*14b90*/  STL [R1+0x644], R19 ;  /* 0x0006441301007387 */ /* 0x0003e40000100800 */
[----:B-1----:R-:W-:-:S02]  /*14ba0*/  SHF.L.U64.HI R16, R163, 0x2, R166 ;  /* 0x00000002a3107819 */ /* 0x002fc400000102a6 */
[----:B------:R-:W2:Y:S01]  /*14bb0*/  LDL.LU R166, [R1+0xa2c] ;  /* 0x000a2c0001a67983 */ /* 0x000ea20000300800 */
[----:B------:R-:W-:-:S03]  /*14bc0*/  SHF.L.U64.HI R19, R164, 0x2, R167 ;  /* 0x00000002a4137819 */ /* 0x000fc600000102a7 */
[----:B------:R1:W-:Y:S04]  /*14bd0*/  STL [R1+0x640], R6 ;  /* 0x0006400601007387 */ /* 0x0003e80000100800 */
[----:B------:R-:W-:Y:S04]  /*14be0*/  STL [R1+0x63c], R16 ;  /* 0x00063c1001007387 */ /* 0x000fe80000100800 */
[----:B------:R-:W4:Y:S01]  /*14bf0*/  LDL.LU R167, [R1+0xa28] ;  /* 0x000a280001a77983 */ /* 0x000f220000300800 */
[----:B-1----:R-:W-:-:S05]  /*14c00*/  IMAD.SHL.U32 R6, R163, 0x4, RZ ;  /* 0x00000004a3067824 */ /* 0x002fca00078e00ff */
[----:B------:R1:W-:Y:S04]  /*14c10*/  STL [R1+0x638], R6 ;  /* 0x0006380601007387 */ /* 0x0003e80000100800 */
[----:B------:R-:W-:Y:S01]  /*14c20*/  STL [R1+0x634], R19 ;  /* 0x0006341301007387 */ /* 0x000fe20000100800 */
[----:B-1----:R-:W-:Y:S01]  /*14c30*/  IMAD.SHL.U32 R6, R164, 0x4, RZ ;  /* 0x00000004a4067824 */ /* 0x002fe200078e00ff */
[C---:B---3--:R-:W-:Y:S02]  /*14c40*/  SHF.L.U64.HI R16, R165.reuse, 0x2, R168 ;  /* 0x00000002a5107819 */ /* 0x048fe400000102a8 */
[----:B------:R-:W3:Y:S04]  /*14c50*/  LDL.LU R168, [R1+0xa24] ;  /* 0x000a240001a87983 */ /* 0x000ee80000300800 */
[----:B------:R1:W-:Y:S04]  /*14c60*/  STL [R1+0x630], R6 ;  /* 0x0006300601007387 */ /* 0x0003e80000100800 */
[----:B------:R4:W-:Y:S01]  /*14c70*/  STL [R1+0x62c], R16 ;  /* 0x00062c1001007387 */ /* 0x0009e20000100800 */
[----:B-1----:R-:W-:-:S02]  /*14c80*/  SHF.L.U32 R6, R165, 0x2, RZ ;  /* 0x00000002a5067819 */ /* 0x002fc400000006ff */
[----:B--2---:R-:W-:Y:S02]  /*14c90*/  SHF.L.U64.HI R19, R166, 0x2, R169 ;  /* 0x00000002a6137819 */ /* 0x004fe400000102a9 */
[----:B------:R-:W2:Y:S04]  /*14ca0*/  LDL.LU R169, [R1+0xa20] ;  /* 0x000a200001a97983 */ /* 0x000ea80000300800 */
[----:B------:R1:W-:Y:S01]  /*14cb0*/  STL [R1+0x628], R6 ;  /* 0x0006280601007387 */ /* 0x0003e20000100800 */
[----:B----4-:R-:W-:-:S03]  /*14cc0*/  SHF.L.U64.HI R16, R167, 0x2, R170 ;  /* 0x00000002a7107819 */ /* 0x010fc600000102aa */
[----:B------:R-:W-:Y:S04]  /*14cd0*/  STL [R1+0x624], R19 ;  /* 0x0006241301007387 */ /* 0x000fe80000100800 */
[----:B------:R-:W4:Y:S01]  /*14ce0*/  LDL.LU R170, [R1+0xa1c] ;  /* 0x000a1c0001aa7983 */ /* 0x000f220000300800 */
[----:B-1----:R-:W-:-:S05]  /*14cf0*/  IMAD.SHL.U32 R6, R166, 0x4, RZ ;  /* 0x00000004a6067824 */ /* 0x002fca00078e00ff */
[----:B------:R1:W-:Y:S04]  /*14d00*/  STL [R1+0x620], R6 ;  /* 0x0006200601007387 */ /* 0x0003e80000100800 */
[----:B------:R3:W-:Y:S01]  /*14d10*/  STL [R1+0x61c], R16 ;  /* 0x00061c1001007387 */ /* 0x0007e20000100800 */
[----:B-1----:R-:W-:Y:S01]  /*14d20*/  IMAD.SHL.U32 R6, R167, 0x4, RZ ;  /* 0x00000004a7067824 */ /* 0x002fe200078e00ff */
[----:B------:R-:W-:Y:S02]  /*14d30*/  SHF.L.U64.HI R244, R243, 0x2, R235 ;  /* 0x00000002f3f47819 */ /* 0x000fe400000102eb */
[----:B------:R-:W-:Y:S02]  /*14d40*/  SHF.L.U64.HI R240, R239, 0x2, R233 ;  /* 0x00000002eff07819 */ /* 0x000fe400000102e9 */
[----:B------:R-:W-:-:S02]  /*14d50*/  SHF.L.U64.HI R246, R245, 0x2, R12 ;  /* 0x00000002f5f67819 */ /* 0x000fc4000001020c */
[----:B------:R-:W-:Y:S02]  /*14d60*/  SHF.L.U64.HI R238, R237, 0x2, R231 ;  /* 0x00000002edee7819 */ /* 0x000fe400000102e7 */
[C---:B---3--:R-:W-:Y:S01]  /*14d70*/  SHF.L.U64.HI R19, R168.reuse, 0x2, R171 ;  /* 0x00000002a8137819 */ /* 0x048fe200000102ab */
[----:B------:R-:W-:Y:S01]  /*14d80*/  IMAD.SHL.U32 R16, R168, 0x4, RZ ;  /* 0x00000004a8107824 */ /* 0x000fe200078e00ff */
[----:B------:R-:W3:Y:S04]  /*14d90*/  LDL.LU R171, [R1+0xa18] ;  /* 0x000a180001ab7983 */ /* 0x000ee80000300800 */
[----:B------:R2:W-:Y:S04]  /*14da0*/  STL [R1+0x618], R6 ;  /* 0x0006180601007387 */ /* 0x0005e80000100800 */
[----:B------:R1:W-:Y:S01]  /*14db0*/  STL [R1+0x614], R19 ;  /* 0x0006141301007387 */ /* 0x0003e20000100800 */
[----:B--2---:R-:W-:-:S03]  /*14dc0*/  SHF.L.U64.HI R6, R169, 0x2, R247 ;  /* 0x00000002a9067819 */ /* 0x004fc600000102f7 */
[----:B------:R-:W2:Y:S01]  /*14dd0*/  LDL.LU R247, [R1+0xa14] ;  /* 0x000a140001f77983 */ /* 0x000ea20000300800 */
[----:B-1----:R-:W-:-:S03]  /*14de0*/  IMAD.SHL.U32 R19, R169, 0x4, RZ ;  /* 0x00000004a9137824 */ /* 0x002fc600078e00ff */
[----:B------:R4:W-:Y:S04]  /*14df0*/  STL [R1+0x610], R16 ;  /* 0x0006101001007387 */ /* 0x0009e80000100800 */
[----:B------:R1:W-:Y:S01]  /*14e00*/  STL [R1+0x60c], R6 ;  /* 0x00060c0601007387 */ /* 0x0003e20000100800 */
[----:B----4-:R-:W-:-:S03]  /*14e10*/  SHF.L.U64.HI R16, R170, 0x2, R252 ;  /* 0x00000002aa107819 */ /* 0x010fc600000102fc */
[----:B------:R4:W-:Y:S01]  /*14e20*/  STL [R1+0x608], R19 ;  /* 0x0006081301007387 */ /* 0x0009e20000100800 */
[----:B-1----:R-:W-:-:S03]  /*14e30*/  SHF.L.U32 R6, R170, 0x2, RZ ;  /* 0x00000002aa067819 */ /* 0x002fc600000006ff */
[----:B------:R1:W-:Y:S04]  /*14e40*/  STL [R1+0x604], R16 ;  /* 0x0006041001007387 */ /* 0x0003e80000100800 */
[----:B------:R3:W-:Y:S04]  /*14e50*/  STL [R1+0x600], R6 ;  /* 0x0006000601007387 */ /* 0x0007e80000100800 */
[----:B------:R-:W4:Y:S04]  /*14e60*/  LDL.LU R235, [R1+0xa10] ;  /* 0x000a100001eb7983 */ /* 0x000f280000300800 */
[----:B------:R-:W3:Y:S04]  /*14e70*/  LDL.LU R233, [R1+0xa0c] ;  /* 0x000a0c0001e97983 */ /* 0x000ee80000300800 */
[----:B------:R-:W2:Y:S04]  /*14e80*/  LDL.LU R12, [R1+0x8fc] ;  /* 0x0008fc00010c7983 */ /* 0x000ea80000300800 */
[----:B------:R-:W2:Y:S01]  /*14e90*/  LDL.LU R231, [R1+0xa08] ;  /* 0x000a080001e77983 */ /* 0x000ea20000300800 */
[----:B------:R-:W-:-:S03]  /*14ea0*/  SHF.L.U64.HI R242, R241, 0x2, R172 ;  /* 0x00000002f1f27819 */ /* 0x000fc600000102ac */
[----:B------:R-:W2:Y:S01]  /*14eb0*/  LDL.LU R172, [R1+0x900] ;  /* 0x0009000001ac7983 */ /* 0x000ea20000300800 */
[----:B----4-:R-:W-:-:S03]  /*14ec0*/  SHF.L.U64.HI R236, R235, 0x2, R229 ;  /* 0x00000002ebec7819 */ /* 0x010fc600000102e5 */
[----:B------:R-:W4:Y:S01]  /*14ed0*/  LDL.LU R229, [R1+0xa04] ;  /* 0x000a040001e57983 */ /* 0x000f220000300800 */
[----:B---3--:R-:W-:-:S03]  /*14ee0*/  SHF.L.U64.HI R234, R233, 0x2, R227 ;  /* 0x00000002e9ea7819 */ /* 0x008fc600000102e3 */
[----:B------:R-:W3:Y:S04]  /*14ef0*/  LDL.LU R186, [R1+0x904] ;  /* 0x0009040001ba7983 */ /* 0x000ee80000300800 */
[----:B------:R-:W3:Y:S01]  /*14f00*/  LDL.LU R227, [R1+0xa00] ;  /* 0x000a000001e37983 */ /* 0x000ee20000300800 */
[----:B--2---:R-:W-:-:S03]  /*14f10*/  SHF.L.U64.HI R232, R231, 0x2, R225 ;  /* 0x00000002e7e87819 */ /* 0x004fc600000102e1 */
[----:B------:R-:W2:Y:S04]  /*14f20*/  LDL.LU R22, [R1+0x908] ;  /* 0x0009080001167983 */ /* 0x000ea80000300800 */
[----:B------:R-:W2:Y:S04]  /*14f30*/  LDL.LU R184, [R1+0x90c] ;  /* 0x00090c0001b87983 */ /* 0x000ea80000300800 */
[----:B------:R-:W2:Y:S04]  /*14f40*/  LDL.LU R225, [R1+0x9fc] ;  /* 0x0009fc0001e17983 */ /* 0x000ea80000300800 */
[----:B------:R-:W2:Y:S04]  /*14f50*/  LDL.LU R21, [R1+0x910] ;  /* 0x0009100001157983 */ /* 0x000ea80000300800 */
[----:B------:R-:W2:Y:S01]  /*14f60*/  LDL.LU R182, [R1+0x918] ;  /* 0x0009180001b67983 */ /* 0x000ea20000300800 */
[----:B----4-:R-:W-:-:S03]  /*14f70*/  SHF.L.U64.HI R230, R229, 0x2, R223 ;  /* 0x00000002e5e67819 */ /* 0x010fc600000102df */
[----:B------:R-:W4:Y:S04]  /*14f80*/  LDL.LU R223, [R1+0x9f8] ;  /* 0x0009f80001df7983 */ /* 0x000f280000300800 */
[----:B------:R-:W4:Y:S01]  /*14f90*/  LDL.LU R20, [R1+0x91c] ;  /* 0x00091c0001147983 */ /* 0x000f220000300800 */
[----:B---3--:R-:W-:-:S03]  /*14fa0*/  SHF.L.U64.HI R228, R227, 0x2, R221 ;  /* 0x00000002e3e47819 */ /* 0x008fc600000102dd */
[----:B------:R-:W3:Y:S04]  /*14fb0*/  LDL.LU R180, [R1+0x920] ;  /* 0x0009200001b47983 */ /* 0x000ee80000300800 */
[----:B------:R-:W3:Y:S04]  /*14fc0*/  LDL.LU R221, [R1+0x9f4] ;  /* 0x0009f40001dd7983 */ /* 0x000ee80000300800 */
[----:B------:R-:W3:Y:S01]  /*14fd0*/  LDL.LU R19, [R1+0x924] ;  /* 0x0009240001137983 */ /* 0x000ee20000300800 */
[----:B--2---:R-:W-:-:S03]  /*14fe0*/  SHF.L.U64.HI R226, R225, 0x2, R219 ;  /* 0x00000002e1e27819 */ /* 0x004fc600000102db */
[----:B------:R-:W2:Y:S04]  /*14ff0*/  LDL.LU R178, [R1+0x928] ;  /* 0x0009280001b27983 */ /* 0x000ea80000300800 */
[----:B------:R-:W2:Y:S01]  /*15000*/  LDL.LU R219, [R1+0x9f0] ;  /* 0x0009f00001db7983 */ /* 0x000ea20000300800 */
[----:B------:R-:W-:-:S03]  /*15010*/  SHF.L.U64.HI R250, R249, 0x2, R13 ;  /* 0x00000002f9fa7819 */ /* 0x000fc6000001020d */
[----:B-1----:R-:W2:Y:S01]  /*15020*/  LDL.LU R16, [R1+0x92c] ;  /* 0x00092c0001107983 */ /* 0x002ea20000300800 */
[----:B------:R-:W-:-:S03]  /*15030*/  SHF.L.U64.HI R248, R247, 0x2, R174 ;  /* 0x00000002f7f87819 */ /* 0x000fc600000102ae */
[----:B------:R-:W2:Y:S01]  /*15040*/  LDL.LU R176, [R1+0x930] ;  /* 0x0009300001b07983 */ /* 0x000ea20000300800 */
[----:B------:R-:W-:Y:S02]  /*15050*/  SHF.L.U64.HI R192, R191, 0x2, R183 ;  /* 0x00000002bfc07819 */ /* 0x000fe400000102b7 */
[----:B----4-:R-:W-:Y:S02]  /*15060*/  SHF.L.U64.HI R224, R223, 0x2, R215 ;  /* 0x00000002dfe07819 */ /* 0x010fe400000102d7 */
[----:B------:R-:W4:Y:S04]  /*15070*/  LDL.LU R215, [R1+0x9ec] ;  /* 0x0009ec0001d77983 */ /* 0x000f280000300800 */
[----:B------:R-:W4:Y:S04]  /*15080*/  LDL.LU R13, [R1+0x934] ;  /* 0x00093400010d7983 */ /* 0x000f280000300800 */
[----:B------:R-:W4:Y:S01]  /*15090*/  LDL.LU R174, [R1+0x938] ;  /* 0x0009380001ae7983 */ /* 0x000f220000300800 */
[----:B---3--:R-:W-:-:S03]  /*150a0*/  SHF.L.U64.HI R222, R221, 0x2, R12 ;  /* 0x00000002ddde7819 */ /* 0x008fc6000001020c */
[----:B------:R-:W3:Y:S01]  /*150b0*/  LDL.LU R12, [R1+0x940] ;  /* 0x00094000010c7983 */ /* 0x000ee20000300800 */
[----:B--2---:R-:W-:-:S03]  /*150c0*/  SHF.L.U64.HI R220, R219, 0x2, R172 ;  /* 0x00000002dbdc7819 */ /* 0x004fc600000102ac */
[----:B------:R-:W2:Y:S04]  /*150d0*/  LDL.LU R172, [R1+0x944] ;  /* 0x0009440001ac7983 */ /* 0x000ea80000300800 */
[----:B------:R-:W4:Y:S01]  /*150e0*/  LDL.LU R183, [R1+0x9e8] ;  /* 0x0009e80001b77983 */ /* 0x000f220000300800 */
[----:B------:R-:W-:Y:S02]  /*150f0*/  SHF.L.U64.HI R218, R217, 0x2, R186 ;  /* 0x00000002d9da7819 */ /* 0x000fe400000102ba */
[----:B------:R-:W-:Y:S02]  /*15100*/  SHF.L.U64.HI R206, R205, 0x2, R180 ;  /* 0x00000002cdce7819 */ /* 0x000fe400000102b4 */
[----:B------:R-:W3:Y:S01]  /*15110*/  LDL.LU R180, [R1+0x954] ;  /* 0x0009540001b47983 */ /* 0x000ee20000300800 */
[----:B------:R-:W-:-:S02]  /*15120*/  SHF.L.U64.HI R186, R185, 0x2, R179 ;  /* 0x00000002b9ba7819 */ /* 0x000fc400000102b3 */
[----:B------:R-:W-:Y:S01]  /*15130*/  SHF.L.U64.HI R202, R201, 0x2, R178 ;  /* 0x00000002c9ca7819 */ /* 0x000fe200000102b2 */
[----:B------:R-:W3:Y:S01]  /*15140*/  LDL.LU R179, [R1+0x9e4] ;  /* 0x0009e40001b37983 */ /* 0x000ee20000300800 */
[----:B------:R-:W-:Y:S02]  /*15150*/  SHF.L.U64.HI R214, R213, 0x2, R184 ;  /* 0x00000002d5d67819 */ /* 0x000fe400000102b8 */
[----:B------:R-:W-:Y:S01]  /*15160*/  SHF.L.U64.HI R198, R197, 0x2, R176 ;  /* 0x00000002c5c67819 */ /* 0x000fe200000102b0 */
[----:B------:R-:W3:Y:S04]  /*15170*/  LDL.LU R178, [R1+0x958] ;  /* 0x0009580001b27983 */ /* 0x000ee80000300800 */
[----:B------:R-:W3:Y:S01]  /*15180*/  LDL.LU R176, [R1+0x95c] ;  /* 0x00095c0001b07983 */ /* 0x000ee20000300800 */
[----:B----4-:R-:W-:-:S03]  /*15190*/  SHF.L.U64.HI R184, R183, 0x2, R181 ;  /* 0x00000002b7b87819 */ /* 0x010fc600000102b5 */
[----:B------:R-:W4:Y:S01]  /*151a0*/  LDL.LU R181, [R1+0x9e0] ;  /* 0x0009e00001b57983 */ /* 0x000f220000300800 */
[----:B------:R-:W-:Y:S02]  /*151b0*/  SHF.L.U64.HI R194, R193, 0x2, R174 ;  /* 0x00000002c1c27819 */ /* 0x000fe400000102ae */
[----:B--2---:R-:W-:Y:S01]  /*151c0*/  SHF.L.U64.HI R188, R187, 0x2, R172 ;  /* 0x00000002bbbc7819 */ /* 0x004fe200000102ac */
[----:B------:R-:W2:Y:S04]  /*151d0*/  LDL.LU R174, [R1+0x960] ;  /* 0x0009600001ae7983 */ /* 0x000ea80000300800 */
[----:B------:R-:W2:Y:S04]  /*151e0*/  LDL.LU R172, [R1+0x964] ;  /* 0x0009640001ac7983 */ /* 0x000ea80000300800 */
[----:B------:R-:W2:Y:S04]  /*151f0*/  LDL R118, [R1+0x848] ;  /* 0x0008480001767983 */ /* 0x000ea80000100800 */
[----:B------:R-:W2:Y:S04]  /*15200*/  LDL.LU R117, [R1+0x968] ;  /* 0x0009680001757983 */ /* 0x000ea80000300800 */
[----:B------:R-:W2:Y:S04]  /*15210*/  LDL R116, [R1+0x84c] ;  /* 0x00084c0001747983 */ /* 0x000ea80000100800 */
[----:B------:R-:W2:Y:S04]  /*15220*/  LDL.LU R115, [R1+0x96c] ;  /* 0x00096c0001737983 */ /* 0x000ea80000300800 */
[----:B------:R-:W2:Y:S04]  /*15230*/  LDL R114, [R1+0x868] ;  /* 0x0008680001727983 */ /* 0x000ea80000100800 */
[----:B------:R-:W2:Y:S04]  /*15240*/  LDL.LU R113, [R1+0x970] ;  /* 0x0009700001717983 */ /* 0x000ea80000300800 */
[----:B------:R-:W2:Y:S04]  /*15250*/  LDL.LU R112, [R1+0x86c] ;  /* 0x00086c0001707983 */ /* 0x000ea80000300800 */
[----:B------:R-:W2:Y:S04]  /*15260*/  LDL.LU R111, [R1+0x974] ;  /* 0x00097400016f7983 */ /* 0x000ea80000300800 */
[----:B------:R-:W2:Y:S01]  /*15270*/  LDL.LU R110, [R1+0x870] ;  /* 0x00087000016e7983 */ /* 0x000ea20000300800 */
[----:B------:R-:W-:-:S03]  /*15280*/  SHF.L.U64.HI R216, R215, 0x2, R22 ;  /* 0x00000002d7d87819 */ /* 0x000fc60000010216 */
[----:B------:R-:W2:Y:S01]  /*15290*/  LDL.LU R109, [R1+0x978] ;  /* 0x00097800016d7983 */ /* 0x000ea20000300800 */
[----:B------:R-:W-:-:S03]  /*152a0*/  SHF.L.U64.HI R210, R209, 0x2, R182 ;  /* 0x00000002d1d27819 */ /* 0x000fc600000102b6 */
[----:B------:R-:W2:Y:S01]  /*152b0*/  LDL.LU R108, [R1+0x874] ;  /* 0x00087400016c7983 */ /* 0x000ea20000300800 */
[----:B------:R-:W-:-:S03]  /*152c0*/  SHF.L.U64.HI R212, R211, 0x2, R21 ;  /* 0x00000002d3d47819 */ /* 0x000fc60000010215 */
[----:B------:R-:W2:Y:S04]  /*152d0*/  LDL.LU R107, [R1+0x878] ;  /* 0x00087800016b7983 */ /* 0x000ea80000300800 */
[----:B------:R-:W2:Y:S04]  /*152e0*/  LDL.LU R23, [R1+0x980] ;  /* 0x0009800001177983 */ /* 0x000ea80000300800 */
[----:B------:R-:W2:Y:S01]  /*152f0*/  LDL.LU R22, [R1+0x87c] ;  /* 0x00087c0001167983 */ /* 0x000ea20000300800 */
[----:B----4-:R-:W-:-:S03]  /*15300*/  SHF.L.U64.HI R182, R181, 0x2, R175 ;  /* 0x00000002b5b67819 */ /* 0x010fc600000102af */
[----:B------:R-:W4:Y:S04]  /*15310*/  LDL.LU R175, [R1+0x9dc] ;  /* 0x0009dc0001af7983 */ /* 0x000f280000300800 */
[----:B------:R-:W4:Y:S01]  /*15320*/  LDL.LU R21, [R1+0x880] ;  /* 0x0008800001157983 */ /* 0x000f220000300800 */
[----:B------:R-:W-:Y:S02]  /*15330*/  SHF.L.U64.HI R208, R207, 0x2, R20 ;  /* 0x00000002cfd07819 */ /* 0x000fe40000010214 */
[----:B------:R-:W-:Y:S01]  /*15340*/  SHF.L.U64.HI R204, R203, 0x2, R19 ;  /* 0x00000002cbcc7819 */ /* 0x000fe20000010213 */
[----:B------:R-:W4:Y:S01]  /*15350*/  LDL.LU R20, [R1+0x988] ;  /* 0x0009880001147983 */ /* 0x000f220000300800 */
[----:B------:R-:W-:Y:S02]  /*15360*/  SHF.L.U64.HI R200, R199, 0x2, R16 ;  /* 0x00000002c7c87819 */ /* 0x000fe40000010210 */
[----:B------:R-:W-:Y:S01]  /*15370*/  SHF.L.U64.HI R196, R195, 0x2, R13 ;  /* 0x00000002c3c47819 */ /* 0x000fe2000001020d */
[----:B------:R-:W4:Y:S01]  /*15380*/  LDL.LU R19, [R1+0x884] ;  /* 0x0008840001137983 */ /* 0x000f220000300800 */
[----:B---3--:R-:W-:-:S03]  /*15390*/  SHF.L.U64.HI R190, R189, 0x2, R12 ;  /* 0x00000002bdbe7819 */ /* 0x008fc6000001020c */
[----:B------:R-:W3:Y:S04]  /*153a0*/  LDL.LU R16, [R1+0x98c] ;  /* 0x00098c0001107983 */ /* 0x000ee80000300800 */
[----:B------:R-:W3:Y:S04]  /*153b0*/  LDL.LU R13, [R1+0x888] ;  /* 0x00088800010d7983 */ /* 0x000ee80000300800 */
[----:B------:R-:W3:Y:S01]  /*153c0*/  LDL.LU R12, [R1+0x990] ;  /* 0x00099000010c7983 */ /* 0x000ee20000300800 */
[----:B--2---:R-:W-:-:S03]  /*153d0*/  SHF.L.U64.HI R160, R107, 0x2, R15 ;  /* 0x000000026ba07819 */ /* 0x004fc6000001020f */
[----:B------:R-:W2:Y:S01]  /*153e0*/  LDL.LU R15, [R1+0x9d8] ;  /* 0x0009d800010f7983 */ /* 0x000ea20000300800 */
[----:B----4-:R-:W-:-:S03]  /*153f0*/  SHF.L.U64.HI R156, R21, 0x2, R10 ;  /* 0x00000002159c7819 */ /* 0x010fc6000001020a */
[----:B------:R-:W4:Y:S01]  /*15400*/  LDL.LU R10, [R1+0x9d4] ;  /* 0x0009d400010a7983 */ /* 0x000f220000300800 */
[----:B------:R-:W-:Y:S02]  /*15410*/  SHF.R.S32.HI R9, RZ, 0x1f, R8 ;  /* 0x0000001fff097819 */ /* 0x000fe40000011408 */
[----:B------:R-:W-:Y:S01]  /*15420*/  SHF.R.S32.HI R0, RZ, 0x1f, R106 ;  /* 0x0000001fff007819 */ /* 0x000fe2000001146a */
[----:B------:R-:W-:Y:S02]  /*15430*/  IMAD.SHL.U32 R157, R22, 0x4, RZ ;  /* 0x00000004169d7824 */ /* 0x000fe400078e00ff */
[----:B------:R-:W-:Y:S01]  /*15440*/  IMAD R14, R9, 0x18, RZ ;  /* 0x00000018090e7824 */ /* 0x000fe200078e02ff */
[----:B------:R-:W-:Y:S01]  /*15450*/  LEA.HI R9, R0, R106, RZ, 0x5 ;  /* 0x0000006a00097211 */ /* 0x000fe200078f28ff */
[----:B------:R-:W-:Y:S01]  /*15460*/  IMAD.SHL.U32 R155, R21, 0x4, RZ ;  /* 0x00000004159b7824 */ /* 0x000fe200078e00ff */
[----:B------:R-:W-:Y:S01]  /*15470*/  SHF.L.U64.HI R158, R22, 0x2, R23 ;  /* 0x00000002169e7819 */ /* 0x000fe20000010217 */
[----:B------:R-:W1:Y:S01]  /*15480*/  LDC R106, c[0x0][0x230] ;  /* 0x00008c00ff6a7b82 */ /* 0x000e620000000800 */
[----:B------:R-:W-:-:S02]  /*15490*/  SHF.L.U64.HI R154, R19, 0x2, R20 ;  /* 0x00000002139a7819 */ /* 0x000fc40000010214 */
[----:B------:R-:W-:Y:S02]  /*154a0*/  SHF.L.U32 R153, R19, 0x2, RZ ;  /* 0x0000000213997819 */ /* 0x000fe400000006ff */
[----:B---3--:R-:W-:Y:S02]  /*154b0*/  SHF.L.U64.HI R152, R13, 0x2, R16 ;  /* 0x000000020d987819 */ /* 0x008fe40000010210 */
[----:B------:R-:W-:Y:S02]  /*154c0*/  SHF.R.S32.HI R16, RZ, 0x5, R9 ;  /* 0x00000005ff107819 */ /* 0x000fe40000011409 */
[C---:B--2---:R-:W-:Y:S01]  /*154d0*/  SHF.L.U64.HI R22, R15.reuse, 0x2, R12 ;  /* 0x000000020f167819 */ /* 0x044fe2000001020c */
[----:B------:R-:W-:Y:S02]  /*154e0*/  IMAD.SHL.U32 R21, R15, 0x4, RZ ;  /* 0x000000040f157824 */ /* 0x000fe400078e00ff */
[----:B------:R2:W5:Y:S01]  /*154f0*/  LDL.LU R15, [R1+0x9d0] ;  /* 0x0009d000010f7983 */ /* 0x0005620000300800 */
[C---:B----4-:R-:W-:Y:S01]  /*15500*/  SHF.L.U64.HI R20, R10.reuse, 0x2, R11 ;  /* 0x000000020a147819 */ /* 0x050fe2000001020b */
[----:B------:R-:W-:-:S02]  /*15510*/  IMAD.SHL.U32 R19, R10, 0x4, RZ ;  /* 0x000000040a137824 */ /* 0x000fc400078e00ff */
[----:B------:R2:W5:Y:S04]  /*15520*/  LDL.LU R11, [R1+0x9cc] ;  /* 0x0009cc00010b7983 */ /* 0x0005680000300800 */
[----:B------:R2:W5:Y:S04]  /*15530*/  LDL.LU R10, [R1+0x9c8] ;  /* 0x0009c800010a7983 */ /* 0x0005680000300800 */
[----:B------:R2:W5:Y:S01]  /*15540*/  LDL.LU R9, [R1+0x9c4] ;  /* 0x0009c40001097983 */ /* 0x0005620000300800 */
[----:B------:R-:W-:Y:S01]  /*15550*/  SHF.R.S32.HI R24, RZ, 0x1f, R7 ;  /* 0x0000001fff187819 */ /* 0x000fe20000011407 */
[----:B------:R-:W-:Y:S01]  /*15560*/  IMAD.WIDE.U32 R2, R7, 0x18, R26 ;  /* 0x0000001807027825 */ /* 0x000fe200078e001a */
[----:B------:R-:W-:-:S03]  /*15570*/  SHF.R.S32.HI R12, RZ, 0x1f, R8 ;  /* 0x0000001fff0c7819 */ /* 0x000fc60000011408 */
[----:B------:R-:W-:Y:S02]  /*15580*/  IMAD R24, R24, 0x18, RZ ;  /* 0x0000001818187824 */ /* 0x000fe400078e02ff */
[----:B------:R-:W-:Y:S01]  /*15590*/  IMAD.WIDE.U32 R4, R8, 0x18, R28 ;  /* 0x0000001808047825 */ /* 0x000fe200078e001c */
[----:B------:R-:W-:-:S03]  /*155a0*/  SHF.L.U64.HI R252, R171, 0x2, R251 ;  /* 0x00000002abfc7819 */ /* 0x000fc600000102fb */
[----:B-1----:R-:W-:Y:S02]  /*155b0*/  VIADD R106, R106, 0xffffff40 ;  /* 0xffffff406a6a7836 */ /* 0x002fe40000000000 */
[----:B------:R-:W-:Y:S01]  /*155c0*/  IMAD.SHL.U32 R23, R13, 0x4, RZ ;  /* 0x000000040d177824 */ /* 0x000fe200078e00ff */
[----:B------:R-:W-:Y:S01]  /*155d0*/  SHF.R.S32.HI R13, RZ, 0x1f, R7 ;  /* 0x0000001fff0d7819 */ /* 0x000fe20000011407 */
[----:B------:R-:W-:Y:S01]  /*155e0*/  IMAD.IADD R0, R3, 0x1, R24 ;  /* 0x0000000103007824 */ /* 0x000fe200078e0218 */
[----:B------:R-:W-:Y:S01]  /*155f0*/  SHF.L.U64.HI R180, R179, 0x2, R180 ;  /* 0x00000002b3b47819 */ /* 0x000fe200000102b4 */
[----:B------:R-:W-:Y:S01]  /*15600*/  IMAD.IADD R3, R5, 0x1, R14 ;  /* 0x0000000105037824 */ /* 0x000fe200078e020e */
[----:B------:R-:W-:Y:S01]  /*15610*/  SHF.L.U64.HI R178, R177, 0x2, R178 ;  /* 0x00000002b1b27819 */ /* 0x000fe200000102b2 */
[----:B------:R-:W-:Y:S01]  /*15620*/  IMAD.SHL.U32 R251, R171, 0x4, RZ ;  /* 0x00000004abfb7824 */ /* 0x000fe200078e00ff */
[----:B------:R-:W-:Y:S01]  /*15630*/  SHF.L.U64.HI R176, R175, 0x2, R176 ;  /* 0x00000002afb07819 */ /* 0x000fe200000102b0 */
[----:B------:R-:W-:Y:S01]  /*15640*/  IMAD.MOV.U32 R5, RZ, RZ, R106 ;  /* 0x000000ffff057224 */ /* 0x000fe200078e006a */
[----:B------:R-:W-:Y:S01]  /*15650*/  SHF.L.U64.HI R174, R173, 0x2, R174 ;  /* 0x00000002adae7819 */ /* 0x000fe200000102ae */
[C---:B------:R-:W-:Y:S01]  /*15660*/  IMAD.SHL.U32 R171, R118.reuse, 0x4, RZ ;  /* 0x0000000476ab7824 */ /* 0x040fe200078e00ff */
[----:B------:R-:W-:Y:S01]  /*15670*/  SHF.L.U64.HI R172, R118, 0x2, R172 ;  /* 0x0000000276ac7819 */ /* 0x000fe200000102ac */
[C---:B------:R-:W-:Y:S01]  /*15680*/  IMAD.SHL.U32 R169, R116.reuse, 0x4, RZ ;  /* 0x0000000474a97824 */ /* 0x040fe200078e00ff */
[----:B------:R-:W-:Y:S01]  /*15690*/  SHF.L.U64.HI R170, R116, 0x2, R117 ;  /* 0x0000000274aa7819 */ /* 0x000fe20000010275 */
[C---:B------:R-:W-:Y:S01]  /*156a0*/  IMAD.SHL.U32 R167, R114.reuse, 0x4, RZ ;  /* 0x0000000472a77824 */ /* 0x040fe200078e00ff */
[----:B------:R-:W-:Y:S01]  /*156b0*/  SHF.L.U64.HI R168, R114, 0x2, R115 ;  /* 0x0000000272a87819 */ /* 0x000fe20000010273 */
[C---:B------:R-:W-:Y:S01]  /*156c0*/  IMAD.SHL.U32 R165, R112.reuse, 0x4, RZ ;  /* 0x0000000470a57824 */ /* 0x040fe200078e00ff */
[----:B------:R-:W-:Y:S01]  /*156d0*/  SHF.L.U64.HI R166, R112, 0x2, R113 ;  /* 0x0000000270a67819 */ /* 0x000fe20000010271 */
[----:B------:R-:W-:Y:S01]  /*156e0*/  IMAD.SHL.U32 R161, R108, 0x4, RZ ;  /* 0x000000046ca17824 */ /* 0x000fe200078e00ff */
[C---:B------:R-:W-:Y:S01]  /*156f0*/  SHF.L.U64.HI R164, R110.reuse, 0x2, R111 ;  /* 0x000000026ea47819 */ /* 0x040fe2000001026f */
[----:B------:R-:W-:Y:S01]  /*15700*/  IMAD.SHL.U32 R159, R107, 0x4, RZ ;  /* 0x000000046b9f7824 */ /* 0x000fe200078e00ff */
[----:B------:R-:W-:-:S02]  /*15710*/  SHF.L.U32 R163, R110, 0x2, RZ ;  /* 0x000000026ea37819 */ /* 0x000fc400000006ff */
[----:B------:R-:W-:Y:S02]  /*15720*/  CS2R R24, SRZ ;  /* 0x0000000000187805 */ /* 0x000fe4000001ff00 */
[----:B------:R-:W-:Y:S02]  /*15730*/  SHF.L.U64.HI R162, R108, 0x2, R109 ;  /* 0x000000026ca27819 */ /* 0x000fe4000001026d */
[----:B------:R-:W-:Y:S02]  /*15740*/  CS2R R26, SRZ ;  /* 0x00000000001a7805 */ /* 0x000fe4000001ff00 */
[----:B------:R-:W-:Y:S02]  /*15750*/  SHF.L.U64.HI R6, R8, 0x2, R12 ;  /* 0x0000000208067819 */ /* 0x000fe4000001020c */
[----:B------:R-:W-:Y:S02]  /*15760*/  CS2R R28, SRZ ;  /* 0x00000000001c7805 */ /* 0x000fe4000001ff00 */
[----:B------:R-:W-:-:S02]  /*15770*/  MOV R14, RZ ;  /* 0x000000ff000e7202 */ /* 0x000fc40000000f00 */
        /* <DEDUP_REMOVED lines=37> */
[----:B------:R-:W-:Y:S01]  /*159d0*/  CS2R R104, SRZ ;  /* 0x0000000000687805 */ /* 0x000fe2000001ff00 */
[----:B------:R-:W-:Y:S01]  /*159e0*/  IMAD.SHL.U32 R249, R249, 0x4, RZ ;  /* 0x00000004f9f97824 */ /* 0x000fe200078e00ff */
[----:B------:R-:W-:Y:S01]  /*159f0*/  SHF.L.U32 R243, R243, 0x2, RZ ;  /* 0x00000002f3f37819 */ /* 0x000fe200000006ff */
        /* <DEDUP_REMOVED lines=15> */
[----:B------:R-:W-:Y:S01]  /*15af0*/  SHF.L.U64.HI R13, R7, 0x2, R13 ;  /* 0x00000002070d7819 */ /* 0x000fe2000001020d */
[----:B------:R-:W-:Y:S01]  /*15b00*/  IMAD.SHL.U32 R227, R227, 0x4, RZ ;  /* 0x00000004e3e37824 */ /* 0x000fe200078e00ff */
[----:B------:R-:W-:Y:S01]  /*15b10*/  CS2R R106, SRZ ;  /* 0x00000000006a7805 */ /* 0x000fe2000001ff00 */
        /* <DEDUP_REMOVED lines=41> */
[----:B------:R-:W-:-:S02]  /*15db0*/  CS2R R148, SRZ ;  /* 0x0000000000947805 */ /* 0x000fc4000001ff00 */
[----:B------:R-:W-:Y:S01]  /*15dc0*/  CS2R R150, SRZ ;  /* 0x0000000000967805 */ /* 0x000fe2000001ff00 */
[----:B------:R-:W-:Y:S01]  /*15dd0*/  VIADD R6, R16, 0xfffffffa ;  /* 0xfffffffa10067836 */ /* 0x000fe20000000000 */
[----:B------:R-:W-:Y:S01]  /*15de0*/  UMOV UR14, 0x5 ;  /* 0x00000005000e7882 */ /* 0x000fe20000000000 */
[----:B--2---:R-:W-:-:S05]  /*15df0*/  UMOV UR13, 0xffffffff ;  /* 0xffffffff000d7882 */ /* 0x004fca0000000000 */
.L_x_1:
[----:B------:R-:W-:Y:S01]  /*15e00*/  STL.64 [R1+0xbc0], R250 ;  /* 0x000bc0fa01007387 */ /* 0x000fe20000100a00 */
[----:B------:R-:W-:Y:S01]  /*15e10*/  UIADD3 UR13, UR13, 0x1, URZ ;  /* 0x000000010d0d7890 */ /* 0x000fe2000fffe03f */
[----:B------:R-:W-:-:S04]  /*15e20*/  DEPBAR.LE SB0, 0xa ;  /* 0x000082800000791a */ /* 0x000fc80000000000 */
[----:B------:R-:W-:Y:S04]  /*15e30*/  STL.64 [R1+0xbb8], R248 ;  /* 0x000bb8f801007387 */ /* 0x000fe80000100a00 */
        /* <DEDUP_REMOVED lines=61> */
[----:B------:R1:W-:Y:S04]  /*16210*/  STL.64 [R1+0x9c8], R124 ;  /* 0x0009c87c01007387 */ /* 0x0003e80000100a00 */
[----:B-1----:R-:W2:Y:S04]  /*16220*/  LDL.LU.64 R124, [R1] ;  /* 0x00000000017c7983 */ /* 0x002ea80000300a00 */
[----:B------:R-:W3:Y:S04]  /*16230*/  LDL.LU.64 R126, [R1+0x8] ;  /* 0x00000800017e7983 */ /* 0x000ee80000300a00 */
[----:B------:R-:W4:Y:S04]  /*16240*/  LDL.LU.64 R128, [R1+0x10] ;  /* 0x0000100001807983 */ /* 0x000f280000300a00 */
[----:B------:R-:W2:Y:S04]  /*16250*/  LDL.LU.64 R130, [R1+0x18] ;  /* 0x0000180001827983 */ /* 0x000ea80000300a00 */
        /* <DEDUP_REMOVED lines=9> */
[----:B------:R-:W3:Y:S01]  /*162f0*/  LDL.LU.64 R150, [R1+0x68] ;  /* 0x0000680001967983 */ /* 0x000ee20000300a00 */
[----:B------:R-:W-:Y:S01]  /*16300*/  UISETP.GT.AND UP0, UPT, UR13, 0x6, UPT ;  /* 0x000000060d00788c */ /* 0x000fe2000bf04270 */
[----:B------:R-:W-:Y:S01]  /*16310*/  UMOV UR7, 0x40000040 ;  /* 0x4000004000077882 */ /* 0x000fe20000000000 */
[----:B------:R-:W-:Y:S06]  /*16320*/  BAR.SYNC.DEFER_BLOCKING 0x0 ;  /* 0x0000000000007b1d */ /* 0x000fec0000010000 */
[----:B---3--:R-:W-:Y:S04]  /*16330*/  STL.64 [R1+0xdc0], R150 ;  /* 0x000dc09601007387 */ /* 0x008fe80000100a00 */
[----:B--2---:R-:W-:Y:S04]  /*16340*/  STL.64 [R1+0xdb8], R148 ;  /* 0x000db89401007387 */ /* 0x004fe80000100a00 */
[----:B----4-:R-:W-:Y:S04]  /*16350*/  STL.64 [R1+0xdb0], R146 ;  /* 0x000db09201007387 */ /* 0x010fe80000100a00 */
        /* <DEDUP_REMOVED lines=61> */
[----:B-1----:R-:W2:Y:S04]  /*16730*/  LDL.LU.64 R24, [R1+0x200] ;  /* 0x0002000001187983 */ /* 0x002ea80000300a00 */
        /* <DEDUP_REMOVED lines=63> */
[----:B--2---:R-:W-:Y:S04]  /*16b30*/  STL.64 [R1+0xfc0], R150 ;  /* 0x000fc09601007387 */ /* 0x004fe80000100a00 */
[----:B----4-:R-:W-:Y:S04]  /*16b40*/  STL.64 [R1+0xfb8], R148 ;  /* 0x000fb89401007387 */ /* 0x010fe80000100a00 */
[----:B---3--:R-:W-:Y:S04]  /*16b50*/  STL.64 [R1+0xfb0], R146 ;  /* 0x000fb09201007387 */ /* 0x008fe80000100a00 */
        /* <DEDUP_REMOVED lines=62> */
[----:B------:R-:W2:Y:S04]  /*16f40*/  LDL.LU.64 R26, [R1+0x408] ;  /* 0x00040800011a7983 */ /* 0x000ea80000300a00 */
        /* <DEDUP_REMOVED lines=61> */
[----:B------:R-:W2:Y:S01]  /*17320*/  LDL.LU.64 R150, [R1+0x5f8] ;  /* 0x0005f80001967983 */ /* 0x000ea20000300a00 */
[----:B------:R-:W-:-:S03]  /*17330*/  USEL UR13, UR13, URZ, !UP0 ;  /* 0x0000003f0d0d7287 */ /* 0x000fc6000c000000 */
[----:B------:R-:W3:Y:S01]  /*17340*/  LDL.LU.64 R152, [R1+0x70] ;  /* 0x0000700001987983 */ /* 0x000ee20000300a00 */
[----:B------:R-:W-:-:S03]  /*17350*/  ULEA UR4, UR13, UR12, 0xf ;  /* 0x0000000c0d047291 */ /* 0x000fc6000f8e783f */
[----:B------:R-:W3:Y:S01]  /*17360*/  LDL.LU.64 R154, [R1+0x78] ;  /* 0x00007800019a7983 */ /* 0x000ee20000300a00 */
[----:B------:R-:W-:Y:S02]  /*17370*/  UIADD3 UR5, UR4, 0x38000, URZ ;  /* 0x0003800004057890 */ /* 0x000fe4000fffe03f */
[----:B------:R-:W-:Y:S01]  /*17380*/  USHF.R.U32.HI UR4, URZ, 0x4, UR4 ;  /* 0x000000043f047899 */ /* 0x000fe20008011604 */
[----:B------:R-:W3:Y:S01]  /*17390*/  LDL.LU.64 R156, [R1+0x80] ;  /* 0x00008000019c7983 */ /* 0x000ee20000300a00 */
[----:B------:R-:W-:Y:S02]  /*173a0*/  USHF.R.U32.HI UR5, URZ, 0x4, UR5 ;  /* 0x000000043f057899 */ /* 0x000fe40008011605 */
[----:B------:R-:W-:Y:S01]  /*173b0*/  USGXT.U32 UR4, UR4, 0xe ;  /* 0x0000000e0404789a */ /* 0x000fe20008000000 */
[----:B------:R-:W3:Y:S01]  /*173c0*/  LDL.LU.64 R158, [R1+0x88] ;  /* 0x00008800019e7983 */ /* 0x000ee20000300a00 */
[----:B------:R-:W-:-:S03]  /*173d0*/  USGXT.U32 UR6, UR5, 0xe ;  /* 0x0000000e0506789a */ /* 0x000fc60008000000 */
[----:B------:R-:W-:Y:S01]  /*173e0*/  UMOV UR5, 0x40000040 ;  /* 0x4000004000057882 */ /* 0x000fe20000000000 */
[----:B------:R-:W-:Y:S01]  /*173f0*/  UIADD3 UR8, UP0, UR4, 0x2, URZ ;  /* 0x0000000204087890 */ /* 0x000fe2000ff1e03f */
[----:B------:R-:W3:Y:S01]  /*17400*/  LDL.LU.64 R160, [R1+0x90] ;  /* 0x0000900001a07983 */ /* 0x000ee20000300a00 */
[----:B------:R-:W-:-:S03]  /*17410*/  UIADD3 UR10, UP1, UR6, 0x2, URZ ;  /* 0x00000002060a7890 */ /* 0x000fc6000ff3e03f */
[----:B------:R-:W3:Y:S04]  /*17420*/  LDL.LU.64 R162, [R1+0x98] ;  /* 0x0000980001a27983 */ /* 0x000ee80000300a00 */
        /* <DEDUP_REMOVED lines=43> */
[----:B------:R-:W3:Y:S01]  /*176e0*/  LDL.LU.64 R250, [R1+0x1f8] ;  /* 0x0001f80001fa7983 */ /* 0x000ee20000300a00 */
[----:B--2---:R-:W-:-:S06]  /*176f0*/  WARPGROUP.ARRIVE ;  /* 0x00000000000079c5 */ /* 0x004fcc0000000000 */
[----:B------:R-:W-:Y:S01]  /*17700*/  HGMMA.64x256x8.F32.TF32 R24, gdesc[UR4], R24, gsb0 ;  /* 0x07e00000041879f0 */ /* 0x000fe20008002818 */
[----:B------:R-:W-:Y:S01]  /*17710*/  UMOV UR4, URZ ;  /* 0x0000003f00047c82 */ /* 0x000fe20008000000 */
[----:B------:R-:W-:Y:S01]  /*17720*/  UMOV UR5, URZ ;  /* 0x0000003f00057c82 */ /* 0x000fe20008000000 */
[----:B------:R-:W-:Y:S02]  /*17730*/  UIADD3.X UR9, UR4, 0x40000040, URZ, UP0, !UPT ;  /* 0x4000004004097890 */ /* 0x000fe400087fe43f */
[----:B------:R-:W-:Y:S02]  /*17740*/  UIADD3.X UR11, UR5, 0x40000040, URZ, UP1, !UPT ;  /* 0x40000040050b7890 */ /* 0x000fe40008ffe43f */
[----:B------:R-:W-:Y:S02]  /*17750*/  UIADD3.64 UR24, UR8, 0x2, URZ ;  /* 0x0000000208187897 */ /* 0x000fe4000fffe03f */
[----:B------:R-:W-:Y:S02]  /*17760*/  UIADD3.64 UR26, UR10, 0x2, URZ ;  /* 0x000000020a1a7897 */ /* 0x000fe4000fffe03f */
[----:B------:R-:W-:-:S02]  /*17770*/  UIADD3.64 UR20, UR8, 0x4, URZ ;  /* 0x0000000408147897 */ /* 0x000fc4000fffe03f */
[----:B------:R-:W-:Y:S01]  /*17780*/  UIADD3.64 UR22, UR10, 0x4, URZ ;  /* 0x000000040a167897 */ /* 0x000fe2000fffe03f */
[----:B------:R-:W-:Y:S02]  /*17790*/  WARPGROUP.DEPBAR.LE gsb0, 0x0 ;  /* 0x00008000000079c5 */ /* 0x000fe40000010000 */
[----:B------:R-:W-:-:S12]  /*177a0*/  WARPGROUP.ARRIVE ;  /* 0x00000000000079c5 */ /* 0x000fd80000000000 */
[----:B------:R-:W-:Y:S03]  /*177b0*/  HGMMA.64x256x8.F32.TF32 R24, gdesc[UR8], R24, gsb0 ;  /* 0x07e00000081879f0 */ /* 0x000fe60008002818 */
[----:B------:R-:W-:Y:S02]  /*177c0*/  WARPGROUP.DEPBAR.LE gsb0, 0x0 ;  /* 0x00008000000079c5 */ /* 0x000fe40000010000 */
[----:B------:R-:W-:-:S15]  /*177d0*/  WARPGROUP.ARRIVE ;  /* 0x00000000000079c5 */ /* 0x000fde0000000000 */
[----:B------:R-:W-:-:S08]  /*177e0*/  NOP ;  /* 0x0000000000007918 */ /* 0x000fd00000000000 */
[----:B------:R-:W-:Y:S03]  /*177f0*/  HGMMA.64x256x8.F32.TF32 R24, gdesc[UR24], R24, gsb0 ;  /* 0x07e00000181879f0 */ /* 0x000fe60008002818 */
[----:B------:R-:W-:Y:S02]  /*17800*/  WARPGROUP.DEPBAR.LE gsb0, 0x0 ;  /* 0x00008000000079c5 */ /* 0x000fe40000010000 */
[----:B------:R-:W-:-:S15]  /*17810*/  WARPGROUP.ARRIVE ;  /* 0x00000000000079c5 */ /* 0x000fde0000000000 */
[----:B------:R-:W-:-:S08]  /*17820*/  NOP ;  /* 0x0000000000007918 */ /* 0x000fd00000000000 */
[----:B------:R-:W-:Y:S03]  /*17830*/  HGMMA.64x256x8.F32.TF32 R24, gdesc[UR20], R24, gsb0 ;  /* 0x07e00000141879f0 */ /* 0x000fe60008002818 */
[----:B------:R-:W-:Y:S02]  /*17840*/  WARPGROUP.DEPBAR.LE gsb0, 0x0 ;  /* 0x00008000000079c5 */ /* 0x000fe40000010000 */
        /* <DEDUP_REMOVED lines=128> */
[----:B------:R-:W-:-:S02]  /*18050*/  UIADD3.64 UR4, UR8, 0x1fe, URZ ;  /* 0x000001fe08047897 */ /* 0x000fc4000fffe03f */
[----:B------:R-:W-:Y:S01]  /*18060*/  UIADD3.64 UR28, UR8, 0x200, URZ ;  /* 0x00000200081c7897 */ /* 0x000fe2000fffe03f */
[----:B------:R-:W-:Y:S01]  /*18070*/  UMOV UR30, UR10 ;  /* 0x0000000a001e7c82 */ /* 0x000fe20008000000 */
[----:B------:R-:W-:Y:S01]  /*18080*/  UMOV UR31, UR11 ;  /* 0x0000000b001f7c82 */ /* 0x000fe20008000000 */
[----:B------:R-:W-:Y:S02]  /*18090*/  UIADD3.64 UR24, UR8, 0x202, URZ ;  /* 0x0000020208187897 */ /* 0x000fe4000fffe03f */
[----:B------:R-:W-:Y:S01]  /*180a0*/  UIADD3.64 UR20, UR8, 0x204, URZ ;  /* 0x0000020408147897 */ /* 0x000fe2000fffe03f */
[----:B--2---:R-:W-:-:S06]  /*180b0*/  WARPGROUP.ARRIVE ;  /* 0x00000000000079c5 */ /* 0x004fcc0000000000 */
        /* <DEDUP_REMOVED lines=78> */
[----:B-1----:R-:W3:Y:S04]  /*185a0*/  LDL.LU.64 R150, [R1+0xdc0] ;  /* 0x000dc00001967983 */ /* 0x002ee80000300a00 */
        /* <DEDUP_REMOVED lines=13> */
[----:B------:R-:W-:-:S02]  /*18680*/  UIADD3.64 UR4, UR8, 0x3fe, URZ ;  /* 0x000003fe08047897 */ /* 0x000fc4000fffe03f */
[----:B------:R-:W-:Y:S01]  /*18690*/  UIADD3.64 UR28, UR8, 0x400, URZ ;  /* 0x00000400081c7897 */ /* 0x000fe2000fffe03f */
[----:B------:R-:W2:Y:S01]  /*186a0*/  LDL.LU.64 R122, [R1+0xd50] ;  /* 0x000d5000017a7983 */ /* 0x000ea20000300a00 */
[----:B------:R-:W-:Y:S01]  /*186b0*/  UMOV UR30, UR10 ;  /* 0x0000000a001e7c82 */ /* 0x000fe20008000000 */
[----:B------:R-:W-:Y:S01]  /*186c0*/  UMOV UR31, UR11 ;  /* 0x0000000b001f7c82 */ /* 0x000fe20008000000 */
[----:B------:R-:W-:Y:S01]  /*186d0*/  UIADD3.64 UR24, UR8, 0x402, URZ ;  /* 0x0000040208187897 */ /* 0x000fe2000fffe03f */
[----:B------:R-:W2:Y:S01]  /*186e0*/  LDL.LU.64 R120, [R1+0xd48] ;  /* 0x000d480001787983 */ /* 0x000ea20000300a00 */
[----:B------:R-:W-:-:S03]  /*186f0*/  UIADD3.64 UR20, UR8, 0x404, URZ ;  /* 0x0000040408147897 */ /* 0x000fc6000fffe03f */
        /* <DEDUP_REMOVED lines=48> */
[----:B---3--:R-:W-:-:S06]  /*18a00*/  WARPGROUP.ARRIVE ;  /* 0x00000000000079c5 */ /* 0x008fcc0000000000 */
        /* <DEDUP_REMOVED lines=14> */
[----:B------:R-:W-:Y:S04]  /*18af0*/  STL.64 [R1], R124 ;  /* 0x0000007c01007387 */ /* 0x000fe80000100a00 */
        /* <DEDUP_REMOVED lines=64> */
[----:B------:R-:W4:Y:S04]  /*18f00*/  LDL.LU.64 R248, [R1+0xbb8] ;  /* 0x000bb80001f87983 */ /* 0x000f280000300a00 */
[----:B------:R-:W3:Y:S04]  /*18f10*/  LDL.LU.64 R246, [R1+0xbb0] ;  /* 0x000bb00001f67983 */ /* 0x000ee80000300a00 */
        /* <DEDUP_REMOVED lines=63> */
[----:B------:R-:W3:Y:S01]  /*19310*/  LDL R12, [R1+0x85c] ;  /* 0x00085c00010c7983 */ /* 0x000ee20000100800 */
[----:B------:R-:W-:Y:S01]  /*19320*/  IADD3 R6, R16, -0x6, RZ ;  /* 0xfffffffa10067810 */ /* 0x000fe20007ffe0ff */
[----:B------:R-:W-:Y:S01]  /*19330*/  UIADD3 UR14, UR14, 0x1, URZ ;  /* 0x000000010e0e7890 */ /* 0x000fe2000fffe03f */
[----:B------:R-:W-:Y:S02]  /*19340*/  ISETP.GT.AND P1, PT, R5, RZ, PT ;  /* 0x000000ff0500720c */ /* 0x000fe40003f24270 */
[----:B------:R-:W-:Y:S01]  /*19350*/  ISETP.GE.AND P0, PT, R14, R6, PT ;  /* 0x000000060e00720c */ /* 0x000fe20003f06270 */
[----:B------:R-:W-:Y:S01]  /*19360*/  UISETP.GT.AND UP0, UPT, UR14, 0x6, UPT ;  /* 0x000000060e00788c */ /* 0x000fe2000bf04270 */
[----:B------:R-:W-:-:S03]  /*19370*/  SEL R6, RZ, 0x4, !P1 ;  /* 0x00000004ff067807 */ /* 0x000fc60004800000 */
[----:B------:R-:W-:Y:S01]  /*19380*/  USEL UR14, UR14, URZ, !UP0 ;  /* 0x0000003f0e0e7287 */ /* 0x000fe2000c000000 */
[----:B------:R-:W-:-:S04]  /*19390*/  SEL R6, R6, RZ, !P0 ;  /* 0x000000ff06067207 */ /* 0x000fc80004000000 */
[----:B------:R-:W-:Y:S01]  /*193a0*/  ISETP.NE.U32.AND P2, PT, R6, RZ, PT ;  /* 0x000000ff0600720c */ /* 0x000fe20003f45070 */
[----:B--2---:R-:W-:Y:S01]  /*193b0*/  WARPGROUP.ARRIVE ;  /* 0x00000000000079c5 */ /* 0x004fe20000000000 */
[----:B---3--:R-:W-:-:S05]  /*193c0*/  IADD3 R12, P1, R4, R12, RZ ;  /* 0x0000000c040c7210 */ /* 0x008fca0007f3e0ff */
[----:B------:R-:W-:Y:S01]  /*193d0*/  HGMMA.64x256x8.F32.TF32 R24, gdesc[UR4], R24, gsb0 ;  /* 0x07e00000041879f0 */ /* 0x000fe20008002818 */
[----:B------:R-:W-:Y:S01]  /*193e0*/  UIADD3.64 UR4, UR8, 0x600, URZ ;  /* 0x0000060008047897 */ /* 0x000fe2000fffe03f */
[----:B------:R-:W-:Y:S01]  /*193f0*/  UMOV UR6, UR10 ;  /* 0x0000000a00067c82 */ /* 0x000fe20008000000 */
[----:B------:R-:W-:Y:S01]  /*19400*/  UMOV UR7, UR11 ;  /* 0x0000000b00077c82 */ /* 0x000fe20008000000 */
[----:B------:R-:W-:Y:S01]  /*19410*/  UIADD3.64 UR8, UR8, 0x604, URZ ;  /* 0x0000060408087897 */ /* 0x000fe2000fffe03f */
[----:B------:R-:W-:Y:S01]  /*19420*/  IMAD.X R13, R3, 0x1, R17, P1 ;  /* 0x00000001030d7824 */ /* 0x000fe200008e0611 */
[----:B------:R-:W-:Y:S01]  /*19430*/  UMOV UR10, UR22 ;  /* 0x00000016000a7c82 */ /* 0x000fe20008000000 */
[----:B------:R-:W-:Y:S01]  /*19440*/  UMOV UR11, UR23 ;  /* 0x00000017000b7c82 */ /* 0x000fe20008000000 */
[----:B------:R-:W-:Y:S02]  /*19450*/  WARPGROUP.DEPBAR.LE gsb0, 0x0 ;  /* 0x00008000000079c5 */ /* 0x000fe40000010000 */
[----:B------:R-:W-:-:S15]  /*19460*/  WARPGROUP.ARRIVE ;  /* 0x00000000000079c5 */ /* 0x000fde0000000000 */
[----:B------:R-:W-:-:S03]  /*19470*/  NOP ;  /* 0x0000000000007918 */ /* 0x000fc60000000000 */
[----:B------:R-:W-:Y:S01]  /*19480*/  HGMMA.64x256x8.F32.TF32 R24, gdesc[UR4], R24, gsb0 ;  /* 0x07e00000041879f0 */ /* 0x000fe20008002818 */
[----:B------:R-:W-:-:S06]  /*19490*/  ULEA UR4, UR14, UR12, 0xf ;  /* 0x0000000c0e047291 */ /* 0x000fcc000f8e783f */
[----:B-----5:R-:W-:Y:S01]  /*194a0*/  VIADD R6, R15, UR4 ;  /* 0x000000040f067c36 */ /* 0x020fe20008000000 */
[----:B------:R-:W-:Y:S02]  /*194b0*/  WARPGROUP.DEPBAR.LE gsb0, 0x0 ;  /* 0x00008000000079c5 */ /* 0x000fe40000010000 */
[----:B------:R-:W-:-:S15]  /*194c0*/  WARPGROUP.ARRIVE ;  /* 0x00000000000079c5 */ /* 0x000fde0000000000 */
[----:B------:R-:W-:-:S03]  /*194d0*/  NOP ;  /* 0x0000000000007918 */ /* 0x000fc60000000000 */
[----:B------:R-:W-:Y:S03]  /*194e0*/  HGMMA.64x256x8.F32.TF32 R24, gdesc[UR24], R24, gsb0 ;  /* 0x07e00000181879f0 */ /* 0x000fe60008002818 */
[----:B------:R-:W-:Y:S02]  /*194f0*/  WARPGROUP.DEPBAR.LE gsb0, 0x0 ;  /* 0x00008000000079c5 */ /* 0x000fe40000010000 */
[----:B------:R-:W-:-:S15]  /*19500*/  WARPGROUP.ARRIVE ;  /* 0x00000000000079c5 */ /* 0x000fde0000000000 */
[----:B------:R-:W-:-:S08]  /*19510*/  NOP ;  /* 0x0000000000007918 */ /* 0x000fd00000000000 */
[----:B------:R-:W-:Y:S03]  /*19520*/  HGMMA.64x256x8.F32.TF32 R24, gdesc[UR8], R24, gsb0 ;  /* 0x07e00000081879f0 */ /* 0x000fe60008002818 */
[----:B------:R-:W-:Y:S02]  /*19530*/  WARPGROUP.DEPBAR.LE gsb0, 0x0 ;  /* 0x00008000000079c5 */ /* 0x000fe40000010000 */
[----:B------:R-:W-:Y:S06]  /*19540*/  BAR.SYNC.DEFER_BLOCKING 0x0 ;  /* 0x0000000000007b1d */ /* 0x000fec0000010000 */
[----:B------:R-:W-:Y:S01]  /*19550*/  @!PT LDS RZ, [RZ] ;  /* 0x00000000fffff984 */ /* 0x000fe20000000800 */
[----:B------:R-:W-:Y:S01]  /*19560*/  @!PT LDS RZ, [RZ] ;  /* 0x00000000fffff984 */ /* 0x000fe20000000800 */
[----:B------:R-:W-:Y:S01]  /*19570*/  @!PT LDS RZ, [RZ] ;  /* 0x00000000fffff984 */ /* 0x000fe20000000800 */
[----:B------:R1:W-:Y:S04]  /*19580*/  LDGSTS.E [R6], desc[UR16][R12.64], P2 ;  /* 0x000000000c067fae */ /* 0x0003e80009121850 */
[----:B------:R-:W2:Y:S01]  /*19590*/  LDL R13, [R1+0x858] ;  /* 0x00085800010d7983 */ /* 0x000ea20000100800 */
[----:B------:R-:W-:-:S04]  /*195a0*/  ISETP.GT.AND P1, PT, R5, 0x1, PT ;  /* 0x000000010500780c */ /* 0x000fc80003f24270 */
[----:B-1----:R-:W-:-:S04]  /*195b0*/  SEL R12, RZ, 0x4, !P1 ;  /* 0x00000004ff0c7807 */ /* 0x002fc80004800000 */
[----:B------:R-:W-:-:S04]  /*195c0*/  SEL R12, R12, RZ, !P0 ;  /* 0x000000ff0c0c7207 */ /* 0x000fc80004000000 */
[----:B------:R-:W-:Y:S02]  /*195d0*/  ISETP.NE.U32.AND P1, PT, R12, RZ, PT ;  /* 0x000000ff0c00720c */ /* 0x000fe40003f25070 */
[----:B--2---:R-:W-:-:S05]  /*195e0*/  IADD3 R12, P3, R4, R13, RZ ;  /* 0x0000000d040c7210 */ /* 0x004fca0007f7e0ff */
[----:B------:R-:W-:-:S05]  /*195f0*/  IMAD.X R13, R3, 0x1, R18, P3 ;  /* 0x00000001030d7824 */ /* 0x000fca00018e0612 */
[----:B------:R1:W-:Y:S02]  /*19600*/  LDGSTS.E [R6+0x4000], desc[UR16][R12.64], P2 ;  /* 0x040000000c067fae */ /* 0x0003e40009121850 */
[----:B-1----:R-:W-:-:S05]  /*19610*/  IADD3 R12, P2, R4, R19, RZ ;  /* 0x00000013040c7210 */ /* 0x002fca0007f5e0ff */
[----:B------:R-:W-:Y:S01]  /*19620*/  IMAD.X R13, R3, 0x1, R20, P2 ;  /* 0x00000001030d7824 */ /* 0x000fe200010e0614 */
[----:B------:R-:W-:-:S04]  /*19630*/  ISETP.GT.AND P2, PT, R5, 0x2, PT ;  /* 0x000000020500780c */ /* 0x000fc80003f44270 */
[----:B------:R1:W-:Y:S02]  /*19640*/  LDGSTS.E [R6+0x4], desc[UR16][R12.64], P1 ;  /* 0x000040000c067fae */ /* 0x0003e40008921850 */
[----:B-1----:R-:W-:-:S04]  /*19650*/  SEL R12, RZ, 0x4, !P2 ;  /* 0x00000004ff0c7807 */ /* 0x002fc80005000000 */
[----:B------:R-:W-:-:S04]  /*19660*/  SEL R12, R12, RZ, !P0 ;  /* 0x000000ff0c0c7207 */ /* 0x000fc80004000000 */
[----:B------:R-:W-:Y:S02]  /*19670*/  ISETP.NE.U32.AND P2, PT, R12, RZ, PT ;  /* 0x000000ff0c00720c */ /* 0x000fe40003f45070 */
[----:B------:R-:W-:-:S04]  /*19680*/  IADD3 R12, P3, R4, R21, RZ ;  /* 0x00000015040c7210 */ /* 0x000fc80007f7e0ff */
[----:B------:R-:W-:-:S05]  /*19690*/  IADD3.X R13, R3, R22, RZ, P3, !PT ;  /* 0x00000016030d7210 */ /* 0x000fca0001ffe4ff */
[----:B------:R1:W-:Y:S02]  /*196a0*/  LDGSTS.E [R6+0x4004], desc[UR16][R12.64], P1 ;  /* 0x040040000c067fae */ /* 0x0003e40008921850 */
[----:B-1----:R-:W-:-:S05]  /*196b0*/  IADD3 R12, P1, R4, R23, RZ ;  /* 0x00000017040c7210 */ /* 0x002fca0007f3e0ff */
[----:B----4-:R-:W-:Y:S01]  /*196c0*/  IMAD.X R13, R3, 0x1, R152, P1 ;  /* 0x00000001030d7824 */ /* 0x010fe200008e0698 */
[----:B------:R-:W-:-:S04]  /*196d0*/  ISETP.GT.AND P1, PT, R5, 0x3, PT ;  /* 0x000000030500780c */ /* 0x000fc80003f24270 */
[----:B------:R1:W-:Y:S02]  /*196e0*/  LDGSTS.E [R6+0x8], desc[UR16][R12.64], P2 ;  /* 0x000080000c067fae */ /* 0x0003e40009121850 */
[----:B-1----:R-:W-:-:S04]  /*196f0*/  SEL R12, RZ, 0x4, !P1 ;  /* 0x00000004ff0c7807 */ /* 0x002fc80004800000 */
[----:B------:R-:W-:-:S04]  /*19700*/  SEL R12, R12, RZ, !P0 ;  /* 0x000000ff0c0c7207 */ /* 0x000fc80004000000 */
[----:B------:R-:W-:Y:S02]  /*19710*/  ISETP.NE.U32.AND P1, PT, R12, RZ, PT ;  /* 0x000000ff0c00720c */ /* 0x000fe40003f25070 */
[----:B------:R-:W-:-:S05]  /*19720*/  IADD3 R12, P3, R4, R153, RZ ;  /* 0x00000099040c7210 */ /* 0x000fca0007f7e0ff */
[----:B------:R-:W-:-:S05]  /*19730*/  IMAD.X R13, R3, 0x1, R154, P3 ;  /* 0x00000001030d7824 */ /* 0x000fca00018e069a */
[----:B------:R1:W-:Y:S02]  /*19740*/  LDGSTS.E [R6+0x4008], desc[UR16][R12.64], P2 ;  /* 0x040080000c067fae */ /* 0x0003e40009121850 */
[----:B-1----:R-:W-:-:S05]  /*19750*/  IADD3 R12, P2, R4, R155, RZ ;  /* 0x0000009b040c7210 */ /* 0x002fca0007f5e0ff */
[----:B------:R-:W-:-:S05]  /*19760*/  IMAD.X R13, R3, 0x1, R156, P2 ;  /* 0x00000001030d7824 */ /* 0x000fca00010e069c */
[----:B------:R1:W-:Y:S02]  /*19770*/  LDGSTS.E [R6+0xc], desc[UR16][R12.64], P1 ;  /* 0x0000c0000c067fae */ /* 0x0003e40008921850 */
[----:B-1----:R-:W-:-:S05]  /*19780*/  IADD3 R12, P2, R4, R157, RZ ;  /* 0x0000009d040c7210 */ /* 0x002fca0007f5e0ff */
[----:B------:R-:W-:-:S05]  /*19790*/  IMAD.X R13, R3, 0x1, R158, P2 ;  /* 0x00000001030d7824 */ /* 0x000fca00010e069e */
[----:B------:R1:W-:Y:S01]  /*197a0*/  LDGSTS.E [R6+0x400c], desc[UR16][R12.64], P1 ;  /* 0x0400c0000c067fae */ /* 0x0003e20008921850 */
[----:B------:R-:W-:-:S04]  /*197b0*/  ISETP.GT.AND P1, PT, R5, 0x4, PT ;  /* 0x000000040500780c */ /* 0x000fc80003f24270 */
[----:B-1----:R-:W-:Y:S02]  /*197c0*/  SEL R6, RZ, 0x4, !P1 ;  /* 0x00000004ff067807 */ /* 0x002fe40004800000 */
[----:B------:R-:W-:Y:S02]  /*197d0*/  IADD3 R12, P1, R4, R159, RZ ;  /* 0x0000009f040c7210 */ /* 0x000fe40007f3e0ff */
[----:B------:R-:W-:Y:S02]  /*197e0*/  SEL R6, R6, RZ, !P0 ;  /* 0x000000ff06067207 */ /* 0x000fe40004000000 */
[----:B------:R-:W-:Y:S02]  /*197f0*/  IADD3.X R13, R3, R160, RZ, P1, !PT ;  /* 0x000000a0030d7210 */ /* 0x000fe40000ffe4ff */
[----:B------:R-:W-:Y:S02]  /*19800*/  ISETP.NE.U32.AND P2, PT, R6, RZ, PT ;  /* 0x000000ff0600720c */ /* 0x000fe40003f45070 */
[----:B------:R-:W-:-:S02]  /*19810*/  LOP3.LUT R6, R15, 0x10, RZ, 0x3c, !PT ;  /* 0x000000100f067812 */ /* 0x000fc400078e3cff */
[----:B------:R-:W-:-:S03]  /*19820*/  ISETP.GT.AND P1, PT, R5, 0x5, PT ;  /* 0x000000050500780c */ /* 0x000fc60003f24270 */
[----:B------:R-:W-:-:S06]  /*19830*/  VIADD R6, R6, UR4 ;  /* 0x0000000406067c36 */ /* 0x000fcc0008000000 */
[----:B------:R1:W-:Y:S02]  /*19840*/  LDGSTS.E [R6], desc[UR16][R12.64], P2 ;  /* 0x000000000c067fae */ /* 0x0003e40009121850 */
[----:B-1----:R-:W-:-:S04]  /*19850*/  SEL R12, RZ, 0x4, !P1 ;  /* 0x00000004ff0c7807 */ /* 0x002fc80004800000 */
[----:B------:R-:W-:-:S04]  /*19860*/  SEL R12, R12, RZ, !P0 ;  /* 0x000000ff0c0c7207 */ /* 0x000fc80004000000 */
[----:B------:R-:W-:Y:S02]  /*19870*/  ISETP.NE.U32.AND P1, PT, R12, RZ, PT ;  /* 0x000000ff0c00720c */ /* 0x000fe40003f25070 */
[----:B------:R-:W-:-:S05]  /*19880*/  IADD3 R12, P3, R4, R161, RZ ;  /* 0x000000a1040c7210 */ /* 0x000fca0007f7e0ff */
        /* <DEDUP_REMOVED lines=12> */
[----:B-1----:R-:W-:-:S04]  /*19950*/  IADD3 R12, P1, R4, R167, RZ ;  /* 0x000000a7040c7210 */ /* 0x002fc80007f3e0ff */
[----:B------:R-:W-:Y:S02]  /*19960*/  IADD3.X R13, R3, R168, RZ, P1, !PT ;  /* 0x000000a8030d7210 */ /* 0x000fe40000ffe4ff */
[----:B------:R-:W-:-:S03]  /*19970*/  ISETP.GT.AND P1, PT, R5, 0x7, PT ;  /* 0x000000070500780c */ /* 0x000fc60003f24270 */
        /* <DEDUP_REMOVED lines=16> */
[----:B------:R-:W-:-:S03]  /*19a80*/  SEL R6, R6, RZ, !P0 ;  /* 0x000000ff06067207 */ /* 0x000fc60004000000 */
[----:B------:R-:W-:Y:S01]  /*19a90*/  IMAD.X R13, R3, 0x1, R176, P1 ;  /* 0x00000001030d7824 */ /* 0x000fe200008e06b0 */
[----:B------:R-:W-:Y:S02]  /*19aa0*/  ISETP.NE.U32.AND P2, PT, R6, RZ, PT ;  /* 0x000000ff0600720c */ /* 0x000fe40003f45070 */
[----:B------:R-:W-:Y:S02]  /*19ab0*/  LOP3.LUT R6, R15, 0x20, RZ, 0x3c, !PT ;  /* 0x000000200f067812 */ /* 0x000fe400078e3cff */
[----:B------:R-:W-:Y:S02]  /*19ac0*/  ISETP.GT.AND P1, PT, R5, 0x9, PT ;  /* 0x000000090500780c */ /* 0x000fe40003f24270 */
[----:B------:R-:W-:-:S07]  /*19ad0*/  IADD3 R6, R6, UR4, RZ ;  /* 0x0000000406067c10 */ /* 0x000fce000fffe0ff */
        /* <DEDUP_REMOVED lines=40> */
[----:B------:R-:W-:-:S03]  /*19d60*/  ISETP.GT.AND P1, PT, R5, 0xd, PT ;  /* 0x0000000d0500780c */ /* 0x000fc60003f24270 */
[----:B------:R-:W-:-:S06]  /*19d70*/  VIADD R6, R6, UR4 ;  /* 0x0000000406067c36 */ /* 0x000fcc0008000000 */
[----:B------:R1:W-:Y:S02]  /*19d80*/  LDGSTS.E [R6], desc[UR16][R12.64], P2 ;  /* 0x000000000c067fae */ /* 0x0003e40009121850 */
[----:B-1----:R-:W-:-:S04]  /*19d90*/  SEL R12, RZ, 0x4, !P1 ;  /* 0x00000004ff0c7807 */ /* 0x002fc80004800000 */
[----:B------:R-:W-:-:S04]  /*19da0*/  SEL R12, R12, RZ, !P0 ;  /* 0x000000ff0c0c7207 */ /* 0x000fc80004000000 */
[----:B------:R-:W-:Y:S02]  /*19db0*/  ISETP.NE.U32.AND P1, PT, R12, RZ, PT ;  /* 0x000000ff0c00720c */ /* 0x000fe40003f25070 */
[----:B------:R-:W-:-:S04]  /*19dc0*/  IADD3 R12, P3, R4, R193, RZ ;  /* 0x000000c1040c7210 */ /* 0x000fc80007f7e0ff */
[----:B------:R-:W-:-:S05]  /*19dd0*/  IADD3.X R13, R3, R194, RZ, P3, !PT ;  /* 0x000000c2030d7210 */ /* 0x000fca0001ffe4ff */
        /* <DEDUP_REMOVED lines=22> */
[----:B------:R-:W-:-:S05]  /*19f40*/  IADD3.X R13, R3, R204, RZ, P2, !PT ;  /* 0x000000cc030d7210 */ /* 0x000fca00017fe4ff */
        /* <DEDUP_REMOVED lines=43> */
[----:B-1----:R-:W-:-:S04]  /*1a200*/  IADD3 R12, P2, R4, R221, RZ ;  /* 0x000000dd040c7210 */ /* 0x002fc80007f5e0ff */
[----:B------:R-:W-:-:S05]  /*1a210*/  IADD3.X R13, R3, R222, RZ, P2, !PT ;  /* 0x000000de030d7210 */ /* 0x000fca00017fe4ff */
        /* <DEDUP_REMOVED lines=81> */
[----:B------:R1:W-:Y:S04]  /*1a730*/  LDGSTS.E [R6+0xc], desc[UR16][R12.64], P1 ;  /* 0x0000c0000c067fae */ /* 0x0003e80008921850 */
[----:B------:R-:W1:Y:S02]  /*1a740*/  LDL R13, [R1+0x600] ;  /* 0x00060000010d7983 */ /* 0x000e640000100800 */
[----:B-1----:R-:W-:Y:S02]  /*1a750*/  IADD3 R12, P2, R4, R13, RZ ;  /* 0x0000000d040c7210 */ /* 0x002fe40007f5e0ff */
[----:B------:R-:W2:Y:S03]  /*1a760*/  LDL R13, [R1+0x604] ;  /* 0x00060400010d7983 */ /* 0x000ea60000100800 */
[----:B--2---:R-:W-:-:S05]  /*1a770*/  IMAD.X R13, R3, 0x1, R13, P2 ;  /* 0x00000001030d7824 */ /* 0x004fca00010e060d */
[----:B------:R1:W-:Y:S04]  /*1a780*/  LDGSTS.E [R6+0x400c], desc[UR16][R12.64], P1 ;  /* 0x0400c0000c067fae */ /* 0x0003e80008921850 */
[----:B------:R-:W2:Y:S01]  /*1a790*/  LDL R13, [R1+0x608] ;  /* 0x00060800010d7983 */ /* 0x000ea20000100800 */
[----:B------:R-:W-:-:S04]  /*1a7a0*/  ISETP.GT.AND P1, PT, R5, 0x1c, PT ;  /* 0x0000001c0500780c */ /* 0x000fc80003f24270 */
[----:B-1----:R-:W-:-:S04]  /*1a7b0*/  SEL R6, RZ, 0x4, !P1 ;  /* 0x00000004ff067807 */ /* 0x002fc80004800000 */
[----:B------:R-:W-:-:S04]  /*1a7c0*/  SEL R6, R6, RZ, !P0 ;  /* 0x000000ff06067207 */ /* 0x000fc80004000000 */
[----:B------:R-:W-:Y:S02]  /*1a7d0*/  ISETP.NE.U32.AND P2, PT, R6, RZ, PT ;  /* 0x000000ff0600720c */ /* 0x000fe40003f45070 */
[----:B------:R-:W-:Y:S02]  /*1a7e0*/  LOP3.LUT R6, R15, 0x70, RZ, 0x3c, !PT ;  /* 0x000000700f067812 */ /* 0x000fe400078e3cff */
[----:B--2---:R-:W-:Y:S02]  /*1a7f0*/  IADD3 R12, P1, R4, R13, RZ ;  /* 0x0000000d040c7210 */ /* 0x004fe40007f3e0ff */
[----:B------:R-:W2:Y:S01]  /*1a800*/  LDL R13, [R1+0x60c] ;  /* 0x00060c00010d7983 */ /* 0x000ea20000100800 */
[----:B------:R-:W-:Y:S02]  /*1a810*/  IADD3 R6, R6, UR4, RZ ;  /* 0x0000000406067c10 */ /* 0x000fe4000fffe0ff */
[----:B--2---:R-:W-:-:S05]  /*1a820*/  IMAD.X R13, R3, 0x1, R13, P1 ;  /* 0x00000001030d7824 */ /* 0x004fca00008e060d */
[----:B------:R1:W-:Y:S04]  /*1a830*/  LDGSTS.E [R6], desc[UR16][R12.64], P2 ;  /* 0x000000000c067fae */ /* 0x0003e80009121850 */
[----:B------:R-:W2:Y:S01]  /*1a840*/  LDL R13, [R1+0x610] ;  /* 0x00061000010d7983 */ /* 0x000ea20000100800 */
[----:B------:R-:W-:-:S04]  /*1a850*/  ISETP.GT.AND P1, PT, R5, 0x1d, PT ;  /* 0x0000001d0500780c */ /* 0x000fc80003f24270 */
[----:B-1----:R-:W-:-:S04]  /*1a860*/  SEL R12, RZ, 0x4, !P1 ;  /* 0x00000004ff0c7807 */ /* 0x002fc80004800000 */
[----:B------:R-:W-:-:S04]  /*1a870*/  SEL R12, R12, RZ, !P0 ;  /* 0x000000ff0c0c7207 */ /* 0x000fc80004000000 */
[----:B------:R-:W-:Y:S02]  /*1a880*/  ISETP.NE.U32.AND P1, PT, R12, RZ, PT ;  /* 0x000000ff0c00720c */ /* 0x000fe40003f25070 */
[----:B--2---:R-:W-:Y:S02]  /*1a890*/  IADD3 R12, P3, R4, R13, RZ ;  /* 0x0000000d040c7210 */ /* 0x004fe40007f7e0ff */
[----:B------:R-:W2:Y:S03]  /*1a8a0*/  LDL R13, [R1+0x614] ;  /* 0x00061400010d7983 */ /* 0x000ea60000100800 */
[----:B--2---:R-:W-:-:S05]  /*1a8b0*/  IMAD.X R13, R3, 0x1, R13, P3 ;  /* 0x00000001030d7824 */ /* 0x004fca00018e060d */
        /* <DEDUP_REMOVED lines=26> */
[----:B------:R-:W2:Y:S02]  /*1aa60*/  LDL R13, [R1+0x634] ;  /* 0x00063400010d7983 */ /* 0x000ea40000100800 */
[----:B--2---:R-:W-:-:S05]  /*1aa70*/  IADD3.X R13, R3, R13, RZ, P3, !PT ;  /* 0x0000000d030d7210 */ /* 0x004fca0001ffe4ff */
[----:B------:R1:W-:Y:S04]  /*1aa80*/  LDGSTS.E [R6+0x4008], desc[UR16][R12.64], P2 ;  /* 0x040080000c067fae */ /* 0x0003e80009121850 */
[----:B------:R-:W1:Y:S02]  /*1aa90*/  LDL R13, [R1+0x638] ;  /* 0x00063800010d7983 */ /* 0x000e640000100800 */
[----:B-1----:R-:W-:Y:S02]  /*1aaa0*/  IADD3 R12, P2, R4, R13, RZ ;  /* 0x0000000d040c7210 */ /* 0x002fe40007f5e0ff */
        /* <DEDUP_REMOVED lines=8> */
[----:B------:R-:W0:Y:S01]  /*1ab30*/  LDGDEPBAR ;  /* 0x00000000000079af */ /* 0x000e220000000000 */
[----:B-1----:R-:W1:Y:S02]  /*1ab40*/  S2R R13, SR_TID.X ;  /* 0x00000000000d7919 */ /* 0x002e640000002100 */
[----:B-1----:R-:W-:Y:S02]  /*1ab50*/  LOP3.LUT R12, R13, 0x1f, RZ, 0xc0, !PT ;  /* 0x0000001f0d0c7812 */ /* 0x002fe400078ec0ff */
[----:B------:R-:W2:Y:S02]  /*1ab60*/  LDL R13, [R1+0x648] ;  /* 0x00064800010d7983 */ /* 0x000ea40000100800 */
[----:B------:R-:W-:-:S04]  /*1ab70*/  ISETP.GE.AND P1, PT, R12, R5, PT ;  /* 0x000000050c00720c */ /* 0x000fc80003f26270 */
[----:B------:R-:W-:-:S04]  /*1ab80*/  SEL R6, RZ, 0x4, P1 ;  /* 0x00000004ff067807 */ /* 0x000fc80000800000 */
[----:B------:R-:W-:-:S04]  /*1ab90*/  SEL R6, R6, RZ, !P0 ;  /* 0x000000ff06067207 */ /* 0x000fc80004000000 */
[----:B------:R-:W-:Y:S02]  /*1aba0*/  ISETP.NE.U32.AND P0, PT, R6, RZ, PT ;  /* 0x000000ff0600720c */ /* 0x000fe40003f05070 */
[----:B------:R-:W3:Y:S01]  /*1abb0*/  LDL R6, [R1+0x854] ;  /* 0x0008540001067983 */ /* 0x000ee20000100800 */
[----:B--2---:R-:W-:-:S03]  /*1abc0*/  IADD3 R12, P1, R2, R13, RZ ;  /* 0x0000000d020c7210 */ /* 0x004fc60007f3e0ff */
[----:B------:R-:W2:Y:S01]  /*1abd0*/  LDL R13, [R1+0x64c] ;  /* 0x00064c00010d7983 */ /* 0x000ea20000100800 */
[----:B---3--:R-:W-:Y:S02]  /*1abe0*/  VIADD R6, R6, UR4 ;  /* 0x0000000406067c36 */ /* 0x008fe40008000000 */
[----:B--2---:R-:W-:-:S05]  /*1abf0*/  IMAD.X R13, R0, 0x1, R13, P1 ;  /* 0x00000001000d7824 */ /* 0x004fca00008e060d */
[----:B------:R1:W-:Y:S04]  /*1ac00*/  LDGSTS.E [R6+0x38000], desc[UR16][R12.64], P0 ;  /* 0x380000000c067fae */ /* 0x0003e80008121850 */
[----:B------:R-:W1:Y:S02]  /*1ac10*/  LDL R13, [R1+0x658] ;  /* 0x00065800010d7983 */ /* 0x000e640000100800 */
[----:B-1----:R-:W-:Y:S02]  /*1ac20*/  IADD3 R12, P1, R2, R13, RZ ;  /* 0x0000000d020c7210 */ /* 0x002fe40007f3e0ff */
        /* <DEDUP_REMOVED lines=153> */
[----:B------:R-:W1:Y:S04]  /*1b5c0*/  LDL R13, [R1+0x650] ;  /* 0x00065000010d7983 */ /* 0x000e680000100800 */
[----:B------:R-:W2:Y:S01]  /*1b5d0*/  LDL R6, [R1+0x9a4] ;  /* 0x0009a40001067983 */ /* 0x000ea20000100800 */
[----:B-1----:R-:W-:-:S03]  /*1b5e0*/  IADD3 R12, P1, R2, R13, RZ ;  /* 0x0000000d020c7210 */ /* 0x002fc60007f3e0ff */
[----:B------:R-:W3:Y:S01]  /*1b5f0*/  LDL R13, [R1+0x654] ;  /* 0x00065400010d7983 */ /* 0x000ee20000100800 */
[----:B--2---:R-:W-:Y:S02]  /*1b600*/  VIADD R6, R6, UR4 ;  /* 0x0000000406067c36 */ /* 0x004fe40008000000 */
[----:B---3--:R-:W-:-:S05]  /*1b610*/  IMAD.X R13, R0, 0x1, R13, P1 ;  /* 0x00000001000d7824 */ /* 0x008fca00008e060d */
        /* <DEDUP_REMOVED lines=153> */
[----:B------:R-:W2:Y:S01]  /*1bfb0*/  LDL R13, [R1+0x844] ;  /* 0x00084400010d7983 */ /* 0x000ea20000100800 */
[----:B------:R-:W-:Y:S01]  /*1bfc0*/  VIADD R14, R14, 0x1 ;  /* 0x000000010e0e7836 */ /* 0x000fe20000000000 */
[----:B------:R-:W-:-:S02]  /*1bfd0*/  LEA R4, P2, R8, R4, 0x2 ;  /* 0x0000000408047211 */ /* 0x000fc400078410ff */
[----:B------:R-:W-:Y:S01]  /*1bfe0*/  IADD3 R5, R5, -0x20, RZ ;  /* 0xffffffe005057810 */ /* 0x000fe20007ffe0ff */
[----:B--2---:R-:W-:Y:S01]  /*1bff0*/  IMAD.X R13, R0, 0x1, R13, P1 ;  /* 0x00000001000d7824 */ /* 0x004fe200008e060d */
[----:B------:R-:W-:-:S04]  /*1c000*/  LEA R2, P1, R7, R2, 0x2 ;  /* 0x0000000207027211 */ /* 0x000fc800078210ff */
[----:B------:R1:W-:Y:S01]  /*1c010*/  LDGSTS.E [R6+0x3fe00], desc[UR16][R12.64], P0 ;  /* 0x3fe000000c067fae */ /* 0x0003e20008121850 */
[----:B------:R-:W-:-:S03]  /*1c020*/  ISETP.NE.U32.AND P0, PT, R16, R14, PT ;  /* 0x0000000e1000720c */ /* 0x000fc60003f05070 */
[----:B------:R-:W0:Y:S01]  /*1c030*/  LDGDEPBAR ;  /* 0x00000000000079af */ /* 0x000e220000000000 */
[----:B-1----:R-:W-:Y:S02]  /*1c040*/  SHF.R.S32.HI R13, RZ, 0x1f, R8 ;  /* 0x0000001fff0d7819 */ /* 0x002fe40000011408 */
[----:B------:R-:W-:Y:S02]  /*1c050*/  SHF.R.S32.HI R12, RZ, 0x1f, R7 ;  /* 0x0000001fff0c7819 */ /* 0x000fe40000011407 */
[----:B------:R-:W-:Y:S02]  /*1c060*/  SHF.L.U64.HI R13, R8, 0x2, R13 ;  /* 0x00000002080d7819 */ /* 0x000fe4000001020d */
[----:B------:R-:W-:-:S03]  /*1c070*/  SHF.L.U64.HI R12, R7, 0x2, R12 ;  /* 0x00000002070c7819 */ /* 0x000fc6000001020c */
[----:B------:R-:W-:Y:S02]  /*1c080*/  IMAD.X R3, R3, 0x1, R13, P2 ;  /* 0x0000000103037824 */ /* 0x000fe400010e060d */
[----:B------:R-:W-:Y:S01]  /*1c090*/  IMAD.X R0, R0, 0x1, R12, P1 ;  /* 0x0000000100007824 */ /* 0x000fe200008e060c */
[----:B------:R-:W-:Y:S06]  /*1c0a0*/  @P0 BRA `(.L_x_1) ;  /* 0xffffff9c00540947 */ /* 0x000fec000383ffff */
.L_x_0:
[----:B------:R-:W1:Y:S01]  /*1c0b0*/  S2R R6, SR_TID.X ;  /* 0x0000000000067919 */ /* 0x000e620000002100 */
[----:B------:R-:W-:-:S04]  /*1c0c0*/  DEPBAR.LE SB0, 0x0 ;  /* 0x000080000000791a */ /* 0x000fc80000000000 */
[----:B------:R-:W2:Y:S01]  /*1c0d0*/  LDL.LU R13, [R1+0x864] ;  /* 0x00086400010d7983 */ /* 0x000ea20000300800 */
[----:B------:R-:W-:Y:S01]  /*1c0e0*/  IMAD.MOV.U32 R7, RZ, RZ, R26 ;  /* 0x000000ffff077224 */ /* 0x000fe200078e001a */
[----:B------:R-:W-:Y:S01]  /*1c0f0*/  MOV R158, R121 ;  /* 0x00000079009e7202 */ /* 0x000fe20000000f00 */
[----:B------:R-:W-:Y:S01]  /*1c100*/  IMAD.MOV.U32 R159, RZ, RZ, R123 ;  /* 0x000000ffff9f7224 */ /* 0x000fe200078e007b */
[----:B------:R-:W-:Y:S01]  /*1c110*/  ULDC UR5, c[0x0][0x22c] ;  /* 0x00008b0000057ab9 */ /* 0x000fe20000000800 */
[----:B------:R-:W-:Y:S01]  /*1c120*/  IMAD.MOV.U32 R154, RZ, RZ, R124 ;  /* 0x000000ffff9a7224 */ /* 0x000fe200078e007c */
[----:B------:R-:W-:Y:S01]  /*1c130*/  ULDC UR4, c[0x0][0x22c] ;  /* 0x00008b0000047ab9 */ /* 0x000fe20000000800 */
[----:B------:R-:W-:Y:S02]  /*1c140*/  IMAD.MOV.U32 R155, RZ, RZ, R126 ;  /* 0x000000ffff9b7224 */ /* 0x000fe400078e007e */
[----:B------:R-:W-:Y:S01]  /*1c150*/  IMAD.MOV.U32 R166, RZ, RZ, R125 ;  /* 0x000000ffffa67224 */ /* 0x000fe200078e007d */
[----:B------:R-:W-:Y:S01]  /*1c160*/  MOV R167, R127 ;  /* 0x0000007f00a77202 */ /* 0x000fe20000000f00 */
[----:B------:R-:W-:-:S02]  /*1c170*/  IMAD.MOV.U32 R178, RZ, RZ, R129 ;  /* 0x000000ffffb27224 */ /* 0x000fc400078e0081 */
[----:B------:R-:W-:Y:S02]  /*1c180*/  IMAD.MOV.U32 R179, RZ, RZ, R131 ;  /* 0x000000ffffb37224 */ /* 0x000fe400078e0083 */
[----:B------:R-:W-:Y:S02]  /*1c190*/  IMAD.MOV.U32 R190, RZ, RZ, R133 ;  /* 0x000000ffffbe7224 */ /* 0x000fe400078e0085 */
[----:B------:R-:W-:Y:S02]  /*1c1a0*/  IMAD.MOV.U32 R191, RZ, RZ, R135 ;  /* 0x000000ffffbf7224 */ /* 0x000fe400078e0087 */
[----:B------:R-:W-:Y:S02]  /*1c1b0*/  IMAD.MOV.U32 R202, RZ, RZ, R137 ;  /* 0x000000ffffca7224 */ /* 0x000fe400078e0089 */
[----:B------:R-:W-:Y:S01]  /*1c1c0*/  IMAD.MOV.U32 R203, RZ, RZ, R139 ;  /* 0x000000ffffcb7224 */ /* 0x000fe200078e008b */
[----:B------:R-:W-:Y:S01]  /*1c1d0*/  MOV R214, R141 ;  /* 0x0000008d00d67202 */ /* 0x000fe20000000f00 */
[----:B------:R-:W-:Y:S01]  /*1c1e0*/  IMAD.MOV.U32 R215, RZ, RZ, R143 ;  /* 0x000000ffffd77224 */ /* 0x000fe200078e008f */
[----:B------:R-:W3:Y:S01]  /*1c1f0*/  LDC R8, c[0x0][0x244] ;  /* 0x00009100ff087b82 */ /* 0x000ee20000000800 */
[----:B------:R-:W-:Y:S01]  /*1c200*/  IMAD.MOV.U32 R222, RZ, RZ, R145 ;  /* 0x000000ffffde7224 */ /* 0x000fe200078e0091 */
[----:B------:R-:W-:Y:S01]  /*1c210*/  MOV R223, R147 ;  /* 0x0000009300df7202 */ /* 0x000fe20000000f00 */
[C---:B-1----:R-:W-:Y:S01]  /*1c220*/  IMAD.SHL.U32 R12, R6.reuse, 0x10, RZ ;  /* 0x00000010060c7824 */ /* 0x042fe200078e00ff */
[----:B------:R-:W-:Y:S01]  /*1c230*/  ULDC.64 UR26, c[0x0][0x228] ;  /* 0x00008a00001a7ab9 */ /* 0x000fe20000000a00 */
[----:B------:R-:W-:Y:S01]  /*1c240*/  IMAD.SHL.U32 R16, R6, 0x40, RZ ;  /* 0x0000004006107824 */ /* 0x000fe200078e00ff */
[----:B------:R-:W-:Y:S01]  /*1c250*/  ULDC UR28, c[0x0][0x248] ;  /* 0x00009200001c7ab9 */ /* 0x000fe20000000800 */
[----:B------:R-:W-:Y:S01]  /*1c260*/  IMAD.MOV.U32 R226, RZ, RZ, R148 ;  /* 0x000000ffffe27224 */ /* 0x000fe200078e0094 */
[----:B------:R-:W-:Y:S01]  /*1c270*/  LOP3.LUT R19, R12, 0xf0, RZ, 0xc0, !PT ;  /* 0x000000f00c137812 */ /* 0x000fe200078ec0ff */
[----:B------:R-:W-:Y:S01]  /*1c280*/  IMAD.MOV.U32 R227, RZ, RZ, R150 ;  /* 0x000000ffffe37224 */ /* 0x000fe200078e0096 */
[----:B------:R-:W4:Y:S01]  /*1c290*/  LDL.LU R12, [R1+0x860] ;  /* 0x00086000010c7983 */ /* 0x000f220000300800 */
[----:B------:R-:W-:Y:S01]  /*1c2a0*/  LOP3.LUT R16, R16, 0x400, RZ, 0xc0, !PT ;  /* 0x0000040010107812 */ /* 0x000fe200078ec0ff */
[C---:B-----5:R-:W-:Y:S01]  /*1c2b0*/  VIADD R3, R9.reuse, 0x2 ;  /* 0x0000000209037836 */ /* 0x060fe20000000000 */
[----:B------:R-:W-:Y:S01]  /*1c2c0*/  ULDC.64 UR22, c[0x0][0x228] ;  /* 0x00008a0000167ab9 */ /* 0x000fe20000000a00 */
[C---:B------:R-:W-:Y:S01]  /*1c2d0*/  VIADD R2, R9.reuse, 0x1 ;  /* 0x0000000109027836 */ /* 0x040fe20000000000 */
[----:B------:R-:W-:Y:S01]  /*1c2e0*/  ULDC.64 UR24, c[0x0][0x228] ;  /* 0x00008a0000187ab9 */ /* 0x000fe20000000a00 */
[----:B------:R-:W-:Y:S01]  /*1c2f0*/  ULDC.64 UR18, c[0x0][0x228] ;  /* 0x00008a0000127ab9 */ /* 0x000fe20000000a00 */
[----:B------:R-:W-:Y:S01]  /*1c300*/  ULDC.64 UR20, c[0x0][0x228] ;  /* 0x00008a0000147ab9 */ /* 0x000fe20000000a00 */
[----:B------:R-:W-:Y:S01]  /*1c310*/  ULDC.64 UR14, c[0x0][0x228] ;  /* 0x00008a00000e7ab9 */ /* 0x000fe20000000a00 */
[----:B------:R-:W-:Y:S01]  /*1c320*/  ULDC.64 UR10, c[0x0][0x228] ;  /* 0x00008a00000a7ab9 */ /* 0x000fe20000000a00 */
[----:B------:R-:W-:Y:S01]  /*1c330*/  ULDC.64 UR8, c[0x0][0x228] ;  /* 0x00008a0000087ab9 */ /* 0x000fe20000000a00 */
[----:B------:R-:W-:Y:S01]  /*1c340*/  ULDC UR6, c[0x0][0x22c] ;  /* 0x00008b0000067ab9 */ /* 0x000fe20000000800 */
[----:B------:R-:W-:Y:S01]  /*1c350*/  BAR.SYNC.DEFER_BLOCKING 0x0 ;  /* 0x0000000000007b1d */ /* 0x000fe20000010000 */
[----:B--2---:R-:W-:-:S02]  /*1c360*/  ISETP.GE.AND P2, PT, R9, R13, PT ;  /* 0x0000000d0900720c */ /* 0x004fc40003f46270 */
[----:B----4-:R-:W-:-:S03]  /*1c370*/  ISETP.GE.AND P4, PT, R10, R12, PT ;  /* 0x0000000c0a00720c */ /* 0x010fc60003f86270 */
[----:B------:R-:W2:Y:S04]  /*1c380*/  LDL.LU R12, [R1+0x400] ;  /* 0x00040000010c7983 */ /* 0x000ea80000300800 */
[----:B------:R-:W2:Y:S04]  /*1c390*/  LDL.LU R13, [R1+0x408] ;  /* 0x00040800010d7983 */ /* 0x000ea80000300800 */
[----:B------:R-:W2:Y:S04]  /*1c3a0*/  LDL.LU R14, [R1+0x200] ;  /* 0x00020000010e7983 */ /* 0x000ea80000300800 */
[----:B------:R-:W2:Y:S01]  /*1c3b0*/  LDL.LU R15, [R1+0x208] ;  /* 0x00020800010f7983 */ /* 0x000ea20000300800 */
[----:B------:R-:W-:-:S02]  /*1c3c0*/  LOP3.LUT R6, R6, 0x60, RZ, 0xc0, !PT ;  /* 0x0000006006067812 */ /* 0x000fc400078ec0ff */
[----:B------:R-:W-:Y:S01]  /*1c3d0*/  IADD3 R0, R16, UR12, R19 ;  /* 0x0000000c10007c10 */ /* 0x000fe2000fffe013 */
[----:B------:R-:W4:Y:S03]  /*1c3e0*/  LDL.LU R4, [R1] ;  /* 0x0000000001047983 */ /* 0x000f260000300800 */
[----:B------:R-:W-:Y:S01]  /*1c3f0*/  LEA R0, R6, R0, 0x3 ;  /* 0x0000000006007211 */ /* 0x000fe200078e18ff */
[----:B------:R-:W4:Y:S01]  /*1c400*/  LDL.LU R5, [R1+0x8] ;  /* 0x0000080001057983 */ /* 0x000f220000300800 */
[----:B------:R-:W1:Y:S02]  /*1c410*/  S2R R6, SR_TID.X ;  /* 0x0000000000067919 */ /* 0x000e640000002100 */
[----:B-1----:R-:W-:-:S04]  /*1c420*/  LOP3.LUT R6, R6, 0x7f, RZ, 0xc0, !PT ;  /* 0x0000007f06067812 */ /* 0x002fc800078ec0ff */
[----:B------:R-:W-:Y:S01]  /*1c430*/  LEA R251, R6, UR12, 0x4 ;  /* 0x0000000c06fb7c11 */ /* 0x000fe2000f8e20ff */
[----:B------:R-:W-:Y:S01]  /*1c440*/  ULDC.64 UR12, c[0x0][0x228] ;  /* 0x00008a00000c7ab9 */ /* 0x000fe20000000a00 */
[----:B--2---:R-:W-:Y:S01]  /*1c450*/  STSM.16.M88.4 [R0], R12 ;  /* 0x0000000c00007844 */ /* 0x004fe20000000200 */
[----:B------:R-:W-:Y:S06]  /*1c460*/  BAR.SYNC.DEFER_BLOCKING 0x0 ;  /* 0x0000000000007b1d */ /* 0x000fec0000010000 */
[----:B------:R-:W1:Y:S04]  /*1c470*/  LDS.128 R12, [R251] ;  /* 0x00000000fb0c7984 */ /* 0x000e680000000c00 */
[----:B-1----:R1:W-:Y:S04]  /*1c480*/  STL.64 [R1+0x600], R12 ;  /* 0x0006000c01007387 */ /* 0x0023e80000100a00 */
[----:B------:R2:W-:Y:S04]  /*1c490*/  STL.64 [R1+0x608], R14 ;  /* 0x0006080e01007387 */ /* 0x0005e80000100a00 */
[----:B-1----:R-:W3:Y:S04]  /*1c4a0*/  LDL.LU R12, [R1+0x404] ;  /* 0x00040400010c7983 */ /* 0x002ee80000300800 */
[----:B------:R-:W3:Y:S04]  /*1c4b0*/  LDL.LU R13, [R1+0x40c] ;  /* 0x00040c00010d7983 */ /* 0x000ee80000300800 */
[----:B--2---:R-:W3:Y:S04]  /*1c4c0*/  LDL.LU R14, [R1+0x204] ;  /* 0x00020400010e7983 */ /* 0x004ee80000300800 */
[----:B------:R-:W3:Y:S01]  /*1c4d0*/  LDL.LU R15, [R1+0x20c] ;  /* 0x00020c00010f7983 */ /* 0x000ee20000300800 */
[----:B------:R-:W-:Y:S01]  /*1c4e0*/  BAR.SYNC.DEFER_BLOCKING 0x0 ;  /* 0x0000000000007b1d */ /* 0x000fe20000010000 */
[----:B------:R-:W-:-:S05]  /*1c4f0*/  MOV R6, R24 ;  /* 0x0000001800067202 */ /* 0x000fca0000000f00 */
[----:B----4-:R1:W-:Y:S02]  /*1c500*/  STSM.16.M88.4 [R0], R4 ;  /* 0x0000000400007844 */ /* 0x0103e40000000200 */
[----:B------:R-:W-:Y:S06]  /*1c510*/  BAR.SYNC.DEFER_BLOCKING 0x0 ;  /* 0x0000000000007b1d */ /* 0x000fec0000010000 */
[----:B-1----:R-:W2:Y:S04]  /*1c520*/  LDL.LU R4, [R1+0x4] ;  /* 0x0000040001047983 */ /* 0x002ea80000300800 */
[----:B------:R-:W2:Y:S04]  /*1c530*/  LDL.LU R5, [R1+0xc] ;  /* 0x00000c0001057983 */ /* 0x000ea80000300800 */
[----:B------:R-:W1:Y:S01]  /*1c540*/  LDS.128 R16, [R251] ;  /* 0x00000000fb107984 */ /* 0x000e620000000c00 */
[----:B------:R-:W-:Y:S06]  /*1c550*/  BAR.SYNC.DEFER_BLOCKING 0x0 ;  /* 0x0000000000007b1d */ /* 0x000fec0000010000 */
[----:B-1----:R-:W-:Y:S04]  /*1c560*/  STL [R1+0x4], R17 ;  /* 0x0000041101007387 */ /* 0x002fe80000100800 */
[----:B------:R-:W-:Y:S04]  /*1c570*/  STL.64 [R1+0x8], R18 ;  /* 0x0000081201007387 */ /* 0x000fe80000100a00 */
[----:B---3--:R-:W-:Y:S01]  /*1c580*/  STSM.16.M88.4 [R0], R12 ;  /* 0x0000000c00007844 */ /* 0x008fe20000000200 */
[----:B------:R-:W-:Y:S06]  /*1c590*/  BAR.SYNC.DEFER_BLOCKING 0x0 ;  /* 0x0000000000007b1d */ /* 0x000fec0000010000 */
[----:B------:R-:W1:Y:S04]  /*1c5a0*/  LDS.128 R12, [R251] ;  /* 0x00000000fb0c7984 */ /* 0x000e680000000c00 */
[----:B-1----:R1:W-:Y:S04]  /*1c5b0*/  STL.64 [R1+0x400], R12 ;  /* 0x0004000c01007387 */ /* 0x0023e80000100a00 */
[----:B------:R3:W-:Y:S04]  /*1c5c0*/  STL.64 [R1+0x408], R14 ;  /* 0x0004080e01007387 */ /* 0x0007e80000100a00 */
[----:B-1----:R-:W4:Y:S04]  /*1c5d0*/  LDL.LU R12, [R1+0x410] ;  /* 0x00041000010c7983 */ /* 0x002f280000300800 */
[----:B------:R-:W4:Y:S04]  /*1c5e0*/  LDL.LU R13, [R1+0x418] ;  /* 0x00041800010d7983 */ /* 0x000f280000300800 */
[----:B---3--:R-:W4:Y:S04]  /*1c5f0*/  LDL.LU R14, [R1+0x210] ;  /* 0x00021000010e7983 */ /* 0x008f280000300800 */
[----:B------:R-:W4:Y:S01]  /*1c600*/  LDL.LU R15, [R1+0x218] ;  /* 0x00021800010f7983 */ /* 0x000f220000300800 */
[----:B------:R-:W-:Y:S01]  /*1c610*/  BAR.SYNC.DEFER_BLOCKING 0x0 ;  /* 0x0000000000007b1d */ /* 0x000fe20000010000 */
[----:B------:R-:W-:-:S02]  /*1c620*/  IMAD.MOV.U32 R6, RZ, RZ, R25 ;  /* 0x000000ffff067224 */ /* 0x000fc400078e0019 */
[----:B------:R-:W-:-:S05]  /*1c630*/  IMAD.MOV.U32 R7, RZ, RZ, R27 ;  /* 0x000000ffff077224 */ /* 0x000fca00078e001b */
[----:B--2---:R1:W-:Y:S01]  /*1c640*/  STSM.16.M88.4 [R0], R4 ;  /* 0x0000000400007844 */ /* 0x0043e20000000200 */
[----:B------:R-:W-:Y:S01]  /*1c650*/  IMAD.MOV.U32 R250, RZ, RZ, R16 ;  /* 0x000000fffffa7224 */ /* 0x000fe200078e0010 */
[----:B------:R-:W-:Y:S06]  /*1c660*/  BAR.SYNC.DEFER_BLOCKING 0x0 ;  /* 0x0000000000007b1d */ /* 0x000fec0000010000 */
[----:B-1----:R-:W2:Y:S04]  /*1c670*/  LDL.LU R4, [R1+0x10] ;  /* 0x0000100001047983 */ /* 0x002ea80000300800 */
[----:B------:R-:W2:Y:S04]  /*1c680*/  LDL.LU R5, [R1+0x18] ;  /* 0x0000180001057983 */ /* 0x000ea80000300800 */
[----:B------:R-:W1:Y:S01]  /*1c690*/  LDS.128 R16, [R251] ;  /* 0x00000000fb107984 */ /* 0x000e620000000c00 */
[----:B------:R-:W-:Y:S06]  /*1c6a0*/  BAR.SYNC.DEFER_BLOCKING 0x0 ;  /* 0x0000000000007b1d */ /* 0x000fec0000010000 */
[----:B-1----:R-:W-:Y:S04]  /*1c6b0*/  STL.64 [R1+0x200], R16 ;  /* 0x0002001001007387 */ /* 0x002fe80000100a00 */
[----:B------:R-:W-:Y:S04]  /*1c6c0*/  STL.64 [R1+0x208], R18 ;  /* 0x0002081201007387 */ /* 0x000fe80000100a00 */
[----:B----4-:R-:W-:Y:S01]  /*1c6d0*/  STSM.16.M88.4 [R0], R12 ;  /* 0x0000000c00007844 */ /* 0x010fe20000000200 */
        /* <DEDUP_REMOVED lines=9> */
[----:B------:R-:W-:Y:S01]  /*1c770*/  MOV R6, R28 ;  /* 0x0000001c00067202 */ /* 0x000fe20000000f00 */
[----:B------:R-:W-:-:S05]  /*1c780*/  IMAD.MOV.U32 R7, RZ, RZ, R30 ;  /* 0x000000ffff077224 */ /* 0x000fca00078e001e */
[----:B--2---:R1:W-:Y:S01]  /*1c790*/  STSM.16.M88.4 [R0], R4 ;  /* 0x0000000400007844 */ /* 0x0043e20000000200 */
        /* <DEDUP_REMOVED lines=37> */
[----:B------:R-:W-:Y:S01]  /*1c9f0*/  IMAD.MOV.U32 R6, RZ, RZ, R32 ;  /* 0x000000ffff067224 */ /* 0x000fe200078e0020 */
[----:B------:R-:W-:-:S05]  /*1ca00*/  MOV R7, R34 ;  /* 0x0000002200077202 */ /* 0x000fca0000000f00 */
        /* <DEDUP_REMOVED lines=590> */
[----:B------:R-:W1:Y:S02]  /*1eef0*/  LDS.128 R16, [R251] ;  /* 0x00000000fb107984 */ /* 0x000e640000000c00 */
[----:B-1----:R-:W-:-:S02]  /*1ef00*/  IMAD.MOV.U32 R252, RZ, RZ, R19 ;  /* 0x000000fffffc7224 */ /* 0x002fc400078e0013 */
[----:B------:R-:W-:Y:S04]  /*1ef10*/  STL.64 [R1+0x710], R16 ;  /* 0x0007101001007387 */ /* 0x000fe80000100a00 */
[----:B------:R-:W-:Y:S04]  /*1ef20*/  STL [R1+0x718], R18 ;  /* 0x0007181201007387 */ /* 0x000fe80000100800 */
[----:B------:R-:W-:Y:S04]  /*1ef30*/  STL [R1+0x9c4], R252 ;  /* 0x0009c4fc01007387 */ /* 0x000fe80000100800 */
[----:B------:R-:W3:Y:S04]  /*1ef40*/  LDL.LU R12, [R1+0x514] ;  /* 0x00051400010c7983 */ /* 0x000ee80000300800 */
[----:B------:R-:W3:Y:S04]  /*1ef50*/  LDL.LU R13, [R1+0x51c] ;  /* 0x00051c00010d7983 */ /* 0x000ee80000300800 */
[----:B------:R-:W3:Y:S04]  /*1ef60*/  LDL.LU R14, [R1+0x314] ;  /* 0x00031400010e7983 */ /* 0x000ee80000300800 */
[----:B------:R-:W3:Y:S01]  /*1ef70*/  LDL.LU R15, [R1+0x31c] ;  /* 0x00031c00010f7983 */ /* 0x000ee20000300800 */
        /* <DEDUP_REMOVED lines=9> */
[----:B-1----:R-:W-:Y:S04]  /*1f010*/  STL [R1+0x9d4], R244 ;  /* 0x0009d4f401007387 */ /* 0x002fe80000100800 */
[----:B------:R-:W-:Y:S04]  /*1f020*/  STL [R1+0x9d0], R245 ;  /* 0x0009d0f501007387 */ /* 0x000fe80000100800 */
[----:B------:R-:W-:Y:S04]  /*1f030*/  STL [R1+0x9cc], R246 ;  /* 0x0009ccf601007387 */ /* 0x000fe80000100800 */
[----:B------:R-:W-:Y:S04]  /*1f040*/  STL [R1+0x9c8], R247 ;  /* 0x0009c8f701007387 */ /* 0x000fe80000100800 */
[----:B---3--:R-:W-:Y:S01]  /*1f050*/  STSM.16.M88.4 [R0], R12 ;  /* 0x0000000c00007844 */ /* 0x008fe20000000200 */
[----:B------:R-:W-:Y:S06]  /*1f060*/  BAR.SYNC.DEFER_BLOCKING 0x0 ;  /* 0x0000000000007b1d */ /* 0x000fec0000010000 */
[----:B------:R-:W1:Y:S04]  /*1f070*/  LDS.128 R240, [R251] ;  /* 0x00000000fbf07984 */ /* 0x000e680000000c00 */
[----:B-1----:R-:W-:Y:S04]  /*1f080*/  STL [R1+0x9e4], R240 ;  /* 0x0009e4f001007387 */ /* 0x002fe80000100800 */
[----:B------:R-:W-:Y:S04]  /*1f090*/  STL [R1+0x9e0], R241 ;  /* 0x0009e0f101007387 */ /* 0x000fe80000100800 */
[----:B------:R-:W-:Y:S04]  /*1f0a0*/  STL [R1+0x9dc], R242 ;  /* 0x0009dcf201007387 */ /* 0x000fe80000100800 */
[----:B------:R-:W-:Y:S04]  /*1f0b0*/  STL [R1+0x9d8], R243 ;  /* 0x0009d8f301007387 */ /* 0x000fe80000100800 */
[----:B------:R-:W3:Y:S04]  /*1f0c0*/  LDL.LU R16, [R1+0x520] ;  /* 0x0005200001107983 */ /* 0x000ee80000300800 */
[----:B------:R-:W3:Y:S04]  /*1f0d0*/  LDL.LU R17, [R1+0x528] ;  /* 0x0005280001117983 */ /* 0x000ee80000300800 */
[----:B------:R-:W3:Y:S04]  /*1f0e0*/  LDL.LU R18, [R1+0x320] ;  /* 0x0003200001127983 */ /* 0x000ee80000300800 */
[----:B------:R-:W3:Y:S04]  /*1f0f0*/  LDL.LU R19, [R1+0x328] ;  /* 0x0003280001137983 */ /* 0x000ee80000300800 */
[----:B------:R-:W4:Y:S04]  /*1f100*/  LDL.LU R12, [R1+0x120] ;  /* 0x00012000010c7983 */ /* 0x000f280000300800 */
[----:B------:R-:W4:Y:S01]  /*1f110*/  LDL.LU R13, [R1+0x128] ;  /* 0x00012800010d7983 */ /* 0x000f220000300800 */
[----:B------:R-:W-:Y:S01]  /*1f120*/  BAR.SYNC.DEFER_BLOCKING 0x0 ;  /* 0x0000000000007b1d */ /* 0x000fe20000010000 */
[----:B------:R-:W-:-:S02]  /*1f130*/  IMAD.MOV.U32 R6, RZ, RZ, R93 ;  /* 0x000000ffff067224 */ /* 0x000fc400078e005d */
[----:B------:R-:W-:-:S05]  /*1f140*/  IMAD.MOV.U32 R7, RZ, RZ, R95 ;  /* 0x000000ffff077224 */ /* 0x000fca00078e005f */
[----:B--2---:R-:W-:Y:S01]  /*1f150*/  STSM.16.M88.4 [R0], R4 ;  /* 0x0000000400007844 */ /* 0x004fe20000000200 */
[----:B------:R-:W-:Y:S06]  /*1f160*/  BAR.SYNC.DEFER_BLOCKING 0x0 ;  /* 0x0000000000007b1d */ /* 0x000fec0000010000 */
[----:B------:R-:W1:Y:S02]  /*1f170*/  LDS.128 R236, [R251] ;  /* 0x00000000fbec7984 */ /* 0x000e640000000c00 */
[----:B------:R-:W-:Y:S01]  /*1f180*/  BAR.SYNC.DEFER_BLOCKING 0x0 ;  /* 0x0000000000007b1d */ /* 0x000fe20000010000 */
[----:B------:R-:W-:Y:S01]  /*1f190*/  IMAD.MOV.U32 R14, RZ, RZ, R96 ;  /* 0x000000ffff0e7224 */ /* 0x000fe200078e0060 */
[----:B------:R-:W-:-:S04]  /*1f1a0*/  MOV R15, R98 ;  /* 0x00000062000f7202 */ /* 0x000fc80000000f00 */
[----:B-1----:R-:W-:Y:S04]  /*1f1b0*/  STL [R1+0x9f4], R236 ;  /* 0x0009f4ec01007387 */ /* 0x002fe80000100800 */
[----:B------:R-:W-:Y:S04]  /*1f1c0*/  STL [R1+0x9f0], R237 ;  /* 0x0009f0ed01007387 */ /* 0x000fe80000100800 */
[----:B------:R-:W-:Y:S04]  /*1f1d0*/  STL [R1+0x9ec], R238 ;  /* 0x0009ecee01007387 */ /* 0x000fe80000100800 */
[----:B------:R-:W-:Y:S04]  /*1f1e0*/  STL [R1+0x9e8], R239 ;  /* 0x0009e8ef01007387 */ /* 0x000fe80000100800 */
[----:B---3--:R-:W-:Y:S01]  /*1f1f0*/  STSM.16.M88.4 [R0], R16 ;  /* 0x0000001000007844 */ /* 0x008fe20000000200 */
[----:B------:R-:W-:Y:S06]  /*1f200*/  BAR.SYNC.DEFER_BLOCKING 0x0 ;  /* 0x0000000000007b1d */ /* 0x000fec0000010000 */
[----:B------:R-:W1:Y:S02]  /*1f210*/  LDS.128 R4, [R251] ;  /* 0x00000000fb047984 */ /* 0x000e640000000c00 */
[----:B------:R-:W-:Y:S06]  /*1f220*/  BAR.SYNC.DEFER_BLOCKING 0x0 ;  /* 0x0000000000007b1d */ /* 0x000fec0000010000 */
[----:B----4-:R2:W-:Y:S02]  /*1f230*/  STSM.16.M88.4 [R0], R12 ;  /* 0x0000000c00007844 */ /* 0x0105e40000000200 */
[----:B------:R-:W-:Y:S06]  /*1f240*/  BAR.SYNC.DEFER_BLOCKING 0x0 ;  /* 0x0000000000007b1d */ /* 0x000fec0000010000 */
[----:B--2---:R-:W2:Y:S04]  /*1f250*/  LDL.LU R12, [R1+0x524] ;  /* 0x00052400010c7983 */ /* 0x004ea80000300800 */
[----:B------:R-:W2:Y:S04]  /*1f260*/  LDL.LU R13, [R1+0x52c] ;  /* 0x00052c00010d7983 */ /* 0x000ea80000300800 */
[----:B------:R-:W2:Y:S04]  /*1f270*/  LDL.LU R14, [R1+0x324] ;  /* 0x00032400010e7983 */ /* 0x000ea80000300800 */
[----:B------:R-:W2:Y:S04]  /*1f280*/  LDL.LU R15, [R1+0x32c] ;  /* 0x00032c00010f7983 */ /* 0x000ea80000300800 */
[----:B------:R-:W3:Y:S04]  /*1f290*/  LDL.LU R32, [R1+0x124] ;  /* 0x0001240001207983 */ /* 0x000ee80000300800 */
[----:B------:R-:W3:Y:S04]  /*1f2a0*/  LDL.LU R33, [R1+0x12c] ;  /* 0x00012c0001217983 */ /* 0x000ee80000300800 */
[----:B------:R-:W4:Y:S04]  /*1f2b0*/  LDL.LU R36, [R1+0x530] ;  /* 0x0005300001247983 */ /* 0x000f280000300800 */
[----:B------:R-:W4:Y:S04]  /*1f2c0*/  LDL.LU R37, [R1+0x538] ;  /* 0x0005380001257983 */ /* 0x000f280000300800 */
[----:B------:R-:W4:Y:S04]  /*1f2d0*/  LDL.LU R38, [R1+0x330] ;  /* 0x0003300001267983 */ /* 0x000f280000300800 */
[----:B------:R-:W4:Y:S04]  /*1f2e0*/  LDL.LU R39, [R1+0x338] ;  /* 0x0003380001277983 */ /* 0x000f280000300800 */
[----:B------:R-:W4:Y:S04]  /*1f2f0*/  LDL.LU R28, [R1+0x130] ;  /* 0x00013000011c7983 */ /* 0x000f280000300800 */
[----:B------:R-:W4:Y:S04]  /*1f300*/  LDL.LU R29, [R1+0x138] ;  /* 0x00013800011d7983 */ /* 0x000f280000300800 */
[----:B------:R-:W1:Y:S01]  /*1f310*/  LDS.128 R24, [R251] ;  /* 0x00000000fb187984 */ /* 0x000e620000000c00 */
[----:B------:R-:W-:Y:S01]  /*1f320*/  BAR.SYNC.DEFER_BLOCKING 0x0 ;  /* 0x0000000000007b1d */ /* 0x000fe20000010000 */
[----:B------:R-:W-:-:S02]  /*1f330*/  IMAD.MOV.U32 R34, RZ, RZ, R97 ;  /* 0x000000ffff227224 */ /* 0x000fc400078e0061 */
[----:B------:R-:W-:Y:S02]  /*1f340*/  IMAD.MOV.U32 R35, RZ, RZ, R99 ;  /* 0x000000ffff237224 */ /* 0x000fe400078e0063 */
[----:B------:R-:W-:Y:S02]  /*1f350*/  IMAD.MOV.U32 R30, RZ, RZ, R100 ;  /* 0x000000ffff1e7224 */ /* 0x000fe400078e0064 */
[----:B------:R-:W-:Y:S01]  /*1f360*/  IMAD.MOV.U32 R31, RZ, RZ, R102 ;  /* 0x000000ffff1f7224 */ /* 0x000fe200078e0066 */
[----:B--2---:R-:W-:Y:S01]  /*1f370*/  STSM.16.M88.4 [R0], R12 ;  /* 0x0000000c00007844 */ /* 0x004fe20000000200 */
[----:B------:R-:W-:Y:S06]  /*1f380*/  BAR.SYNC.DEFER_BLOCKING 0x0 ;  /* 0x0000000000007b1d */ /* 0x000fec0000010000 */
[----:B------:R-:W2:Y:S02]  /*1f390*/  LDS.128 R20, [R251] ;  /* 0x00000000fb147984 */ /* 0x000ea40000000c00 */
[----:B------:R-:W-:Y:S06]  /*1f3a0*/  BAR.SYNC.DEFER_BLOCKING 0x0 ;  /* 0x0000000000007b1d */ /* 0x000fec0000010000 */
[----:B---3--:R-:W-:Y:S02]  /*1f3b0*/  STSM.16.M88.4 [R0], R32 ;  /* 0x0000002000007844 */ /* 0x008fe40000000200 */
[----:B------:R-:W-:Y:S06]  /*1f3c0*/  BAR.SYNC.DEFER_BLOCKING 0x0 ;  /* 0x0000000000007b1d */ /* 0x000fec0000010000 */
[----:B------:R-:W3:Y:S02]  /*1f3d0*/  LDS.128 R16, [R251] ;  /* 0x00000000fb107984 */ /* 0x000ee40000000c00 */
[----:B------:R-:W-:Y:S06]  /*1f3e0*/  BAR.SYNC.DEFER_BLOCKING 0x0 ;  /* 0x0000000000007b1d */ /* 0x000fec0000010000 */
[----:B----4-:R-:W-:Y:S02]  /*1f3f0*/  STSM.16.M88.4 [R0], R36 ;  /* 0x0000002400007844 */ /* 0x010fe40000000200 */
[----:B------:R-:W-:Y:S06]  /*1f400*/  BAR.SYNC.DEFER_BLOCKING 0x0 ;  /* 0x0000000000007b1d */ /* 0x000fec0000010000 */
[----:B------:R-:W4:Y:S02]  /*1f410*/  LDS.128 R12, [R251] ;  /* 0x00000000fb0c7984 */ /* 0x000f240000000c00 */
[----:B------:R-:W-:Y:S06]  /*1f420*/  BAR.SYNC.DEFER_BLOCKING 0x0 ;  /* 0x0000000000007b1d */ /* 0x000fec0000010000 */
[----:B------:R1:W-:Y:S02]  /*1f430*/  STSM.16.M88.4 [R0], R28 ;  /* 0x0000001c00007844 */ /* 0x0003e40000000200 */
[----:B------:R-:W-:Y:S06]  /*1f440*/  BAR.SYNC.DEFER_BLOCKING 0x0 ;  /* 0x0000000000007b1d */ /* 0x000fec0000010000 */
[----:B-1----:R-:W2:Y:S04]  /*1f450*/  LDL.LU R28, [R1+0x534] ;  /* 0x00053400011c7983 */ /* 0x002ea80000300800 */
        /* <DEDUP_REMOVED lines=13> */
[----:B------:R-:W-:Y:S01]  /*1f530*/  MOV R34, R101 ;  /* 0x0000006500227202 */ /* 0x000fe20000000f00 */
[----:B------:R-:W-:-:S02]  /*1f540*/  IMAD.MOV.U32 R35, RZ, RZ, R103 ;  /* 0x000000ffff237224 */ /* 0x000fc400078e0067 */
        /* <DEDUP_REMOVED lines=30> */
[----:B------:R-:W-:Y:S01]  /*1f730*/  IMAD.MOV.U32 R66, RZ, RZ, R105 ;  /* 0x000000ffff427224 */ /* 0x000fe200078e0069 */
[----:B------:R-:W-:Y:S01]  /*1f740*/  MOV R67, R107 ;  /* 0x0000006b00437202 */ /* 0x000fe20000000f00 */
[----:B------:R-:W-:-:S02]  /*1f750*/  IMAD.MOV.U32 R62, RZ, RZ, R108 ;  /* 0x000000ffff3e7224 */ /* 0x000fc400078e006c */
[----:B------:R-:W-:Y:S01]  /*1f760*/  IMAD.MOV.U32 R63, RZ, RZ, R110 ;  /* 0x000000ffff3f7224 */ /* 0x000fe200078e006e */
[----:B--2---:R-:W-:Y:S02]  /*1f770*/  STSM.16.M88.4 [R0], R44 ;  /* 0x0000002c00007844 */ /* 0x004fe40000000200 */
        /* <DEDUP_REMOVED lines=28> */
[----:B------:R-:W-:Y:S01]  /*1f940*/  IMAD.MOV.U32 R67, RZ, RZ, R111 ;  /* 0x000000ffff437224 */ /* 0x000fe200078e006f */
[----:B------:R-:W-:Y:S01]  /*1f950*/  MOV R78, R112 ;  /* 0x00000070004e7202 */ /* 0x000fe20000000f00 */
        /* <DEDUP_REMOVED lines=92> */
[----:B------:R-:W-:Y:S06]  /*1ff20*/  BAR.SYNC.DEFER_BLOCKING 0x0 ;  /* 0x0000000000007b1d */ /* 0x000fec0000010000 */
        /* <DEDUP_REMOVED lines=20> */
[----:B------:R-:W1:Y:S01]  /*20070*/  LDS.128 R160, [R251] ;  /* 0x00000000fba07984 */ /* 0x000e620000000c00 */
[----:B------:R-:W-:Y:S06]  /*20080*/  BAR.SYNC.DEFER_BLOCKING 0x0 ;  /* 0x0000000000007b1d */ /* 0x000fec0000010000 */
[----:B------:R-:W4:Y:S04]  /*20090*/  LDL.LU R124, [R1+0x5a0] ;  /* 0x0005a000017c7983 */ /* 0x000f280000300800 */
[----:B------:R-:W4:Y:S04]  /*200a0*/  LDL.LU R125, [R1+0x5a8] ;  /* 0x0005a800017d7983 */ /* 0x000f280000300800 */
[----:B------:R-:W4:Y:S04]  /*200b0*/  LDL.LU R126, [R1+0x3a0] ;  /* 0x0003a000017e7983 */ /* 0x000f280000300800 */
[----:B------:R-:W4:Y:S04]  /*200c0*/  LDL.LU R127, [R1+0x3a8] ;  /* 0x0003a800017f7983 */ /* 0x000f280000300800 */
[----:B--2---:R-:W-:Y:S01]  /*200d0*/  STSM.16.M88.4 [R0], R152 ;  /* 0x0000009800007844 */ /* 0x004fe20000000200 */
[----:B------:R-:W-:Y:S06]  /*200e0*/  BAR.SYNC.DEFER_BLOCKING 0x0 ;  /* 0x0000000000007b1d */ /* 0x000fec0000010000 */
[----:B------:R-:W2:Y:S02]  /*200f0*/  LDS.128 R156, [R251] ;  /* 0x00000000fb9c7984 */ /* 0x000ea40000000c00 */
[----:B------:R-:W-:Y:S06]  /*20100*/  BAR.SYNC.DEFER_BLOCKING 0x0 ;  /* 0x0000000000007b1d */ /* 0x000fec0000010000 */
[----:B---3--:R3:W-:Y:S02]  /*20110*/  STSM.16.M88.4 [R0], R164 ;  /* 0x000000a400007844 */ /* 0x0087e40000000200 */
[----:B------:R-:W-:Y:S06]  /*20120*/  BAR.SYNC.DEFER_BLOCKING 0x0 ;  /* 0x0000000000007b1d */ /* 0x000fec0000010000 */
[----:B---3--:R-:W3:Y:S04]  /*20130*/  LDL.LU R164, [R1+0x1a0] ;  /* 0x0001a00001a47983 */ /* 0x008ee80000300800 */
[----:B------:R-:W3:Y:S04]  /*20140*/  LDL.LU R165, [R1+0x1a8] ;  /* 0x0001a80001a57983 */ /* 0x000ee80000300800 */
[----:B------:R-:W2:Y:S01]  /*20150*/  LDS.128 R152, [R251] ;  /* 0x00000000fb987984 */ /* 0x000ea20000000c00 */
[----:B------:R-:W-:Y:S06]  /*20160*/  BAR.SYNC.DEFER_BLOCKING 0x0 ;  /* 0x0000000000007b1d */ /* 0x000fec0000010000 */
[----:B----4-:R-:W-:Y:S02]  /*20170*/  STSM.16.M88.4 [R0], R124 ;  /* 0x0000007c00007844 */ /* 0x010fe40000000200 */
[----:B------:R-:W-:Y:S01]  /*20180*/  BAR.SYNC.DEFER_BLOCKING 0x0 ;  /* 0x0000000000007b1d */ /* 0x000fe20000010000 */
[----:B------:R-:W-:-:S02]  /*20190*/  IMAD.MOV.U32 R166, RZ, RZ, R128 ;  /* 0x000000ffffa67224 */ /* 0x000fc400078e0080 */
[----:B------:R-:W-:-:S03]  /*201a0*/  IMAD.MOV.U32 R167, RZ, RZ, R130 ;  /* 0x000000ffffa77224 */ /* 0x000fc600078e0082 */
[----:B------:R-:W4:Y:S02]  /*201b0*/  LDS.128 R124, [R251] ;  /* 0x00000000fb7c7984 */ /* 0x000f240000000c00 */
[----:B------:R-:W-:Y:S06]  /*201c0*/  BAR.SYNC.DEFER_BLOCKING 0x0 ;  /* 0x0000000000007b1d */ /* 0x000fec0000010000 */
[----:B---3--:R3:W-:Y:S02]  /*201d0*/  STSM.16.M88.4 [R0], R164 ;  /* 0x000000a400007844 */ /* 0x0087e40000000200 */
[----:B------:R-:W-:Y:S06]  /*201e0*/  BAR.SYNC.DEFER_BLOCKING 0x0 ;  /* 0x0000000000007b1d */ /* 0x000fec0000010000 */
[----:B---3--:R-:W3:Y:S04]  /*201f0*/  LDL.LU R164, [R1+0x5a4] ;  /* 0x0005a40001a47983 */ /* 0x008ee80000300800 */
[----:B------:R-:W3:Y:S04]  /*20200*/  LDL.LU R165, [R1+0x5ac] ;  /* 0x0005ac0001a57983 */ /* 0x000ee80000300800 */
[----:B------:R-:W3:Y:S04]  /*20210*/  LDL.LU R166, [R1+0x3a4] ;  /* 0x0003a40001a67983 */ /* 0x000ee80000300800 */
[----:B------:R-:W3:Y:S04]  /*20220*/  LDL.LU R167, [R1+0x3ac] ;  /* 0x0003ac0001a77983 */ /* 0x000ee80000300800 */
[----:B------:R-:W2:Y:S04]  /*20230*/  LDL.LU R176, [R1+0x1a4] ;  /* 0x0001a40001b07983 */ /* 0x000ea80000300800 */
[----:B------:R-:W2:Y:S04]  /*20240*/  LDL.LU R177, [R1+0x1ac] ;  /* 0x0001ac0001b17983 */ /* 0x000ea80000300800 */
[----:B------:R-:W4:Y:S01]  /*20250*/  LDS.128 R172, [R251] ;  /* 0x00000000fbac7984 */ /* 0x000f220000000c00 */
[----:B------:R-:W-:Y:S06]  /*20260*/  BAR.SYNC.DEFER_BLOCKING 0x0 ;  /* 0x0000000000007b1d */ /* 0x000fec0000010000 */
[----:B------:R-:W4:Y:S04]  /*20270*/  LDL.LU R128, [R1+0x5b0] ;  /* 0x0005b00001807983 */ /* 0x000f280000300800 */
[----:B------:R-:W4:Y:S04]  /*20280*/  LDL.LU R129, [R1+0x5b8] ;  /* 0x0005b80001817983 */ /* 0x000f280000300800 */
[----:B------:R-:W4:Y:S04]  /*20290*/  LDL.LU R130, [R1+0x3b0] ;  /* 0x0003b00001827983 */ /* 0x000f280000300800 */
[----:B------:R-:W4:Y:S04]  /*202a0*/  LDL.LU R131, [R1+0x3b8] ;  /* 0x0003b80001837983 */ /* 0x000f280000300800 */
[----:B---3--:R-:W-:Y:S01]  /*202b0*/  STSM.16.M88.4 [R0], R164 ;  /* 0x000000a400007844 */ /* 0x008fe20000000200 */
[----:B------:R-:W-:Y:S06]  /*202c0*/  BAR.SYNC.DEFER_BLOCKING 0x0 ;  /* 0x0000000000007b1d */ /* 0x000fec0000010000 */
[----:B------:R-:W3:Y:S02]  /*202d0*/  LDS.128 R168, [R251] ;  /* 0x00000000fba87984 */ /* 0x000ee40000000c00 */
[----:B------:R-:W-:Y:S06]  /*202e0*/  BAR.SYNC.DEFER_BLOCKING 0x0 ;  /* 0x0000000000007b1d */ /* 0x000fec0000010000 */
[----:B--2---:R2:W-:Y:S02]  /*202f0*/  STSM.16.M88.4 [R0], R176 ;  /* 0x000000b000007844 */ /* 0x0045e40000000200 */
[----:B------:R-:W-:Y:S06]  /*20300*/  BAR.SYNC.DEFER_BLOCKING 0x0 ;  /* 0x0000000000007b1d */ /* 0x000fec0000010000 */
[----:B--2---:R-:W2:Y:S04]  /*20310*/  LDL.LU R176, [R1+0x1b0] ;  /* 0x0001b00001b07983 */ /* 0x004ea80000300800 */
[----:B------:R-:W2:Y:S04]  /*20320*/  LDL.LU R177, [R1+0x1b8] ;  /* 0x0001b80001b17983 */ /* 0x000ea80000300800 */
[----:B------:R-:W3:Y:S01]  /*20330*/  LDS.128 R164, [R251] ;  /* 0x00000000fba47984 */ /* 0x000ee20000000c00 */
[----:B------:R-:W-:Y:S06]  /*20340*/  BAR.SYNC.DEFER_BLOCKING 0x0 ;  /* 0x0000000000007b1d */ /* 0x000fec0000010000 */
[----:B----4-:R-:W-:Y:S02]  /*20350*/  STSM.16.M88.4 [R0], R128 ;  /* 0x0000008000007844 */ /* 0x010fe40000000200 */
[----:B------:R-:W-:Y:S01]  /*20360*/  BAR.SYNC.DEFER_BLOCKING 0x0 ;  /* 0x0000000000007b1d */ /* 0x000fe20000010000 */
[----:B------:R-:W-:Y:S01]  /*20370*/  MOV R178, R132 ;  /* 0x0000008400b27202 */ /* 0x000fe20000000f00 */
[----:B------:R-:W-:-:S04]  /*20380*/  IMAD.MOV.U32 R179, RZ, RZ, R134 ;  /* 0x000000ffffb37224 */ /* 0x000fc800078e0086 */
[----:B------:R-:W4:Y:S02]  /*20390*/  LDS.128 R128, [R251] ;  /* 0x00000000fb807984 */ /* 0x000f240000000c00 */
[----:B------:R-:W-:Y:S06]  /*203a0*/  BAR.SYNC.DEFER_BLOCKING 0x0 ;  /* 0x0000000000007b1d */ /* 0x000fec0000010000 */
[----:B--2---:R2:W-:Y:S02]  /*203b0*/  STSM.16.M88.4 [R0], R176 ;  /* 0x000000b000007844 */ /* 0x0045e40000000200 */
[----:B------:R-:W-:Y:S06]  /*203c0*/  BAR.SYNC.DEFER_BLOCKING 0x0 ;  /* 0x0000000000007b1d */ /* 0x000fec0000010000 */
[----:B--2---:R-:W2:Y:S04]  /*203d0*/  LDL.LU R176, [R1+0x5b4] ;  /* 0x0005b40001b07983 */ /* 0x004ea80000300800 */
[----:B------:R-:W2:Y:S04]  /*203e0*/  LDL.LU R177, [R1+0x5bc] ;  /* 0x0005bc0001b17983 */ /* 0x000ea80000300800 */
[----:B------:R-:W2:Y:S04]  /*203f0*/  LDL.LU R178, [R1+0x3b4] ;  /* 0x0003b40001b27983 */ /* 0x000ea80000300800 */
[----:B------:R-:W2:Y:S04]  /*20400*/  LDL.LU R179, [R1+0x3bc] ;  /* 0x0003bc0001b37983 */ /* 0x000ea80000300800 */
[----:B------:R-:W3:Y:S04]  /*20410*/  LDL.LU R188, [R1+0x1b4] ;  /* 0x0001b40001bc7983 */ /* 0x000ee80000300800 */
[----:B------:R-:W3:Y:S04]  /*20420*/  LDL.LU R189, [R1+0x1bc] ;  /* 0x0001bc0001bd7983 */ /* 0x000ee80000300800 */
[----:B------:R-:W4:Y:S01]  /*20430*/  LDS.128 R184, [R251] ;  /* 0x00000000fbb87984 */ /* 0x000f220000000c00 */
        /* <DEDUP_REMOVED lines=17> */
[----:B------:R-:W-:Y:S01]  /*20550*/  IMAD.MOV.U32 R190, RZ, RZ, R136 ;  /* 0x000000ffffbe7224 */ /* 0x000fe200078e0088 */
[----:B------:R-:W-:-:S04]  /*20560*/  MOV R191, R138 ;  /* 0x0000008a00bf7202 */ /* 0x000fc80000000f00 */
        /* <DEDUP_REMOVED lines=28> */
[----:B------:R-:W-:-:S02]  /*20730*/  IMAD.MOV.U32 R202, RZ, RZ, R140 ;  /* 0x000000ffffca7224 */ /* 0x000fc400078e008c */
[----:B------:R-:W-:-:S03]  /*20740*/  IMAD.MOV.U32 R203, RZ, RZ, R142 ;  /* 0x000000ffffcb7224 */ /* 0x000fc600078e008e */
        /* <DEDUP_REMOVED lines=24> */
[----:B------:R-:W2:Y:S04]  /*208d0*/  LDL.LU R216, [R1+0x5e4] ;  /* 0x0005e40001d87983 */ /* 0x000ea80000300800 */
[----:B------:R-:W2:Y:S04]  /*208e0*/  LDL.LU R217, [R1+0x5ec] ;  /* 0x0005ec0001d97983 */ /* 0x000ea80000300800 */
[----:B------:R-:W2:Y:S04]  /*208f0*/  LDL.LU R218, [R1+0x3e4] ;  /* 0x0003e40001da7983 */ /* 0x000ea80000300800 */
[----:B------:R-:W2:Y:S04]  /*20900*/  LDL.LU R219, [R1+0x3ec] ;  /* 0x0003ec0001db7983 */ /* 0x000ea80000300800 */
[----:B------:R-:W2:Y:S04]  /*20910*/  LDL.LU R220, [R1+0x1e4] ;  /* 0x0001e40001dc7983 */ /* 0x000ea80000300800 */
[----:B------:R-:W2:Y:S01]  /*20920*/  LDL.LU R221, [R1+0x1ec] ;  /* 0x0001ec0001dd7983 */ /* 0x000ea20000300800 */
[----:B------:R-:W-:-:S02]  /*20930*/  IMAD.MOV.U32 R214, RZ, RZ, R144 ;  /* 0x000000ffffd67224 */ /* 0x000fc400078e0090 */
[----:B------:R-:W-:Y:S01]  /*20940*/  IMAD.MOV.U32 R215, RZ, RZ, R146 ;  /* 0x000000ffffd77224 */ /* 0x000fe200078e0092 */
[----:B------:R-:W2:Y:S04]  /*20950*/  LDL.LU R144, [R1+0x5f0] ;  /* 0x0005f00001907983 */ /* 0x000ea80000300800 */
[----:B------:R-:W2:Y:S04]  /*20960*/  LDL.LU R145, [R1+0x5f8] ;  /* 0x0005f80001917983 */ /* 0x000ea80000300800 */
[----:B------:R-:W2:Y:S04]  /*20970*/  LDL.LU R146, [R1+0x3f0] ;  /* 0x0003f00001927983 */ /* 0x000ea80000300800 */
[----:B------:R-:W2:Y:S04]  /*20980*/  LDL.LU R147, [R1+0x3f8] ;  /* 0x0003f80001937983 */ /* 0x000ea80000300800 */
[----:B------:R-:W2:Y:S04]  /*20990*/  LDL.LU R224, [R1+0x1f0] ;  /* 0x0001f00001e07983 */ /* 0x000ea80000300800 */
[----:B------:R-:W2:Y:S04]  /*209a0*/  LDL.LU R225, [R1+0x1f8] ;  /* 0x0001f80001e17983 */ /* 0x000ea80000300800 */
[----:B------:R-:W1:Y:S01]  /*209b0*/  LDS.128 R200, [R251] ;  /* 0x00000000fbc87984 */ /* 0x000e620000000c00 */
[----:B------:R-:W-:Y:S06]  /*209c0*/  BAR.SYNC.DEFER_BLOCKING 0x0 ;  /* 0x0000000000007b1d */ /* 0x000fec0000010000 */
[----:B----4-:R-:W-:Y:S02]  /*209d0*/  STSM.16.M88.4 [R0], R140 ;  /* 0x0000008c00007844 */ /* 0x010fe40000000200 */
[----:B------:R-:W-:Y:S06]  /*209e0*/  BAR.SYNC.DEFER_BLOCKING 0x0 ;  /* 0x0000000000007b1d */ /* 0x000fec0000010000 */
[----:B------:R-:W4:Y:S02]  /*209f0*/  LDS.128 R140, [R251] ;  /* 0x00000000fb8c7984 */ /* 0x000f240000000c00 */
[----:B------:R-:W-:Y:S06]  /*20a00*/  BAR.SYNC.DEFER_BLOCKING 0x0 ;  /* 0x0000000000007b1d */ /* 0x000fec0000010000 */
[----:B---3--:R-:W-:Y:S02]  /*20a10*/  STSM.16.M88.4 [R0], R212 ;  /* 0x000000d400007844 */ /* 0x008fe40000000200 */
[----:B------:R-:W-:Y:S06]  /*20a20*/  BAR.SYNC.DEFER_BLOCKING 0x0 ;  /* 0x0000000000007b1d */ /* 0x000fec0000010000 */
[----:B------:R-:W3:Y:S02]  /*20a30*/  LDS.128 R212, [R251] ;  /* 0x00000000fbd47984 */ /* 0x000ee40000000c00 */
[----:B------:R-:W-:Y:S06]  /*20a40*/  BAR.SYNC.DEFER_BLOCKING 0x0 ;  /* 0x0000000000007b1d */ /* 0x000fec0000010000 */
[----:B--2---:R-:W-:Y:S02]  /*20a50*/  STSM.16.M88.4 [R0], R216 ;  /* 0x000000d800007844 */ /* 0x004fe40000000200 */
[----:B------:R-:W-:Y:S06]  /*20a60*/  BAR.SYNC.DEFER_BLOCKING 0x0 ;  /* 0x0000000000007b1d */ /* 0x000fec0000010000 */
[----:B------:R-:W2:Y:S02]  /*20a70*/  LDS.128 R216, [R251] ;  /* 0x00000000fbd87984 */ /* 0x000ea40000000c00 */
[----:B------:R-:W-:Y:S06]  /*20a80*/  BAR.SYNC.DEFER_BLOCKING 0x0 ;  /* 0x0000000000007b1d */ /* 0x000fec0000010000 */
[----:B------:R-:W-:Y:S02]  /*20a90*/  STSM.16.M88.4 [R0], R220 ;  /* 0x000000dc00007844 */ /* 0x000fe40000000200 */
[----:B------:R-:W-:Y:S06]  /*20aa0*/  BAR.SYNC.DEFER_BLOCKING 0x0 ;  /* 0x0000000000007b1d */ /* 0x000fec0000010000 */
[----:B------:R-:W2:Y:S02]  /*20ab0*/  LDS.128 R220, [R251] ;  /* 0x00000000fbdc7984 */ /* 0x000ea40000000c00 */
[----:B------:R-:W-:Y:S06]  /*20ac0*/  BAR.SYNC.DEFER_BLOCKING 0x0 ;  /* 0x0000000000007b1d */ /* 0x000fec0000010000 */
[----:B------:R-:W-:Y:S02]  /*20ad0*/  STSM.16.M88.4 [R0], R144 ;  /* 0x0000009000007844 */ /* 0x000fe40000000200 */
[----:B------:R-:W-:Y:S06]  /*20ae0*/  BAR.SYNC.DEFER_BLOCKING 0x0 ;  /* 0x0000000000007b1d */ /* 0x000fec0000010000 */
[----:B------:R-:W2:Y:S02]  /*20af0*/  LDS.128 R144, [R251] ;  /* 0x00000000fb907984 */ /* 0x000ea40000000c00 */
[----:B------:R-:W-:Y:S06]  /*20b00*/  BAR.SYNC.DEFER_BLOCKING 0x0 ;  /* 0x0000000000007b1d */ /* 0x000fec0000010000 */
[----:B------:R1:W-:Y:S02]  /*20b10*/  STSM.16.M88.4 [R0], R224 ;  /* 0x000000e000007844 */ /* 0x0003e40000000200 */
[----:B------:R-:W-:Y:S06]  /*20b20*/  BAR.SYNC.DEFER_BLOCKING 0x0 ;  /* 0x0000000000007b1d */ /* 0x000fec0000010000 */
[----:B-1----:R-:W4:Y:S04]  /*20b30*/  LDL.LU R224, [R1+0x5f4] ;  /* 0x0005f40001e07983 */ /* 0x002f280000300800 */
[----:B------:R-:W4:Y:S04]  /*20b40*/  LDL.LU R225, [R1+0x5fc] ;  /* 0x0005fc0001e17983 */ /* 0x000f280000300800 */
[----:B------:R-:W4:Y:S04]  /*20b50*/  LDL.LU R226, [R1+0x3f4] ;  /* 0x0003f40001e27983 */ /* 0x000f280000300800 */
[----:B------:R-:W4:Y:S04]  /*20b60*/  LDL.LU R227, [R1+0x3fc] ;  /* 0x0003fc0001e37983 */ /* 0x000f280000300800 */
[----:B------:R-:W1:Y:S01]  /*20b70*/  LDS.128 R228, [R251] ;  /* 0x00000000fbe47984 */ /* 0x000e620000000c00 */
[----:B------:R-:W-:Y:S06]  /*20b80*/  BAR.SYNC.DEFER_BLOCKING 0x0 ;  /* 0x0000000000007b1d */ /* 0x000fec0000010000 */
[----:B----4-:R4:W-:Y:S04]  /*20b90*/  STSM.16.M88.4 [R0], R224 ;  /* 0x000000e000007844 */ /* 0x0109e80000000200 */
[----:B----4-:R-:W4:Y:S04]  /*20ba0*/  LDL.LU R224, [R1+0x1f4] ;  /* 0x0001f40001e07983 */ /* 0x010f280000300800 */
[----:B------:R-:W4:Y:S01]  /*20bb0*/  LDL.LU R225, [R1+0x1fc] ;  /* 0x0001fc0001e17983 */ /* 0x000f220000300800 */
[----:B------:R-:W-:Y:S01]  /*20bc0*/  IMAD.MOV.U32 R226, RZ, RZ, R149 ;  /* 0x000000ffffe27224 */ /* 0x000fe200078e0095 */
[----:B------:R-:W-:Y:S01]  /*20bd0*/  MOV R227, R151 ;  /* 0x0000009700e37202 */ /* 0x000fe20000000f00 */
[----:B------:R-:W-:Y:S06]  /*20be0*/  BAR.SYNC.DEFER_BLOCKING 0x0 ;  /* 0x0000000000007b1d */ /* 0x000fec0000010000 */
[----:B------:R-:W3:Y:S04]  /*20bf0*/  LDL.LU R239, [R1+0x200] ;  /* 0x0002000001ef7983 */ /* 0x000ee80000300800 */
[----:B------:R-:W2:Y:S04]  /*20c00*/  LDL.LU R238, [R1+0x604] ;  /* 0x0006040001ee7983 */ /* 0x000ea80000300800 */
[----:B------:R-:W2:Y:S04]  /*20c10*/  LDL.LU R237, [R1+0x4] ;  /* 0x0000040001ed7983 */ /* 0x000ea80000300800 */
[----:B------:R-:W2:Y:S04]  /*20c20*/  LDL.LU R236, [R1+0x404] ;  /* 0x0004040001ec7983 */ /* 0x000ea80000300800 */
[----:B------:R-:W1:Y:S01]  /*20c30*/  LDS.128 R148, [R251] ;  /* 0x00000000fb947984 */ /* 0x000e620000000c00 */
[----:B------:R-:W-:Y:S06]  /*20c40*/  BAR.SYNC.DEFER_BLOCKING 0x0 ;  /* 0x0000000000007b1d */ /* 0x000fec0000010000 */
[----:B------:R-:W2:Y:S04]  /*20c50*/  LDL.LU R243, [R1+0x204] ;  /* 0x0002040001f37983 */ /* 0x000ea80000300800 */
        /* <DEDUP_REMOVED lines=8> */
[----:B----4-:R4:W-:Y:S04]  /*20ce0*/  STSM.16.M88.4 [R0], R224 ;  /* 0x000000e000007844 */ /* 0x0109e80000000200 */
[----:B----4-:R-:W4:Y:S01]  /*20cf0*/  LDL.LU R0, [R1+0x600] ;  /* 0x0006000001007983 */ /* 0x010f220000300800 */
[----:B------:R-:W-:Y:S01]  /*20d00*/  BAR.SYNC.DEFER_BLOCKING 0x0 ;  /* 0x0000000000007b1d */ /* 0x000fe20000010000 */
[----:B------:R-:W-:Y:S01]  /*20d10*/  ISETP.GE.AND P1, PT, R3, UR5, PT ;  /* 0x0000000503007c0c */ /* 0x000fe2000bf26270 */
[C---:B------:R-:W-:Y:S01]  /*20d20*/  VIADD R3, R9.reuse, 0x4 ;  /* 0x0000000409037836 */ /* 0x040fe20000000000 */
[----:B------:R-:W-:Y:S01]  /*20d30*/  ISETP.GE.AND P0, PT, R2, UR4, PT ;  /* 0x0000000402007c0c */ /* 0x000fe2000bf06270 */
[----:B------:R-:W-:-:S02]  /*20d40*/  VIADD R2, R9, 0x3 ;  /* 0x0000000309027836 */ /* 0x000fc40000000000 */
[----:B------:R-:W-:Y:S01]  /*20d50*/  ULDC UR5, c[0x0][0x22c] ;  /* 0x00008b0000057ab9 */ /* 0x000fe20000000800 */
[----:B------:R-:W-:Y:S01]  /*20d60*/  ULDC UR4, c[0x0][0x22c] ;  /* 0x00008b0000047ab9 */ /* 0x000fe20000000800 */
[----:B------:R-:W-:Y:S01]  /*20d70*/  ISETP.GE.AND P5, PT, R3, UR5, PT ;  /* 0x0000000503007c0c */ /* 0x000fe2000bfa6270 */
[----:B------:R-:W-:Y:S01]  /*20d80*/  IMAD R3, R10, R8, RZ ;  /* 0x000000080a037224 */ /* 0x000fe200078e02ff */
[----:B------:R-:W-:Y:S01]  /*20d90*/  ISETP.GE.AND P3, PT, R2, UR4, PT ;  /* 0x0000000402007c0c */ /* 0x000fe2000bf66270 */
[----:B------:R-:W-:Y:S02]  /*20da0*/  ULDC.64 UR4, c[0x0][0x220] ;  /* 0x0000880000047ab9 */ /* 0x000fe40000000a00 */
[----:B------:R-:W-:Y:S01]  /*20db0*/  IMAD R8, R8, 0x80, R3 ;  /* 0x0000008008087824 */ /* 0x000fe200078e0203 */
[----:B------:R-:W-:Y:S02]  /*20dc0*/  LEA R2, P6, R3, UR4, 0x2 ;  /* 0x0000000403027c11 */ /* 0x000fe4000f8c10ff */
[----:B------:R-:W-:-:S02]  /*20dd0*/  ISETP.LT.AND P4, PT, R9, UR27, !P4 ;  /* 0x0000001b09007c0c */ /* 0x000fc4000e781270 */
[----:B------:R-:W-:Y:S02]  /*20de0*/  LEA.HI.X.SX32 R3, R3, UR5, 0x2, P6 ;  /* 0x0000000503037c11 */ /* 0x000fe4000b0f16ff */
[C---:B------:R-:W-:Y:S01]  /*20df0*/  LEA R232, P6, R8.reuse, UR4, 0x2 ;  /* 0x0000000408e87c11 */ /* 0x040fe2000f8c10ff */
[----:B------:R-:W-:Y:S01]  /*20e00*/  ULDC UR4, c[0x0][0x22c] ;  /* 0x00008b0000047ab9 */ /* 0x000fe20000000800 */
[----:B------:R-:W-:Y:S02]  /*20e10*/  ISETP.LT.AND P2, PT, R11, UR22, !P2 ;  /* 0x000000160b007c0c */ /* 0x000fe4000d741270 */
[----:B------:R-:W-:Y:S01]  /*20e20*/  LEA.HI.X.SX32 R233, R8, UR5, 0x2, P6 ;  /* 0x0000000508e97c11 */ /* 0x000fe2000b0f16ff */
[----:B------:R-:W-:-:S04]  /*20e30*/  IMAD R8, R9, UR28, RZ ;  /* 0x0000001c09087c24 */ /* 0x000fc8000f8e02ff */
[----:B------:R-:W-:-:S04]  /*20e40*/  IMAD.WIDE R248, R8, 0x4, R2 ;  /* 0x0000000408f87825 */ /* 0x000fc800078e0202 */
[----:B------:R-:W-:-:S04]  /*20e50*/  IMAD.WIDE R234, R8, 0x4, R232 ;  /* 0x0000000408ea7825 */ /* 0x000fc800078e02e8 */
[----:B------:R-:W-:-:S04]  /*20e60*/  VIADD R8, R8, UR28 ;  /* 0x0000001c08087c36 */ /* 0x000fc80008000000 */
[----:B------:R-:W-:-:S04]  /*20e70*/  IMAD.WIDE R224, R8, 0x4, R2 ;  /* 0x0000000408e07825 */ /* 0x000fc800078e0202 */
[----:B------:R-:W-:Y:S01]  /*20e80*/  IMAD.WIDE R226, R8, 0x4, R232 ;  /* 0x0000000408e27825 */ /* 0x000fe200078e02e8 */
[----:B----4-:R4:W-:Y:S04]  /*20e90*/  @P4 STG.E desc[UR16][R248.64], R0 ;  /* 0x00000000f8004986 */ /* 0x0109e8000c101910 */
[----:B------:R1:W-:Y:S01]  /*20ea0*/  @P2 STG.E desc[UR16][R234.64], R250 ;  /* 0x000000faea002986 */ /* 0x0003e2000c101910 */
[----:B----4-:R-:W-:-:S05]  /*20eb0*/  VIADD R0, R9, 0x5 ;  /* 0x0000000509007836 */ /* 0x010fca0000000000 */
[----:B------:R-:W-:Y:S01]  /*20ec0*/  ISETP.GE.AND P2, PT, R0, UR4, PT ;  /* 0x0000000400007c0c */ /* 0x000fe2000bf46270 */
[----:B------:R-:W-:Y:S01]  /*20ed0*/  VIADD R0, R8, UR28 ;  /* 0x0000001c08007c36 */ /* 0x000fe20008000000 */
[C---:B------:R-:W-:Y:S01]  /*20ee0*/  ISETP.LT.AND P4, PT, R10.reuse, UR24, !P0 ;  /* 0x000000180a007c0c */ /* 0x040fe2000c781270 */
[----:B------:R-:W4:Y:S01]  /*20ef0*/  LDL.LU R8, [R1+0x400] ;  /* 0x0004000001087983 */ /* 0x000f220000300800 */
[C---:B------:R-:W-:Y:S02]  /*20f00*/  ISETP.LT.AND P0, PT, R11.reuse, UR18, !P0 ;  /* 0x000000120b007c0c */ /* 0x040fe4000c701270 */
[----:B------:R-:W-:Y:S01]  /*20f10*/  ISETP.LT.AND P6, PT, R10, UR20, !P1 ;  /* 0x000000140a007c0c */ /* 0x000fe2000cfc1270 */
[C---:B-1----:R-:W-:Y:S01]  /*20f20*/  IMAD.WIDE R234, R0.reuse, 0x4, R2 ;  /* 0x0000000400ea7825 */ /* 0x042fe200078e0202 */
[----:B------:R-:W-:Y:S01]  /*20f30*/  ISETP.LT.AND P1, PT, R11, UR12, !P1 ;  /* 0x0000000c0b007c0c */ /* 0x000fe2000cf21270 */
[----:B------:R-:W-:Y:S01]  /*20f40*/  ULDC UR4, c[0x0][0x22c] ;  /* 0x00008b0000047ab9 */ /* 0x000fe20000000800 */
[----:B------:R-:W-:Y:S01]  /*20f50*/  ULDC UR12, c[0x0][0x228] ;  /* 0x00008a00000c7ab9 */ /* 0x000fe20000000800 */
[----:B------:R-:W-:Y:S01]  /*20f60*/  VIADD R250, R9, 0x6 ;  /* 0x0000000609fa7836 */ /* 0x000fe20000000000 */
[----:B------:R-:W-:Y:S01]  /*20f70*/  ULDC UR18, c[0x0][0x228] ;  /* 0x00008a0000127ab9 */ /* 0x000fe20000000800 */
[----:B------:R-:W-:-:S02]  /*20f80*/  IMAD.WIDE R248, R0, 0x4, R232 ;  /* 0x0000000400f87825 */ /* 0x000fc400078e02e8 */
[----:B----4-:R1:W-:Y:S01]  /*20f90*/  @P4 STG.E desc[UR16][R224.64], R8 ;  /* 0x00000008e0004986 */ /* 0x0103e2000c101910 */
[----:B------:R-:W-:Y:S01]  /*20fa0*/  ISETP.GE.AND P4, PT, R250, UR4, PT ;  /* 0x00000004fa007c0c */ /* 0x000fe2000bf86270 */
[----:B------:R-:W-:Y:S02]  /*20fb0*/  ULDC.64 UR4, c[0x0][0x228] ;  /* 0x00008a0000047ab9 */ /* 0x000fe40000000a00 */
[----:B---3--:R3:W-:Y:S04]  /*20fc0*/  @P0 STG.E desc[UR16][R226.64], R239 ;  /* 0x000000efe2000986 */ /* 0x0087e8000c101910 */
[----:B--2---:R2:W-:Y:S01]  /*20fd0*/  @P6 STG.E desc[UR16][R234.64], R238 ;  /* 0x000000eeea006986 */ /* 0x0045e2000c101910 */
[----:B------:R-:W-:Y:S01]  /*20fe0*/  ISETP.LT.AND P6, PT, R10, UR4, !P5 ;  /* 0x000000040a007c0c */ /* 0x000fe2000efc1270 */
[----:B-1----:R-:W-:-:S02]  /*20ff0*/  VIADD R8, R0, UR28 ;  /* 0x0000001c00087c36 */ /* 0x002fc40008000000 */
[----:B------:R1:W-:Y:S01]  /*21000*/  @P1 STG.E desc[UR16][R248.64], R237 ;  /* 0x000000edf8001986 */ /* 0x0003e2000c101910 */
[----:B------:R-:W-:Y:S02]  /*21010*/  ISETP.LT.AND P1, PT, R10, UR14, !P3 ;  /* 0x0000000e0a007c0c */ /* 0x000fe4000df21270 */
[----:B------:R-:W-:Y:S01]  /*21020*/  IADD3 R224, R9, 0x7, RZ ;  /* 0x0000000709e07810 */ /* 0x000fe20007ffe0ff */
[C---:B------:R-:W-:Y:S01]  /*21030*/  VIADD R0, R8.reuse, UR28 ;  /* 0x0000001c08007c36 */ /* 0x040fe20008000000 */
[----:B------:R-:W-:Y:S01]  /*21040*/  ISETP.LT.AND P3, PT, R11, UR10, !P3 ;  /* 0x0000000a0b007c0c */ /* 0x000fe2000df61270 */
[----:B------:R-:W-:Y:S01]  /*21050*/  VIADD R250, R9, 0x8 ;  /* 0x0000000809fa7836 */ /* 0x000fe20000000000 */
[----:B------:R-:W-:Y:S01]  /*21060*/  ISETP.LT.AND P5, PT, R11, UR8, !P5 ;  /* 0x000000080b007c0c */ /* 0x000fe2000efa1270 */
[----:B---3--:R-:W-:Y:S01]  /*21070*/  IMAD.WIDE R226, R8, 0x4, R232 ;  /* 0x0000000408e27825 */ /* 0x008fe200078e02e8 */
[----:B------:R-:W-:Y:S01]  /*21080*/  ISETP.GE.AND P0, PT, R224, UR6, PT ;  /* 0x00000006e0007c0c */ /* 0x000fe2000bf06270 */
[----:B------:R-:W-:Y:S01]  /*21090*/  ULDC.64 UR6, c[0x0][0x228] ;  /* 0x00008a0000067ab9 */ /* 0x000fe20000000a00 */
[----:B------:R-:W-:Y:S01]  /*210a0*/  ULDC UR8, c[0x0][0x228] ;  /* 0x00008a0000087ab9 */ /* 0x000fe20000000800 */
[--C-:B------:R-:W-:Y:S01]  /*210b0*/  IMAD.WIDE R224, R8, 0x4, R2.reuse ;  /* 0x0000000408e07825 */ /* 0x100fe200078e0202 */
[----:B------:R-:W-:Y:S01]  /*210c0*/  ULDC UR4, c[0x0][0x22c] ;  /* 0x00008b0000047ab9 */ /* 0x000fe20000000800 */
[----:B------:R-:W-:Y:S01]  /*210d0*/  ULDC UR10, c[0x0][0x228] ;  /* 0x00008a00000a7ab9 */ /* 0x000fe20000000800 */
[----:B------:R-:W-:Y:S01]  /*210e0*/  ULDC UR14, c[0x0][0x228] ;  /* 0x00008a00000e7ab9 */ /* 0x000fe20000000800 */
[C---:B--2---:R-:W-:Y:S01]  /*210f0*/  IMAD.WIDE R234, R0.reuse, 0x4, R2 ;  /* 0x0000000400ea7825 */ /* 0x044fe200078e0202 */
[----:B------:R2:W-:Y:S03]  /*21100*/  @P1 STG.E desc[UR16][R224.64], R236 ;  /* 0x000000ece0001986 */ /* 0x0005e6000c101910 */
[----:B-1----:R-:W-:Y:S01]  /*21110*/  IMAD.WIDE R248, R0, 0x4, R232 ;  /* 0x0000000400f87825 */ /* 0x002fe200078e02e8 */
[----:B------:R1:W-:Y:S04]  /*21120*/  @P3 STG.E desc[UR16][R226.64], R243 ;  /* 0x000000f3e2003986 */ /* 0x0003e8000c101910 */
[----:B------:R3:W-:Y:S01]  /*21130*/  @P6 STG.E desc[UR16][R234.64], R242 ;  /* 0x000000f2ea006986 */ /* 0x0007e2000c101910 */
[----:B------:R-:W-:Y:S01]  /*21140*/  ISETP.LT.AND P6, PT, R10, UR26, !P4 ;  /* 0x0000001a0a007c0c */ /* 0x000fe2000e7c1270 */
[----:B------:R-:W-:-:S02]  /*21150*/  ULDC.64 UR26, c[0x0][0x228] ;  /* 0x00008a00001a7ab9 */ /* 0x000fc40000000a00 */
[----:B------:R4:W-:Y:S01]  /*21160*/  @P5 STG.E desc[UR16][R248.64], R241 ;  /* 0x000000f1f8005986 */ /* 0x0009e2000c101910 */
[----:B------:R-:W-:Y:S01]  /*21170*/  ISETP.LT.AND P5, PT, R10, UR26, !P2 ;  /* 0x0000001a0a007c0c */ /* 0x000fe2000d7a1270 */
[----:B--2---:R-:W-:Y:S01]  /*21180*/  VIADD R224, R9, 0x9 ;  /* 0x0000000909e07836 */ /* 0x004fe20000000000 */
[C---:B------:R-:W-:Y:S01]  /*21190*/  ISETP.LT.AND P2, PT, R11.reuse, UR6, !P2 ;  /* 0x000000060b007c0c */ /* 0x040fe2000d741270 */
[----:B------:R-:W-:Y:S01]  /*211a0*/  ULDC UR6, c[0x0][0x228] ;  /* 0x00008a0000067ab9 */ /* 0x000fe20000000800 */
[----:B------:R-:W-:Y:S02]  /*211b0*/  IADD3 R8, R0, UR28, RZ ;  /* 0x0000001c00087c10 */ /* 0x000fe4000fffe0ff */
[----:B------:R-:W-:Y:S01]  /*211c0*/  ISETP.LT.AND P4, PT, R11, UR8, !P4 ;  /* 0x000000080b007c0c */ /* 0x000fe2000e781270 */
[----:B------:R-:W-:Y:S01]  /*211d0*/  ULDC UR8, c[0x0][0x228] ;  /* 0x00008a0000087ab9 */ /* 0x000fe20000000800 */
[----:B------:R-:W-:Y:S01]  /*211e0*/  ISETP.GE.AND P1, PT, R250, UR4, PT ;  /* 0x00000004fa007c0c */ /* 0x000fe2000bf26270 */
[----:B------:R-:W-:Y:S01]  /*211f0*/  ULDC UR4, c[0x0][0x22c] ;  /* 0x00008b0000047ab9 */ /* 0x000fe20000000800 */
[----:B------:R-:W-:Y:S01]  /*21200*/  VIADD R0, R8, UR28 ;  /* 0x0000001c08007c36 */ /* 0x000fe20008000000 */
[----:B------:R-:W-:Y:S01]  /*21210*/  ISETP.GE.AND P3, PT, R224, UR4, PT ;  /* 0x00000004e0007c0c */ /* 0x000fe2000bf66270 */
[----:B------:R-:W-:Y:S01]  /*21220*/  IMAD.WIDE R224, R8, 0x4, R2 ;  /* 0x0000000408e07825 */ /* 0x000fe200078e0202 */
[----:B------:R-:W-:-:S03]  /*21230*/  ULDC UR4, c[0x0][0x22c] ;  /* 0x00008b0000047ab9 */ /* 0x000fc60000000800 */
[----:B-1----:R-:W-:Y:S01]  /*21240*/  IMAD.WIDE R226, R8, 0x4, R232 ;  /* 0x0000000408e27825 */ /* 0x002fe200078e02e8 */
[----:B------:R1:W-:Y:S03]  /*21250*/  @P5 STG.E desc[UR16][R224.64], R240 ;  /* 0x000000f0e0005986 */ /* 0x0003e6000c101910 */
[C---:B---3--:R-:W-:Y:S01]  /*21260*/  IMAD.WIDE R234, R0.reuse, 0x4, R2 ;  /* 0x0000000400ea7825 */ /* 0x048fe200078e0202 */
[----:B------:R2:W-:Y:S03]  /*21270*/  @P2 STG.E desc[UR16][R226.64], R247 ;  /* 0x000000f7e2002986 */ /* 0x0005e6000c101910 */
[----:B----4-:R-:W-:Y:S01]  /*21280*/  IMAD.WIDE R248, R0, 0x4, R232 ;  /* 0x0000000400f87825 */ /* 0x010fe200078e02e8 */
[----:B------:R3:W-:Y:S03]  /*21290*/  @P6 STG.E desc[UR16][R234.64], R246 ;  /* 0x000000f6ea006986 */ /* 0x0007e6000c101910 */
[C---:B------:R-:W-:Y:S01]  /*212a0*/  VIADD R250, R9.reuse, 0xa ;  /* 0x0000000a09fa7836 */ /* 0x040fe20000000000 */
[----:B------:R-:W-:Y:S01]  /*212b0*/  @P4 STG.E desc[UR16][R248.64], R245 ;  /* 0x000000f5f8004986 */ /* 0x000fe2000c101910 */
[----:B------:R-:W-:Y:S01]  /*212c0*/  ISETP.LT.AND P4, PT, R10, UR6, !P0 ;  /* 0x000000060a007c0c */ /* 0x000fe2000c781270 */
[----:B-1----:R-:W-:-:S02]  /*212d0*/  VIADD R224, R9, 0xb ;  /* 0x0000000b09e07836 */ /* 0x002fc40000000000 */
[----:B------:R-:W-:Y:S01]  /*212e0*/  ISETP.GE.AND P5, PT, R250, UR4, PT ;  /* 0x00000004fa007c0c */ /* 0x000fe2000bfa6270 */
[----:B------:R-:W-:Y:S01]  /*212f0*/  VIADD R8, R0, UR28 ;  /* 0x0000001c00087c36 */ /* 0x000fe20008000000 */
[----:B------:R-:W-:Y:S01]  /*21300*/  ULDC UR4, c[0x0][0x22c] ;  /* 0x00008b0000047ab9 */ /* 0x000fe20000000800 */
[----:B------:R-:W-:Y:S01]  /*21310*/  ISETP.LT.AND P6, PT, R10, UR10, !P1 ;  /* 0x0000000a0a007c0c */ /* 0x000fe2000cfc1270 */
[----:B------:R-:W-:Y:S01]  /*21320*/  ULDC UR6, c[0x0][0x228] ;  /* 0x00008a0000067ab9 */ /* 0x000fe20000000800 */
[----:B------:R-:W-:Y:S01]  /*21330*/  ISETP.GE.AND P2, PT, R224, UR4, PT ;  /* 0x00000004e0007c0c */ /* 0x000fe2000bf46270 */
[C---:B------:R-:W-:Y:S01]  /*21340*/  IMAD.WIDE R224, R8.reuse, 0x4, R2 ;  /* 0x0000000408e07825 */ /* 0x040fe200078e0202 */
[C---:B------:R-:W-:Y:S01]  /*21350*/  IADD3 R0, R8.reuse, UR28, RZ ;  /* 0x0000001c08007c10 */ /* 0x040fe2000fffe0ff */
[----:B------:R-:W-:Y:S01]  /*21360*/  ULDC UR4, c[0x0][0x22c] ;  /* 0x00008b0000047ab9 */ /* 0x000fe20000000800 */
[C---:B------:R-:W-:Y:S01]  /*21370*/  ISETP.LT.AND P0, PT, R11.reuse, UR8, !P0 ;  /* 0x000000080b007c0c */ /* 0x040fe2000c701270 */
[----:B--2---:R-:W-:Y:S01]  /*21380*/  IMAD.WIDE R226, R8, 0x4, R232 ;  /* 0x0000000408e27825 */ /* 0x004fe200078e02e8 */
[----:B------:R1:W-:Y:S01]  /*21390*/  @P4 STG.E desc[UR16][R224.64], R244 ;  /* 0x000000f4e0004986 */ /* 0x0003e2000c101910 */
[----:B------:R-:W-:Y:S01]  /*213a0*/  ISETP.LT.AND P1, PT, R11, UR12, !P1 ;  /* 0x0000000c0b007c0c */ /* 0x000fe2000cf21270 */
[----:B------:R-:W-:Y:S01]  /*213b0*/  ULDC UR8, c[0x0][0x228] ;  /* 0x00008a0000087ab9 */ /* 0x000fe20000000800 */
[----:B---3--:R-:W-:Y:S01]  /*213c0*/  IMAD.WIDE R234, R0, 0x4, R2 ;  /* 0x0000000400ea7825 */ /* 0x008fe200078e0202 */
[----:B------:R-:W2:Y:S01]  /*213d0*/  LDL.LU R8, [R1+0x10] ;  /* 0x0000100001087983 */ /* 0x000ea20000300800 */
[----:B------:R-:W-:Y:S01]  /*213e0*/  ULDC UR10, c[0x0][0x228] ;  /* 0x00008a00000a7ab9 */ /* 0x000fe20000000800 */
[----:B------:R-:W-:-:S02]  /*213f0*/  ULDC UR12, c[0x0][0x228] ;  /* 0x00008a00000c7ab9 */ /* 0x000fc40000000800 */
[----:B-1----:R-:W3:Y:S01]  /*21400*/  LDL.LU R225, [R1+0x610] ;  /* 0x0006100001e17983 */ /* 0x002ee20000300800 */
[----:B------:R-:W-:-:S03]  /*21410*/  IMAD.WIDE R248, R0, 0x4, R232 ;  /* 0x0000000400f87825 */ /* 0x000fc600078e02e8 */
[----:B------:R-:W4:Y:S01]  /*21420*/  LDL.LU R239, [R1+0x210] ;  /* 0x0002100001ef7983 */ /* 0x000f220000300800 */
[----:B------:R-:W-:-:S03]  /*21430*/  VIADD R250, R9, 0xc ;  /* 0x0000000c09fa7836 */ /* 0x000fc60000000000 */
[----:B------:R-:W4:Y:S04]  /*21440*/  LDL.LU R238, [R1+0x614] ;  /* 0x0006140001ee7983 */ /* 0x000f280000300800 */
[----:B------:R-:W4:Y:S01]  /*21450*/  LDL.LU R237, [R1+0x14] ;  /* 0x0000140001ed7983 */ /* 0x000f220000300800 */
[----:B------:R-:W-:-:S03]  /*21460*/  VIADD R224, R9, 0xd ;  /* 0x0000000d09e07836 */ /* 0x000fc60000000000 */
[----:B------:R-:W4:Y:S04]  /*21470*/  LDL.LU R236, [R1+0x414] ;  /* 0x0004140001ec7983 */ /* 0x000f280000300800 */
[----:B------:R1:W-:Y:S04]  /*21480*/  @P0 STG.E desc[UR16][R226.64], R252 ;  /* 0x000000fce2000986 */ /* 0x0003e8000c101910 */
[----:B------:R-:W4:Y:S01]  /*21490*/  LDL.LU R243, [R1+0x214] ;  /* 0x0002140001f37983 */ /* 0x000f220000300800 */
[----:B------:R-:W-:Y:S01]  /*214a0*/  ISETP.GE.AND P4, PT, R250, UR4, PT ;  /* 0x00000004fa007c0c */ /* 0x000fe2000bf86270 */
[----:B------:R-:W-:-:S02]  /*214b0*/  ULDC UR4, c[0x0][0x22c] ;  /* 0x00008b0000047ab9 */ /* 0x000fc40000000800 */
[----:B------:R-:W4:Y:S04]  /*214c0*/  LDL.LU R242, [R1+0x618] ;  /* 0x0006180001f27983 */ /* 0x000f280000300800 */
[----:B------:R-:W4:Y:S04]  /*214d0*/  LDL.LU R241, [R1+0x18] ;  /* 0x0000180001f17983 */ /* 0x000f280000300800 */
[----:B------:R-:W4:Y:S01]  /*214e0*/  LDL.LU R240, [R1+0x418] ;  /* 0x0004180001f07983 */ /* 0x000f220000300800 */
[----:B------:R-:W-:Y:S01]  /*214f0*/  ISETP.GE.AND P0, PT, R224, UR4, PT ;  /* 0x00000004e0007c0c */ /* 0x000fe2000bf06270 */
[----:B------:R-:W-:-:S02]  /*21500*/  ULDC UR4, c[0x0][0x22c] ;  /* 0x00008b0000047ab9 */ /* 0x000fc40000000800 */
[----:B------:R-:W4:Y:S04]  /*21510*/  LDL.LU R247, [R1+0x218] ;  /* 0x0002180001f77983 */ /* 0x000f280000300800 */
[----:B------:R-:W4:Y:S04]  /*21520*/  LDL.LU R246, [R1+0x61c] ;  /* 0x00061c0001f67983 */ /* 0x000f280000300800 */
[----:B------:R-:W4:Y:S04]  /*21530*/  LDL.LU R245, [R1+0x1c] ;  /* 0x00001c0001f57983 */ /* 0x000f280000300800 */
[----:B------:R-:W4:Y:S04]  /*21540*/  LDL.LU R244, [R1+0x41c] ;  /* 0x00041c0001f47983 */ /* 0x000f280000300800 */
[----:B-1----:R-:W4:Y:S04]  /*21550*/  LDL.LU R252, [R1+0x21c] ;  /* 0x00021c0001fc7983 */ /* 0x002f280000300800 */
[----:B---3--:R-:W-:Y:S04]  /*21560*/  @P6 STG.E desc[UR16][R234.64], R225 ;  /* 0x000000e1ea006986 */ /* 0x008fe8000c101910 */
[----:B--2---:R1:W-:Y:S02]  /*21570*/  @P1 STG.E desc[UR16][R248.64], R8 ;  /* 0x00000008f8001986 */ /* 0x0043e4000c101910 */
[----:B-1----:R-:W-:-:S04]  /*21580*/  VIADD R8, R0, UR28 ;  /* 0x0000001c00087c36 */ /* 0x002fc80008000000 */
[C---:B------:R-:W-:Y:S02]  /*21590*/  VIADD R0, R8.reuse, UR28 ;  /* 0x0000001c08007c36 */ /* 0x040fe40008000000 */
[----:B------:R-:W-:-:S04]  /*215a0*/  IMAD.WIDE R224, R8, 0x4, R2 ;  /* 0x0000000408e07825 */ /* 0x000fc800078e0202 */
[----:B------:R-:W-:Y:S02]  /*215b0*/  IMAD.WIDE R226, R8, 0x4, R232 ;  /* 0x0000000408e27825 */ /* 0x000fe400078e02e8 */
[----:B------:R-:W2:Y:S01]  /*215c0*/  LDL.LU R8, [R1+0x410] ;  /* 0x0004100001087983 */ /* 0x000ea20000300800 */
[C---:B------:R-:W-:Y:S02]  /*215d0*/  ISETP.LT.AND P1, PT, R10.reuse, UR6, !P3 ;  /* 0x000000060a007c0c */ /* 0x040fe4000df21270 */
[----:B------:R-:W-:Y:S01]  /*215e0*/  ISETP.LT.AND P6, PT, R10, UR10, !P5 ;  /* 0x0000000a0a007c0c */ /* 0x000fe2000efc1270 */
[C---:B------:R-:W-:Y:S01]  /*215f0*/  IMAD.WIDE R234, R0.reuse, 0x4, R2 ;  /* 0x0000000400ea7825 */ /* 0x040fe200078e0202 */
[C---:B------:R-:W-:Y:S01]  /*21600*/  ISETP.LT.AND P3, PT, R11.reuse, UR8, !P3 ;  /* 0x000000080b007c0c */ /* 0x040fe2000df61270 */
[----:B------:R-:W-:Y:S01]  /*21610*/  ULDC UR6, c[0x0][0x228] ;  /* 0x00008a0000067ab9 */ /* 0x000fe20000000800 */
[----:B------:R-:W-:Y:S01]  /*21620*/  ISETP.LT.AND P5, PT, R11, UR12, !P5 ;  /* 0x0000000c0b007c0c */ /* 0x000fe2000efa1270 */
[----:B------:R-:W-:Y:S01]  /*21630*/  IMAD.WIDE R248, R0, 0x4, R232 ;  /* 0x0000000400f87825 */ /* 0x000fe200078e02e8 */
[----:B------:R-:W-:Y:S01]  /*21640*/  ULDC UR8, c[0x0][0x228] ;  /* 0x00008a0000087ab9 */ /* 0x000fe20000000800 */
[----:B------:R-:W-:Y:S01]  /*21650*/  IADD3 R250, R9, 0xe, RZ ;  /* 0x0000000e09fa7810 */ /* 0x000fe20007ffe0ff */
[----:B------:R-:W-:Y:S01]  /*21660*/  ULDC UR10, c[0x0][0x228] ;  /* 0x00008a00000a7ab9 */ /* 0x000fe20000000800 */
[----:B------:R-:W-:-:S02]  /*21670*/  ULDC UR12, c[0x0][0x228] ;  /* 0x00008a00000c7ab9 */ /* 0x000fc40000000800 */
[----:B--2---:R1:W-:Y:S04]  /*21680*/  @P1 STG.E desc[UR16][R224.64], R8 ;  /* 0x00000008e0001986 */ /* 0x0043e8000c101910 */
[----:B----4-:R2:W-:Y:S04]  /*21690*/  @P3 STG.E desc[UR16][R226.64], R239 ;  /* 0x000000efe2003986 */ /* 0x0105e8000c101910 */
[----:B------:R3:W-:Y:S01]  /*216a0*/  @P6 STG.E desc[UR16][R234.64], R238 ;  /* 0x000000eeea006986 */ /* 0x0007e2000c101910 */
[----:B------:R-:W-:Y:S01]  /*216b0*/  ISETP.LT.AND P6, PT, R10, UR10, !P4 ;  /* 0x0000000a0a007c0c */ /* 0x000fe2000e7c1270 */
[----:B------:R-:W-:-:S02]  /*216c0*/  ULDC UR10, c[0x0][0x228] ;  /* 0x00008a00000a7ab9 */ /* 0x000fc40000000800 */
[----:B------:R4:W-:Y:S01]  /*216d0*/  @P5 STG.E desc[UR16][R248.64], R237 ;  /* 0x000000edf8005986 */ /* 0x0009e2000c101910 */
[----:B------:R-:W-:Y:S01]  /*216e0*/  ISETP.LT.AND P5, PT, R10, UR6, !P2 ;  /* 0x000000060a007c0c */ /* 0x000fe2000d7a1270 */
[----:B-1----:R-:W-:Y:S01]  /*216f0*/  VIADD R224, R9, 0xf ;  /* 0x0000000f09e07836 */ /* 0x002fe20000000000 */
[C---:B------:R-:W-:Y:S01]  /*21700*/  ISETP.LT.AND P2, PT, R11.reuse, UR8, !P2 ;  /* 0x000000080b007c0c */ /* 0x040fe2000d741270 */
[----:B------:R-:W-:Y:S01]  /*21710*/  VIADD R8, R0, UR28 ;  /* 0x0000001c00087c36 */ /* 0x000fe20008000000 */
[----:B------:R-:W-:Y:S01]  /*21720*/  ISETP.LT.AND P4, PT, R11, UR12, !P4 ;  /* 0x0000000c0b007c0c */ /* 0x000fe2000e781270 */
[----:B------:R-:W-:Y:S01]  /*21730*/  ULDC UR6, c[0x0][0x228] ;  /* 0x00008a0000067ab9 */ /* 0x000fe20000000800 */
[----:B------:R-:W-:Y:S01]  /*21740*/  ISETP.GE.AND P1, PT, R250, UR4, PT ;  /* 0x00000004fa007c0c */ /* 0x000fe2000bf26270 */
[----:B------:R-:W-:Y:S01]  /*21750*/  ULDC UR4, c[0x0][0x22c] ;  /* 0x00008b0000047ab9 */ /* 0x000fe20000000800 */
[----:B------:R-:W-:Y:S01]  /*21760*/  VIADD R0, R8, UR28 ;  /* 0x0000001c08007c36 */ /* 0x000fe20008000000 */
[----:B------:R-:W-:Y:S01]  /*21770*/  ISETP.GE.AND P3, PT, R224, UR4, PT ;  /* 0x00000004e0007c0c */ /* 0x000fe2000bf66270 */
[C---:B------:R-:W-:Y:S01]  /*21780*/  IMAD.WIDE R224, R8.reuse, 0x4, R2 ;  /* 0x0000000408e07825 */ /* 0x040fe200078e0202 */
[----:B------:R-:W-:Y:S01]  /*21790*/  ULDC UR8, c[0x0][0x228] ;  /* 0x00008a0000087ab9 */ /* 0x000fe20000000800 */
[----:B------:R-:W-:Y:S01]  /*217a0*/  ULDC UR12, c[0x0][0x228] ;  /* 0x00008a00000c7ab9 */ /* 0x000fe20000000800 */
[----:B------:R-:W-:Y:S01]  /*217b0*/  ULDC UR4, c[0x0][0x22c] ;  /* 0x00008b0000047ab9 */ /* 0x000fe20000000800 */
[----:B--2---:R-:W-:Y:S01]  /*217c0*/  IMAD.WIDE R226, R8, 0x4, R232 ;  /* 0x0000000408e27825 */ /* 0x004fe200078e02e8 */
[----:B------:R1:W-:Y:S03]  /*217d0*/  @P5 STG.E desc[UR16][R224.64], R236 ;  /* 0x000000ece0005986 */ /* 0x0003e6000c101910 */
[C---:B---3--:R-:W-:Y:S01]  /*217e0*/  IMAD.WIDE R234, R0.reuse, 0x4, R2 ;  /* 0x0000000400ea7825 */ /* 0x048fe200078e0202 */
[----:B------:R2:W-:Y:S03]  /*217f0*/  @P2 STG.E desc[UR16][R226.64], R243 ;  /* 0x000000f3e2002986 */ /* 0x0005e6000c101910 */
[----:B----4-:R-:W-:Y:S01]  /*21800*/  IMAD.WIDE R248, R0, 0x4, R232 ;  /* 0x0000000400f87825 */ /* 0x010fe200078e02e8 */
[----:B------:R3:W-:Y:S03]  /*21810*/  @P6 STG.E desc[UR16][R234.64], R242 ;  /* 0x000000f2ea006986 */ /* 0x0007e6000c101910 */
[----:B------:R-:W-:Y:S01]  /*21820*/  VIADD R250, R9, 0x10 ;  /* 0x0000001009fa7836 */ /* 0x000fe20000000000 */
[----:B------:R4:W-:Y:S01]  /*21830*/  @P4 STG.E desc[UR16][R248.64], R241 ;  /* 0x000000f1f8004986 */ /* 0x0009e2000c101910 */
[----:B------:R-:W-:Y:S01]  /*21840*/  ISETP.LT.AND P4, PT, R10, UR6, !P0 ;  /* 0x000000060a007c0c */ /* 0x000fe2000c781270 */
[----:B------:R-:W-:Y:S01]  /*21850*/  VIADD R8, R0, UR28 ;  /* 0x0000001c00087c36 */ /* 0x000fe20008000000 */
[----:B------:R-:W-:Y:S01]  /*21860*/  ISETP.LT.AND P0, PT, R11, UR8, !P0 ;  /* 0x000000080b007c0c */ /* 0x000fe2000c701270 */
[----:B------:R-:W-:Y:S01]  /*21870*/  ULDC UR6, c[0x0][0x228] ;  /* 0x00008a0000067ab9 */ /* 0x000fe20000000800 */
[----:B------:R-:W-:-:S02]  /*21880*/  ISETP.LT.AND P6, PT, R10, UR10, !P1 ;  /* 0x0000000a0a007c0c */ /* 0x000fc4000cfc1270 */
[----:B-1----:R-:W-:Y:S02]  /*21890*/  IADD3 R224, R9, 0x11, RZ ;  /* 0x0000001109e07810 */ /* 0x002fe40007ffe0ff */
[----:B------:R-:W-:Y:S01]  /*218a0*/  ISETP.GE.AND P5, PT, R250, UR4, PT ;  /* 0x00000004fa007c0c */ /* 0x000fe2000bfa6270 */
[----:B------:R-:W-:Y:S01]  /*218b0*/  ULDC UR4, c[0x0][0x22c] ;  /* 0x00008b0000047ab9 */ /* 0x000fe20000000800 */
[----:B------:R-:W-:Y:S01]  /*218c0*/  ISETP.LT.AND P1, PT, R11, UR12, !P1 ;  /* 0x0000000c0b007c0c */ /* 0x000fe2000cf21270 */
[----:B------:R-:W-:Y:S01]  /*218d0*/  VIADD R0, R8, UR28 ;  /* 0x0000001c08007c36 */ /* 0x000fe20008000000 */
[----:B------:R-:W-:Y:S01]  /*218e0*/  ISETP.GE.AND P2, PT, R224, UR4, PT ;  /* 0x00000004e0007c0c */ /* 0x000fe2000bf46270 */
[C---:B------:R-:W-:Y:S01]  /*218f0*/  IMAD.WIDE R224, R8.reuse, 0x4, R2 ;  /* 0x0000000408e07825 */ /* 0x040fe200078e0202 */
[----:B------:R-:W-:Y:S01]  /*21900*/  ULDC UR4, c[0x0][0x22c] ;  /* 0x00008b0000047ab9 */ /* 0x000fe20000000800 */
[----:B------:R-:W-:Y:S01]  /*21910*/  ULDC UR8, c[0x0][0x228] ;  /* 0x00008a0000087ab9 */ /* 0x000fe20000000800 */
[----:B------:R-:W-:Y:S01]  /*21920*/  ULDC UR10, c[0x0][0x228] ;  /* 0x00008a00000a7ab9 */ /* 0x000fe20000000800 */
[----:B--2---:R-:W-:Y:S01]  /*21930*/  IMAD.WIDE R226, R8, 0x4, R232 ;  /* 0x0000000408e27825 */ /* 0x004fe200078e02e8 */
[----:B------:R1:W-:Y:S01]  /*21940*/  @P4 STG.E desc[UR16][R224.64], R240 ;  /* 0x000000f0e0004986 */ /* 0x0003e2000c101910 */
[----:B------:R-:W-:-:S02]  /*21950*/  ULDC UR12, c[0x0][0x228] ;  /* 0x00008a00000c7ab9 */ /* 0x000fc40000000800 */
[C---:B---3--:R-:W-:Y:S01]  /*21960*/  IMAD.WIDE R234, R0.reuse, 0x4, R2 ;  /* 0x0000000400ea7825 */ /* 0x048fe200078e0202 */
[----:B------:R2:W-:Y:S03]  /*21970*/  @P0 STG.E desc[UR16][R226.64], R247 ;  /* 0x000000f7e2000986 */ /* 0x0005e6000c101910 */
[----:B----4-:R-:W-:Y:S01]  /*21980*/  IMAD.WIDE R248, R0, 0x4, R232 ;  /* 0x0000000400f87825 */ /* 0x010fe200078e02e8 */
[----:B------:R-:W-:Y:S03]  /*21990*/  @P6 STG.E desc[UR16][R234.64], R246 ;  /* 0x000000f6ea006986 */ /* 0x000fe6000c101910 */
[C---:B------:R-:W-:Y:S01]  /*219a0*/  VIADD R250, R9.reuse, 0x12 ;  /* 0x0000001209fa7836 */ /* 0x040fe20000000000 */
[----:B------:R-:W-:Y:S01]  /*219b0*/  @P1 STG.E desc[UR16][R248.64], R245 ;  /* 0x000000f5f8001986 */ /* 0x000fe2000c101910 */
[----:B------:R-:W-:Y:S01]  /*219c0*/  ISETP.LT.AND P1, PT, R10, UR6, !P3 ;  /* 0x000000060a007c0c */ /* 0x000fe2000df21270 */
[----:B-1----:R-:W-:Y:S01]  /*219d0*/  VIADD R224, R9, 0x13 ;  /* 0x0000001309e07836 */ /* 0x002fe20000000000 */
[----:B------:R-:W-:Y:S01]  /*219e0*/  IADD3 R8, R0, UR28, RZ ;  /* 0x0000001c00087c10 */ /* 0x000fe2000fffe0ff */
[----:B------:R-:W-:Y:S01]  /*219f0*/  ULDC UR6, c[0x0][0x248] ;  /* 0x0000920000067ab9 */ /* 0x000fe20000000800 */
[----:B------:R-:W-:Y:S01]  /*21a00*/  ISETP.GE.AND P4, PT, R250, UR4, PT ;  /* 0x00000004fa007c0c */ /* 0x000fe2000bf86270 */
[----:B------:R-:W-:-:S02]  /*21a10*/  ULDC UR4, c[0x0][0x22c] ;  /* 0x00008b0000047ab9 */ /* 0x000fc40000000800 */
[----:B------:R-:W-:Y:S01]  /*21a20*/  ISETP.GE.AND P0, PT, R224, UR4, PT ;  /* 0x00000004e0007c0c */ /* 0x000fe2000bf06270 */
[----:B------:R-:W-:Y:S01]  /*21a30*/  IMAD.WIDE R224, R8, 0x4, R2 ;  /* 0x0000000408e07825 */ /* 0x000fe200078e0202 */
[C---:B------:R-:W-:Y:S01]  /*21a40*/  ISETP.LT.AND P3, PT, R11.reuse, UR8, !P3 ;  /* 0x000000080b007c0c */ /* 0x040fe2000df61270 */
[----:B------:R-:W-:Y:S01]  /*21a50*/  ULDC UR4, c[0x0][0x22c] ;  /* 0x00008b0000047ab9 */ /* 0x000fe20000000800 */
[----:B------:R-:W-:Y:S01]  /*21a60*/  ISETP.LT.AND P6, PT, R10, UR10, !P5 ;  /* 0x0000000a0a007c0c */ /* 0x000fe2000efc1270 */
[C---:B------:R-:W-:Y:S01]  /*21a70*/  VIADD R0, R8.reuse, UR28 ;  /* 0x0000001c08007c36 */ /* 0x040fe20008000000 */
[----:B------:R1:W-:Y:S01]  /*21a80*/  @P1 STG.E desc[UR16][R224.64], R244 ;  /* 0x000000f4e0001986 */ /* 0x0003e2000c101910 */
[----:B--2---:R-:W-:Y:S01]  /*21a90*/  IMAD.WIDE R226, R8, 0x4, R232 ;  /* 0x0000000408e27825 */ /* 0x004fe200078e02e8 */
[----:B------:R-:W-:Y:S01]  /*21aa0*/  ULDC UR8, c[0x0][0x22c] ;  /* 0x00008b0000087ab9 */ /* 0x000fe20000000800 */
[----:B------:R-:W-:Y:S01]  /*21ab0*/  ULDC UR10, c[0x0][0x228] ;  /* 0x00008a00000a7ab9 */ /* 0x000fe20000000800 */
[----:B------:R-:W2:Y:S04]  /*21ac0*/  LDL.LU R8, [R1+0x20] ;  /* 0x0000200001087983 */ /* 0x000ea80000300800 */
[----:B-1----:R-:W3:Y:S01]  /*21ad0*/  LDL.LU R225, [R1+0x620] ;  /* 0x0006200001e17983 */ /* 0x002ee20000300800 */
[----:B------:R-:W-:Y:S01]  /*21ae0*/  ISETP.LT.AND P5, PT, R11, UR12, !P5 ;  /* 0x0000000c0b007c0c */ /* 0x000fe2000efa1270 */
[----:B------:R-:W-:Y:S01]  /*21af0*/  VIADD R250, R9, 0x14 ;  /* 0x0000001409fa7836 */ /* 0x000fe20000000000 */
[----:B------:R-:W-:Y:S01]  /*21b00*/  ULDC UR12, c[0x0][0x228] ;  /* 0x00008a00000c7ab9 */ /* 0x000fe20000000800 */
[C---:B------:R-:W-:Y:S01]  /*21b10*/  IMAD.WIDE R234, R0.reuse, 0x4, R2 ;  /* 0x0000000400ea7825 */ /* 0x040fe200078e0202 */
[----:B------:R-:W4:Y:S03]  /*21b20*/  LDL.LU R239, [R1+0x220] ;  /* 0x0002200001ef7983 */ /* 0x000f260000300800 */
[----:B------:R-:W-:Y:S01]  /*21b30*/  IMAD.WIDE R248, R0, 0x4, R232 ;  /* 0x0000000400f87825 */ /* 0x000fe200078e02e8 */
[----:B------:R-:W4:Y:S01]  /*21b40*/  LDL.LU R238, [R1+0x624] ;  /* 0x0006240001ee7983 */ /* 0x000f220000300800 */
[----:B------:R-:W-:Y:S01]  /*21b50*/  ISETP.GE.AND P1, PT, R250, UR4, PT ;  /* 0x00000004fa007c0c */ /* 0x000fe2000bf26270 */
[----:B------:R-:W-:-:S02]  /*21b60*/  ULDC UR4, c[0x0][0x248] ;  /* 0x0000920000047ab9 */ /* 0x000fc40000000800 */
[----:B------:R-:W4:Y:S01]  /*21b70*/  LDL.LU R237, [R1+0x24] ;  /* 0x0000240001ed7983 */ /* 0x000f220000300800 */
[----:B------:R-:W-:-:S03]  /*21b80*/  VIADD R224, R9, 0x15 ;  /* 0x0000001509e07836 */ /* 0x000fc60000000000 */
[----:B------:R-:W4:Y:S04]  /*21b90*/  LDL.LU R236, [R1+0x424] ;  /* 0x0004240001ec7983 */ /* 0x000f280000300800 */
[----:B------:R1:W-:Y:S04]  /*21ba0*/  @P3 STG.E desc[UR16][R226.64], R252 ;  /* 0x000000fce2003986 */ /* 0x0003e8000c101910 */
[----:B------:R-:W4:Y:S04]  /*21bb0*/  LDL.LU R243, [R1+0x224] ;  /* 0x0002240001f37983 */ /* 0x000f280000300800 */
[----:B------:R-:W4:Y:S04]  /*21bc0*/  LDL.LU R242, [R1+0x628] ;  /* 0x0006280001f27983 */ /* 0x000f280000300800 */
[----:B------:R-:W4:Y:S04]  /*21bd0*/  LDL.LU R241, [R1+0x28] ;  /* 0x0000280001f17983 */ /* 0x000f280000300800 */
[----:B------:R-:W4:Y:S01]  /*21be0*/  LDL.LU R240, [R1+0x428] ;  /* 0x0004280001f07983 */ /* 0x000f220000300800 */
[----:B------:R-:W-:Y:S01]  /*21bf0*/  ISETP.GE.AND P3, PT, R224, UR8, PT ;  /* 0x00000008e0007c0c */ /* 0x000fe2000bf66270 */
[----:B------:R-:W-:Y:S01]  /*21c00*/  VIADD R250, R9, 0x16 ;  /* 0x0000001609fa7836 */ /* 0x000fe20000000000 */
[----:B------:R-:W-:Y:S01]  /*21c10*/  ULDC UR8, c[0x0][0x22c] ;  /* 0x00008b0000087ab9 */ /* 0x000fe20000000800 */
[----:B------:R-:W4:Y:S04]  /*21c20*/  LDL.LU R247, [R1+0x228] ;  /* 0x0002280001f77983 */ /* 0x000f280000300800 */
[----:B------:R-:W4:Y:S04]  /*21c30*/  LDL.LU R246, [R1+0x62c] ;  /* 0x00062c0001f67983 */ /* 0x000f280000300800 */
[----:B------:R-:W4:Y:S04]  /*21c40*/  LDL.LU R245, [R1+0x2c] ;  /* 0x00002c0001f57983 */ /* 0x000f280000300800 */
[----:B------:R-:W4:Y:S04]  /*21c50*/  LDL.LU R244, [R1+0x42c] ;  /* 0x00042c0001f47983 */ /* 0x000f280000300800 */
[----:B-1----:R-:W4:Y:S04]  /*21c60*/  LDL.LU R252, [R1+0x22c] ;  /* 0x00022c0001fc7983 */ /* 0x002f280000300800 */
[----:B---3--:R-:W-:Y:S04]  /*21c70*/  @P6 STG.E desc[UR16][R234.64], R225 ;  /* 0x000000e1ea006986 */ /* 0x008fe8000c101910 */
[----:B--2---:R1:W-:Y:S02]  /*21c80*/  @P5 STG.E desc[UR16][R248.64], R8 ;  /* 0x00000008f8005986 */ /* 0x0043e4000c101910 */
[----:B-1----:R-:W-:Y:S01]  /*21c90*/  VIADD R8, R0, UR4 ;  /* 0x0000000400087c36 */ /* 0x002fe20008000000 */
[----:B------:R-:W-:Y:S01]  /*21ca0*/  ISETP.LT.AND P5, PT, R10, UR10, !P2 ;  /* 0x0000000a0a007c0c */ /* 0x000fe2000d7a1270 */
[----:B------:R-:W-:-:S02]  /*21cb0*/  ULDC UR4, c[0x0][0x22c] ;  /* 0x00008b0000047ab9 */ /* 0x000fc40000000800 */
[C---:B------:R-:W-:Y:S01]  /*21cc0*/  IMAD.WIDE R224, R8.reuse, 0x4, R2 ;  /* 0x0000000408e07825 */ /* 0x040fe200078e0202 */
[C---:B------:R-:W-:Y:S01]  /*21cd0*/  IADD3 R0, R8.reuse, UR6, RZ ;  /* 0x0000000608007c10 */ /* 0x040fe2000fffe0ff */
[----:B------:R-:W-:Y:S02]  /*21ce0*/  ULDC UR10, c[0x0][0x228] ;  /* 0x00008a00000a7ab9 */ /* 0x000fe40000000800 */
[----:B------:R-:W-:Y:S01]  /*21cf0*/  IMAD.WIDE R226, R8, 0x4, R232 ;  /* 0x0000000408e27825 */ /* 0x000fe200078e02e8 */
[C---:B------:R-:W-:Y:S01]  /*21d00*/  ISETP.LT.AND P2, PT, R11.reuse, UR12, !P2 ;  /* 0x0000000c0b007c0c */ /* 0x040fe2000d741270 */
[----:B------:R-:W2:Y:S01]  /*21d10*/  LDL.LU R8, [R1+0x420] ;  /* 0x0004200001087983 */ /* 0x000ea20000300800 */
[----:B------:R-:W-:Y:S01]  /*21d20*/  ISETP.LT.AND P6, PT, R10, UR14, !P4 ;  /* 0x0000000e0a007c0c */ /* 0x000fe2000e7c1270 */
[C---:B------:R-:W-:Y:S01]  /*21d30*/  IMAD.WIDE R234, R0.reuse, 0x4, R2 ;  /* 0x0000000400ea7825 */ /* 0x040fe200078e0202 */
[----:B------:R-:W-:Y:S01]  /*21d40*/  ISETP.LT.AND P4, PT, R11, UR18, !P4 ;  /* 0x000000120b007c0c */ /* 0x000fe2000e781270 */
[----:B------:R-:W-:Y:S01]  /*21d50*/  ULDC UR12, c[0x0][0x228] ;  /* 0x00008a00000c7ab9 */ /* 0x000fe20000000800 */
[----:B------:R-:W-:Y:S01]  /*21d60*/  ULDC UR14, c[0x0][0x228] ;  /* 0x00008a00000e7ab9 */ /* 0x000fe20000000800 */
[----:B------:R-:W-:Y:S01]  /*21d70*/  IMAD.WIDE R248, R0, 0x4, R232 ;  /* 0x0000000400f87825 */ /* 0x000fe200078e02e8 */
[----:B------:R-:W-:Y:S01]  /*21d80*/  ULDC UR18, c[0x0][0x228] ;  /* 0x00008a0000127ab9 */ /* 0x000fe20000000800 */
[----:B------:R-:W-:Y:S01]  /*21d90*/  ULDC UR6, c[0x0][0x248] ;  /* 0x0000920000067ab9 */ /* 0x000fe20000000800 */
[----:B--2---:R1:W-:Y:S01]  /*21da0*/  @P5 STG.E desc[UR16][R224.64], R8 ;  /* 0x00000008e0005986 */ /* 0x0043e2000c101910 */
[----:B------:R-:W-:Y:S01]  /*21db0*/  ISETP.GE.AND P5, PT, R250, UR4, PT ;  /* 0x00000004fa007c0c */ /* 0x000fe2000bfa6270 */
[----:B------:R-:W-:-:S02]  /*21dc0*/  ULDC UR4, c[0x0][0x248] ;  /* 0x0000920000047ab9 */ /* 0x000fc40000000800 */
[----:B----4-:R2:W-:Y:S04]  /*21dd0*/  @P2 STG.E desc[UR16][R226.64], R239 ;  /* 0x000000efe2002986 */ /* 0x0105e8000c101910 */
[----:B------:R3:W-:Y:S01]  /*21de0*/  @P6 STG.E desc[UR16][R234.64], R238 ;  /* 0x000000eeea006986 */ /* 0x0007e2000c101910 */
[C---:B------:R-:W-:Y:S01]  /*21df0*/  ISETP.LT.AND P6, PT, R10.reuse, UR14, !P1 ;  /* 0x0000000e0a007c0c */ /* 0x040fe2000cfc1270 */
[----:B------:R-:W-:Y:S02]  /*21e00*/  ULDC UR14, c[0x0][0x228] ;  /* 0x00008a00000e7ab9 */ /* 0x000fe40000000800 */
        /* <DEDUP_REMOVED lines=8> */
[C---:B------:R-:W-:Y:S01]  /*21e90*/  VIADD R0, R8.reuse, UR6 ;  /* 0x0000000608007c36 */ /* 0x040fe20008000000 */
[----:B------:R-:W-:Y:S01]  /*21ea0*/  IADD3 R250, R9, 0x18, RZ ;  /* 0x0000001809fa7810 */ /* 0x000fe20007ffe0ff */
[C---:B------:R-:W-:Y:S01]  /*21eb0*/  IMAD.WIDE R224, R8.reuse, 0x4, R2 ;  /* 0x0000000408e07825 */ /* 0x040fe200078e0202 */
[----:B------:R-:W-:Y:S01]  /*21ec0*/  ULDC UR10, c[0x0][0x228] ;  /* 0x00008a00000a7ab9 */ /* 0x000fe20000000800 */
[----:B------:R-:W-:Y:S01]  /*21ed0*/  ULDC UR12, c[0x0][0x228] ;  /* 0x00008a00000c7ab9 */ /* 0x000fe20000000800 */
[----:B------:R-:W-:Y:S01]  /*21ee0*/  ULDC UR18, c[0x0][0x228] ;  /* 0x00008a0000127ab9 */ /* 0x000fe20000000800 */
[----:B--2---:R-:W-:Y:S01]  /*21ef0*/  IMAD.WIDE R226, R8, 0x4, R232 ;  /* 0x0000000408e27825 */ /* 0x004fe200078e02e8 */
[----:B------:R1:W-:Y:S01]  /*21f00*/  @P4 STG.E desc[UR16][R224.64], R236 ;  /* 0x000000ece0004986 */ /* 0x0003e2000c101910 */
[----:B------:R-:W-:Y:S01]  /*21f10*/  ULDC UR6, c[0x0][0x248] ;  /* 0x0000920000067ab9 */ /* 0x000fe20000000800 */
[----:B------:R-:W-:Y:S01]  /*21f20*/  ULDC UR8, c[0x0][0x22c] ;  /* 0x00008b0000087ab9 */ /* 0x000fe20000000800 */
[C---:B---3--:R-:W-:Y:S01]  /*21f30*/  IMAD.WIDE R234, R0.reuse, 0x4, R2 ;  /* 0x0000000400ea7825 */ /* 0x048fe200078e0202 */
[----:B------:R2:W-:Y:S03]  /*21f40*/  @P0 STG.E desc[UR16][R226.64], R243 ;  /* 0x000000f3e2000986 */ /* 0x0005e6000c101910 */
[----:B----4-:R-:W-:Y:S01]  /*21f50*/  IMAD.WIDE R248, R0, 0x4, R232 ;  /* 0x0000000400f87825 */ /* 0x010fe200078e02e8 */
[----:B------:R3:W-:Y:S01]  /*21f60*/  @P6 STG.E desc[UR16][R234.64], R242 ;  /* 0x000000f2ea006986 */ /* 0x0007e2000c101910 */
[----:B------:R-:W-:Y:S01]  /*21f70*/  ISETP.GE.AND P4, PT, R250, UR4, PT ;  /* 0x00000004fa007c0c */ /* 0x000fe2000bf86270 */
[----:B------:R-:W-:-:S02]  /*21f80*/  ULDC UR4, c[0x0][0x248] ;  /* 0x0000920000047ab9 */ /* 0x000fc40000000800 */
[----:B------:R4:W-:Y:S01]  /*21f90*/  @P1 STG.E desc[UR16][R248.64], R241 ;  /* 0x000000f1f8001986 */ /* 0x0009e2000c101910 */
[----:B------:R-:W-:Y:S01]  /*21fa0*/  ISETP.LT.AND P1, PT, R10, UR10, !P3 ;  /* 0x0000000a0a007c0c */ /* 0x000fe2000df21270 */
[----:B-1----:R-:W-:Y:S01]  /*21fb0*/  VIADD R224, R9, 0x19 ;  /* 0x0000001909e07836 */ /* 0x002fe20000000000 */
[----:B------:R-:W-:Y:S01]  /*21fc0*/  ISETP.LT.AND P3, PT, R11, UR12, !P3 ;  /* 0x0000000c0b007c0c */ /* 0x000fe2000df61270 */
[----:B------:R-:W-:Y:S01]  /*21fd0*/  VIADD R8, R0, UR4 ;  /* 0x0000000400087c36 */ /* 0x000fe20008000000 */
[----:B------:R-:W-:Y:S01]  /*21fe0*/  ISETP.LT.AND P6, PT, R10, UR14, !P5 ;  /* 0x0000000e0a007c0c */ /* 0x000fe2000efc1270 */
[----:B------:R-:W-:Y:S01]  /*21ff0*/  VIADD R250, R9, 0x1a ;  /* 0x0000001a09fa7836 */ /* 0x000fe20000000000 */
        /* <DEDUP_REMOVED lines=12> */
[----:B------:R2:W-:Y:S01]  /*220c0*/  @P3 STG.E desc[UR16][R226.64], R247 ;  /* 0x000000f7e2003986 */ /* 0x0005e2000c101910 */
[----:B------:R-:W-:Y:S01]  /*220d0*/  ULDC UR14, c[0x0][0x228] ;  /* 0x00008a00000e7ab9 */ /* 0x000fe20000000800 */
[----:B------:R-:W-:Y:S01]  /*220e0*/  ULDC UR18, c[0x0][0x228] ;  /* 0x00008a0000127ab9 */ /* 0x000fe20000000800 */
[----:B----4-:R-:W-:Y:S01]  /*220f0*/  IMAD.WIDE R248, R0, 0x4, R232 ;  /* 0x0000000400f87825 */ /* 0x010fe200078e02e8 */
[----:B------:R3:W-:Y:S01]  /*22100*/  @P6 STG.E desc[UR16][R234.64], R246 ;  /* 0x000000f6ea006986 */ /* 0x0007e2000c101910 */
[----:B------:R-:W-:Y:S01]  /*22110*/  ISETP.GE.AND P1, PT, R250, UR4, PT ;  /* 0x00000004fa007c0c */ /* 0x000fe2000bf26270 */
[----:B------:R-:W-:-:S02]  /*22120*/  ULDC UR4, c[0x0][0x248] ;  /* 0x0000920000047ab9 */ /* 0x000fc40000000800 */
[----:B------:R-:W-:Y:S01]  /*22130*/  @P5 STG.E desc[UR16][R248.64], R245 ;  /* 0x000000f5f8005986 */ /* 0x000fe2000c101910 */
[----:B------:R-:W-:Y:S01]  /*22140*/  ISETP.LT.AND P5, PT, R10, UR10, !P2 ;  /* 0x0000000a0a007c0c */ /* 0x000fe2000d7a1270 */
[----:B------:R-:W-:Y:S01]  /*22150*/  VIADD R8, R0, UR4 ;  /* 0x0000000400087c36 */ /* 0x000fe20008000000 */
[----:B-1----:R-:W-:Y:S02]  /*22160*/  IADD3 R224, R9, 0x1b, RZ ;  /* 0x0000001b09e07810 */ /* 0x002fe40007ffe0ff */
[----:B------:R-:W-:Y:S01]  /*22170*/  ISETP.LT.AND P6, PT, R10, UR14, !P4 ;  /* 0x0000000e0a007c0c */ /* 0x000fe2000e7c1270 */
[----:B------:R-:W-:Y:S01]  /*22180*/  VIADD R0, R8, UR6 ;  /* 0x0000000608007c36 */ /* 0x000fe20008000000 */
[----:B------:R-:W-:Y:S01]  /*22190*/  ISETP.GE.AND P3, PT, R224, UR8, PT ;  /* 0x00000008e0007c0c */ /* 0x000fe2000bf66270 */
[C---:B------:R-:W-:Y:S01]  /*221a0*/  IMAD.WIDE R224, R8.reuse, 0x4, R2 ;  /* 0x0000000408e07825 */ /* 0x040fe200078e0202 */
[C---:B------:R-:W-:Y:S01]  /*221b0*/  ISETP.LT.AND P2, PT, R11.reuse, UR12, !P2 ;  /* 0x0000000c0b007c0c */ /* 0x040fe2000d741270 */
[----:B------:R-:W-:Y:S01]  /*221c0*/  ULDC UR4, c[0x0][0x22c] ;  /* 0x00008b0000047ab9 */ /* 0x000fe20000000800 */
[----:B------:R-:W-:Y:S01]  /*221d0*/  ULDC UR10, c[0x0][0x228] ;  /* 0x00008a00000a7ab9 */ /* 0x000fe20000000800 */
[----:B--2---:R-:W-:Y:S01]  /*221e0*/  IMAD.WIDE R226, R8, 0x4, R232 ;  /* 0x0000000408e27825 */ /* 0x004fe200078e02e8 */
[----:B------:R-:W-:Y:S01]  /*221f0*/  ISETP.LT.AND P4, PT, R11, UR18, !P4 ;  /* 0x000000120b007c0c */ /* 0x000fe2000e781270 */
[----:B------:R-:W2:Y:S01]  /*22200*/  LDL.LU R8, [R1+0x30] ;  /* 0x0000300001087983 */ /* 0x000ea20000300800 */
[----:B------:R-:W-:Y:S01]  /*22210*/  ULDC UR8, c[0x0][0x22c] ;  /* 0x00008b0000087ab9 */ /* 0x000fe20000000800 */
[----:B------:R-:W-:Y:S01]  /*22220*/  VIADD R250, R9, 0x1c ;  /* 0x0000001c09fa7836 */ /* 0x000fe20000000000 */
[----:B------:R-:W-:Y:S01]  /*22230*/  ULDC UR6, c[0x0][0x248] ;  /* 0x0000920000067ab9 */ /* 0x000fe20000000800 */
[----:B------:R1:W-:Y:S01]  /*22240*/  @P5 STG.E desc[UR16][R224.64], R244 ;  /* 0x000000f4e0005986 */ /* 0x0003e2000c101910 */
[C---:B---3--:R-:W-:Y:S01]  /*22250*/  IMAD.WIDE R234, R0.reuse, 0x4, R2 ;  /* 0x0000000400ea7825 */ /* 0x048fe200078e0202 */
[----:B------:R-:W-:Y:S01]  /*22260*/  ULDC UR12, c[0x0][0x228] ;  /* 0x00008a00000c7ab9 */ /* 0x000fe20000000800 */
[----:B------:R-:W-:Y:S01]  /*22270*/  ULDC UR14, c[0x0][0x228] ;  /* 0x00008a00000e7ab9 */ /* 0x000fe20000000800 */
[----:B------:R-:W-:Y:S01]  /*22280*/  ULDC UR18, c[0x0][0x228] ;  /* 0x00008a0000127ab9 */ /* 0x000fe20000000800 */
[----:B-1----:R-:W3:Y:S01]  /*22290*/  LDL.LU R225, [R1+0x630] ;  /* 0x0006300001e17983 */ /* 0x002ee20000300800 */
[----:B------:R-:W-:-:S03]  /*222a0*/  IMAD.WIDE R248, R0, 0x4, R232 ;  /* 0x0000000400f87825 */ /* 0x000fc600078e02e8 */
[----:B------:R-:W4:Y:S01]  /*222b0*/  LDL.LU R239, [R1+0x230] ;  /* 0x0002300001ef7983 */ /* 0x000f220000300800 */
[----:B------:R-:W-:Y:S01]  /*222c0*/  ISETP.GE.AND P5, PT, R250, UR4, PT ;  /* 0x00000004fa007c0c */ /* 0x000fe2000bfa6270 */
[----:B------:R-:W-:Y:S02]  /*222d0*/  ULDC UR4, c[0x0][0x248] ;  /* 0x0000920000047ab9 */ /* 0x000fe40000000800 */
[----:B------:R-:W4:Y:S04]  /*222e0*/  LDL.LU R238, [R1+0x634] ;  /* 0x0006340001ee7983 */ /* 0x000f280000300800 */
        /* <DEDUP_REMOVED lines=18> */
[----:B-1----:R-:W-:Y:S01]  /*22410*/  IADD3 R8, R0, UR4, RZ ;  /* 0x0000000400087c10 */ /* 0x002fe2000fffe0ff */
[----:B------:R-:W-:-:S04]  /*22420*/  ULDC UR4, c[0x0][0x22c] ;  /* 0x00008b0000047ab9 */ /* 0x000fc80000000800 */
[----:B------:R-:W-:Y:S01]  /*22430*/  VIADD R0, R8, UR6 ;  /* 0x0000000608007c36 */ /* 0x000fe20008000000 */
[----:B------:R-:W-:Y:S01]  /*22440*/  ISETP.LT.AND P4, PT, R10, UR10, !P0 ;  /* 0x0000000a0a007c0c */ /* 0x000fe2000c781270 */
[----:B------:R-:W-:-:S04]  /*22450*/  IMAD.WIDE R224, R8, 0x4, R2 ;  /* 0x0000000408e07825 */ /* 0x000fc800078e0202 */
[----:B------:R-:W-:Y:S01]  /*22460*/  IMAD.WIDE R226, R8, 0x4, R232 ;  /* 0x0000000408e27825 */ /* 0x000fe200078e02e8 */
[----:B------:R-:W-:Y:S01]  /*22470*/  ISETP.LT.AND P6, PT, R10, UR14, !P1 ;  /* 0x0000000e0a007c0c */ /* 0x000fe2000cfc1270 */
[----:B------:R-:W2:Y:S01]  /*22480*/  LDL.LU R8, [R1+0x430] ;  /* 0x0004300001087983 */ /* 0x000ea20000300800 */
[C---:B------:R-:W-:Y:S01]  /*22490*/  ISETP.LT.AND P0, PT, R11.reuse, UR12, !P0 ;  /* 0x0000000c0b007c0c */ /* 0x040fe2000c701270 */
[C---:B------:R-:W-:Y:S01]  /*224a0*/  IMAD.WIDE R234, R0.reuse, 0x4, R2 ;  /* 0x0000000400ea7825 */ /* 0x040fe200078e0202 */
[----:B------:R-:W-:Y:S01]  /*224b0*/  ISETP.LT.AND P1, PT, R11, UR18, !P1 ;  /* 0x000000120b007c0c */ /* 0x000fe2000cf21270 */
[----:B------:R-:W-:Y:S01]  /*224c0*/  ULDC UR10, c[0x0][0x228] ;  /* 0x00008a00000a7ab9 */ /* 0x000fe20000000800 */
[----:B------:R-:W-:Y:S01]  /*224d0*/  ULDC UR12, c[0x0][0x228] ;  /* 0x00008a00000c7ab9 */ /* 0x000fe20000000800 */
[----:B------:R-:W-:Y:S01]  /*224e0*/  IMAD.WIDE R248, R0, 0x4, R232 ;  /* 0x0000000400f87825 */ /* 0x000fe200078e02e8 */
[----:B------:R-:W-:Y:S01]  /*224f0*/  ULDC UR14, c[0x0][0x228] ;  /* 0x00008a00000e7ab9 */ /* 0x000fe20000000800 */
        /* <DEDUP_REMOVED lines=8> */
[----:B-1----:R-:W-:Y:S02]  /*22580*/  VIADD R224, R9, 0x1f ;  /* 0x0000001f09e07836 */ /* 0x002fe40000000000 */
[----:B------:R1:W-:Y:S01]  /*22590*/  @P1 STG.E desc[UR16][R248.64], R237 ;  /* 0x000000edf8001986 */ /* 0x0003e2000c101910 */
[----:B------:R-:W-:Y:S01]  /*225a0*/  ISETP.LT.AND P1, PT, R10, UR10, !P3 ;  /* 0x0000000a0a007c0c */ /* 0x000fe2000df21270 */
[----:B------:R-:W-:Y:S01]  /*225b0*/  VIADD R8, R0, UR4 ;  /* 0x0000000400087c36 */ /* 0x000fe20008000000 */
[----:B------:R-:W-:Y:S01]  /*225c0*/  ISETP.LT.AND P3, PT, R11, UR12, !P3 ;  /* 0x0000000c0b007c0c */ /* 0x000fe2000df61270 */
[----:B------:R-:W-:Y:S01]  /*225d0*/  VIADD R250, R9, 0x20 ;  /* 0x0000002009fa7836 */ /* 0x000fe20000000000 */
[----:B------:R-:W-:Y:S01]  /*225e0*/  ISETP.LT.AND P5, PT, R11, UR18, !P5 ;  /* 0x000000120b007c0c */ /* 0x000fe2000efa1270 */
[----:B------:R-:W-:Y:S01]  /*225f0*/  ULDC UR14, c[0x0][0x228] ;  /* 0x00008a00000e7ab9 */ /* 0x000fe20000000800 */
[----:B------:R-:W-:-:S02]  /*22600*/  IADD3 R0, R8, UR6, RZ ;  /* 0x0000000608007c10 */ /* 0x000fc4000fffe0ff */
        /* <DEDUP_REMOVED lines=11> */
[----:B-1----:R-:W-:Y:S01]  /*226c0*/  IMAD.WIDE R248, R0, 0x4, R232 ;  /* 0x0000000400f87825 */ /* 0x002fe200078e02e8 */
[----:B------:R1:W-:Y:S01]  /*226d0*/  @P6 STG.E desc[UR16][R234.64], R242 ;  /* 0x000000f2ea006986 */ /* 0x0003e2000c101910 */
[----:B------:R-:W-:Y:S01]  /*226e0*/  ISETP.GE.AND P1, PT, R250, UR4, PT ;  /* 0x00000004fa007c0c */ /* 0x000fe2000bf26270 */
[----:B------:R-:W-:Y:S01]  /*226f0*/  ULDC UR4, c[0x0][0x248] ;  /* 0x0000920000047ab9 */ /* 0x000fe20000000800 */
[----:B------:R-:W-:Y:S01]  /*22700*/  ULDC UR8, c[0x0][0x22c] ;  /* 0x00008b0000087ab9 */ /* 0x000fe20000000800 */
[----:B------:R4:W-:Y:S01]  /*22710*/  @P5 STG.E desc[UR16][R248.64], R241 ;  /* 0x000000f1f8005986 */ /* 0x0009e2000c101910 */
[----:B------:R-:W-:Y:S01]  /*22720*/  ISETP.LT.AND P5, PT, R10, UR10, !P2 ;  /* 0x0000000a0a007c0c */ /* 0x000fe2000d7a1270 */
[----:B--2---:R-:W-:Y:S01]  /*22730*/  VIADD R224, R9, 0x21 ;  /* 0x0000002109e07836 */ /* 0x004fe20000000000 */
[C---:B------:R-:W-:Y:S01]  /*22740*/  ISETP.LT.AND P2, PT, R11.reuse, UR12, !P2 ;  /* 0x0000000c0b007c0c */ /* 0x040fe2000d741270 */
[----:B------:R-:W-:Y:S01]  /*22750*/  VIADD R8, R0, UR4 ;  /* 0x0000000400087c36 */ /* 0x000fe20008000000 */
[----:B------:R-:W-:Y:S01]  /*22760*/  ISETP.LT.AND P6, PT, R10, UR14, !P4 ;  /* 0x0000000e0a007c0c */ /* 0x000fe2000e7c1270 */
[----:B------:R-:W-:Y:S01]  /*22770*/  ULDC UR10, c[0x0][0x228] ;  /* 0x00008a00000a7ab9 */ /* 0x000fe20000000800 */
[----:B------:R-:W-:Y:S01]  /*22780*/  ISETP.LT.AND P4, PT, R11, UR18, !P4 ;  /* 0x000000120b007c0c */ /* 0x000fe2000e781270 */
[----:B------:R-:W-:Y:S01]  /*22790*/  VIADD R0, R8, UR6 ;  /* 0x0000000608007c36 */ /* 0x000fe20008000000 */
[----:B------:R-:W-:Y:S01]  /*227a0*/  ISETP.GE.AND P3, PT, R224, UR8, PT ;  /* 0x00000008e0007c0c */ /* 0x000fe2000bf66270 */
[C---:B------:R-:W-:Y:S01]  /*227b0*/  IMAD.WIDE R224, R8.reuse, 0x4, R2 ;  /* 0x0000000408e07825 */ /* 0x040fe200078e0202 */
[----:B------:R-:W-:Y:S01]  /*227c0*/  IADD3 R250, R9, 0x22, RZ ;  /* 0x0000002209fa7810 */ /* 0x000fe20007ffe0ff */
[----:B------:R-:W-:Y:S01]  /*227d0*/  ULDC UR4, c[0x0][0x22c] ;  /* 0x00008b0000047ab9 */ /* 0x000fe20000000800 */
[----:B------:R-:W-:Y:S01]  /*227e0*/  ULDC UR8, c[0x0][0x22c] ;  /* 0x00008b0000087ab9 */ /* 0x000fe20000000800 */
[----:B---3--:R-:W-:Y:S01]  /*227f0*/  IMAD.WIDE R226, R8, 0x4, R232 ;  /* 0x0000000408e27825 */ /* 0x008fe200078e02e8 */
[----:B------:R2:W-:Y:S01]  /*22800*/  @P5 STG.E desc[UR16][R224.64], R240 ;  /* 0x000000f0e0005986 */ /* 0x0005e2000c101910 */
[----:B------:R-:W-:Y:S01]  /*22810*/  ULDC UR6, c[0x0][0x248] ;  /* 0x0000920000067ab9 */ /* 0x000fe20000000800 */
[----:B------:R-:W-:Y:S01]  /*22820*/  ULDC UR12, c[0x0][0x228] ;  /* 0x00008a00000c7ab9 */ /* 0x000fe20000000800 */
[C---:B-1----:R-:W-:Y:S01]  /*22830*/  IMAD.WIDE R234, R0.reuse, 0x4, R2 ;  /* 0x0000000400ea7825 */ /* 0x042fe200078e0202 */
[----:B------:R1:W-:Y:S01]  /*22840*/  @P2 STG.E desc[UR16][R226.64], R247 ;  /* 0x000000f7e2002986 */ /* 0x0003e2000c101910 */
[----:B------:R-:W-:Y:S01]  /*22850*/  ULDC UR14, c[0x0][0x228] ;  /* 0x00008a00000e7ab9 */ /* 0x000fe20000000800 */
[----:B------:R-:W-:Y:S01]  /*22860*/  ULDC UR18, c[0x0][0x228] ;  /* 0x00008a0000127ab9 */ /* 0x000fe20000000800 */
[----:B----4-:R-:W-:Y:S01]  /*22870*/  IMAD.WIDE R248, R0, 0x4, R232 ;  /* 0x0000000400f87825 */ /* 0x010fe200078e02e8 */
[----:B------:R-:W-:Y:S01]  /*22880*/  @P6 STG.E desc[UR16][R234.64], R246 ;  /* 0x000000f6ea006986 */ /* 0x000fe2000c101910 */
[----:B------:R-:W-:Y:S01]  /*22890*/  ISETP.GE.AND P5, PT, R250, UR4, PT ;  /* 0x00000004fa007c0c */ /* 0x000fe2000bfa6270 */
[----:B------:R-:W-:-:S02]  /*228a0*/  ULDC UR4, c[0x0][0x248] ;  /* 0x0000920000047ab9 */ /* 0x000fc40000000800 */
[----:B------:R-:W-:Y:S01]  /*228b0*/  @P4 STG.E desc[UR16][R248.64], R245 ;  /* 0x000000f5f8004986 */ /* 0x000fe2000c101910 */
[C---:B------:R-:W-:Y:S01]  /*228c0*/  ISETP.LT.AND P4, PT, R10.reuse, UR10, !P0 ;  /* 0x0000000a0a007c0c */ /* 0x040fe2000c781270 */
[----:B--2---:R-:W-:Y:S01]  /*228d0*/  VIADD R224, R9, 0x23 ;  /* 0x0000002309e07836 */ /* 0x004fe20000000000 */
[----:B------:R-:W-:Y:S01]  /*228e0*/  ISETP.LT.AND P6, PT, R10, UR14, !P1 ;  /* 0x0000000e0a007c0c */ /* 0x000fe2000cfc1270 */
[----:B------:R-:W-:Y:S01]  /*228f0*/  VIADD R8, R0, UR4 ;  /* 0x0000000400087c36 */ /* 0x000fe20008000000 */
[----:B------:R-:W-:Y:S02]  /*22900*/  ULDC UR10, c[0x0][0x228] ;  /* 0x00008a00000a7ab9 */ /* 0x000fe40000000800 */
[----:B------:R-:W-:Y:S01]  /*22910*/  ISETP.GE.AND P2, PT, R224, UR8, PT ;  /* 0x00000008e0007c0c */ /* 0x000fe2000bf46270 */
[C---:B------:R-:W-:Y:S01]  /*22920*/  IMAD.WIDE R224, R8.reuse, 0x4, R2 ;  /* 0x0000000408e07825 */ /* 0x040fe200078e0202 */
[C---:B------:R-:W-:Y:S01]  /*22930*/  ISETP.LT.AND P0, PT, R11.reuse, UR12, !P0 ;  /* 0x0000000c0b007c0c */ /* 0x040fe2000c701270 */
[----:B------:R-:W-:Y:S01]  /*22940*/  ULDC UR4, c[0x0][0x22c] ;  /* 0x00008b0000047ab9 */ /* 0x000fe20000000800 */
[----:B------:R-:W-:Y:S01]  /*22950*/  ISETP.LT.AND P1, PT, R11, UR18, !P1 ;  /* 0x000000120b007c0c */ /* 0x000fe2000cf21270 */
[C---:B------:R-:W-:Y:S01]  /*22960*/  VIADD R0, R8.reuse, UR6 ;  /* 0x0000000608007c36 */ /* 0x040fe20008000000 */
[----:B------:R-:W-:Y:S01]  /*22970*/  ULDC UR8, c[0x0][0x22c] ;  /* 0x00008b0000087ab9 */ /* 0x000fe20000000800 */
[----:B-1----:R-:W-:Y:S01]  /*22980*/  IMAD.WIDE R226, R8, 0x4, R232 ;  /* 0x0000000408e27825 */ /* 0x002fe200078e02e8 */
[----:B------:R1:W-:Y:S01]  /*22990*/  @P4 STG.E desc[UR16][R224.64], R244 ;  /* 0x000000f4e0004986 */ /* 0x0003e2000c101910 */
[----:B------:R-:W-:Y:S01]  /*229a0*/  ULDC UR6, c[0x0][0x248] ;  /* 0x0000920000067ab9 */ /* 0x000fe20000000800 */
[----:B------:R-:W-:Y:S01]  /*229b0*/  ULDC UR12, c[0x0][0x228] ;  /* 0x00008a00000c7ab9 */ /* 0x000fe20000000800 */
[----:B------:R-:W-:Y:S01]  /*229c0*/  VIADD R250, R9, 0x24 ;  /* 0x0000002409fa7836 */ /* 0x000fe20000000000 */
[----:B------:R-:W2:Y:S01]  /*229d0*/  LDL.LU R8, [R1+0x40] ;  /* 0x0000400001087983 */ /* 0x000ea20000300800 */
[----:B------:R-:W-:Y:S01]  /*229e0*/  ULDC UR14, c[0x0][0x228] ;  /* 0x00008a00000e7ab9 */ /* 0x000fe20000000800 */
[----:B------:R-:W-:-:S02]  /*229f0*/  ULDC UR18, c[0x0][0x228] ;  /* 0x00008a0000127ab9 */ /* 0x000fc40000000800 */
[----:B-1----:R-:W3:Y:S01]  /*22a00*/  LDL.LU R225, [R1+0x640] ;  /* 0x0006400001e17983 */ /* 0x002ee20000300800 */
[----:B------:R-:W-:-:S03]  /*22a10*/  IMAD.WIDE R234, R0, 0x4, R2 ;  /* 0x0000000400ea7825 */ /* 0x000fc600078e0202 */
[----:B------:R-:W4:Y:S01]  /*22a20*/  LDL.LU R239, [R1+0x240] ;  /* 0x0002400001ef7983 */ /* 0x000f220000300800 */
[----:B------:R-:W-:-:S03]  /*22a30*/  IMAD.WIDE R248, R0, 0x4, R232 ;  /* 0x0000000400f87825 */ /* 0x000fc600078e02e8 */
[----:B------:R-:W4:Y:S01]  /*22a40*/  LDL.LU R238, [R1+0x644] ;  /* 0x0006440001ee7983 */ /* 0x000f220000300800 */
[----:B------:R-:W-:Y:S01]  /*22a50*/  ISETP.GE.AND P4, PT, R250, UR4, PT ;  /* 0x00000004fa007c0c */ /* 0x000fe2000bf86270 */
[----:B------:R-:W-:Y:S02]  /*22a60*/  ULDC UR4, c[0x0][0x248] ;  /* 0x0000920000047ab9 */ /* 0x000fe40000000800 */
[----:B------:R-:W4:Y:S04]  /*22a70*/  LDL.LU R237, [R1+0x44] ;  /* 0x0000440001ed7983 */ /* 0x000f280000300800 */
[----:B------:R-:W4:Y:S01]  /*22a80*/  LDL.LU R236, [R1+0x444] ;  /* 0x0004440001ec7983 */ /* 0x000f220000300800 */
[----:B------:R-:W-:-:S03]  /*22a90*/  IADD3 R224, R9, 0x25, RZ ;  /* 0x0000002509e07810 */ /* 0x000fc60007ffe0ff */
        /* <DEDUP_REMOVED lines=18> */
[C---:B------:R-:W-:Y:S02]  /*22bc0*/  VIADD R0, R8.reuse, UR6 ;  /* 0x0000000608007c36 */ /* 0x040fe40008000000 */
[----:B------:R-:W-:-:S04]  /*22bd0*/  IMAD.WIDE R224, R8, 0x4, R2 ;  /* 0x0000000408e07825 */ /* 0x000fc800078e0202 */
        /* <DEDUP_REMOVED lines=18> */
[C---:B-1----:R-:W-:Y:S02]  /*22d00*/  VIADD R224, R9.reuse, 0x27 ;  /* 0x0000002709e07836 */ /* 0x042fe40000000000 */
[----:B------:R1:W-:Y:S01]  /*22d10*/  @P5 STG.E desc[UR16][R248.64], R237 ;  /* 0x000000edf8005986 */ /* 0x0003e2000c101910 */
[----:B------:R-:W-:Y:S01]  /*22d20*/  ISETP.LT.AND P5, PT, R10, UR10, !P2 ;  /* 0x0000000a0a007c0c */ /* 0x000fe2000d7a1270 */
[----:B------:R-:W-:Y:S01]  /*22d30*/  VIADD R250, R9, 0x28 ;  /* 0x0000002809fa7836 */ /* 0x000fe20000000000 */
[C---:B------:R-:W-:Y:S01]  /*22d40*/  ISETP.LT.AND P2, PT, R11.reuse, UR12, !P2 ;  /* 0x0000000c0b007c0c */ /* 0x040fe2000d741270 */
[----:B------:R-:W-:Y:S01]  /*22d50*/  ULDC UR10, c[0x0][0x228] ;  /* 0x00008a00000a7ab9 */ /* 0x000fe20000000800 */
[----:B------:R-:W-:Y:S01]  /*22d60*/  IADD3 R8, R0, UR4, RZ ;  /* 0x0000000400087c10 */ /* 0x000fe2000fffe0ff */
[----:B------:R-:W-:Y:S01]  /*22d70*/  ULDC UR4, c[0x0][0x22c] ;  /* 0x00008b0000047ab9 */ /* 0x000fe20000000800 */
[----:B------:R-:W-:Y:S01]  /*22d80*/  ISETP.LT.AND P4, PT, R11, UR18, !P4 ;  /* 0x000000120b007c0c */ /* 0x000fe2000e781270 */
[----:B------:R-:W-:Y:S01]  /*22d90*/  ULDC UR12, c[0x0][0x228] ;  /* 0x00008a00000c7ab9 */ /* 0x000fe20000000800 */
[----:B------:R-:W-:Y:S01]  /*22da0*/  ISETP.GE.AND P3, PT, R224, UR8, PT ;  /* 0x00000008e0007c0c */ /* 0x000fe2000bf66270 */
[C---:B------:R-:W-:Y:S01]  /*22db0*/  VIADD R0, R8.reuse, UR6 ;  /* 0x0000000608007c36 */ /* 0x040fe20008000000 */
[----:B------:R-:W-:Y:S01]  /*22dc0*/  ULDC UR14, c[0x0][0x228] ;  /* 0x00008a00000e7ab9 */ /* 0x000fe20000000800 */
[C---:B------:R-:W-:Y:S01]  /*22dd0*/  IMAD.WIDE R224, R8.reuse, 0x4, R2 ;  /* 0x0000000408e07825 */ /* 0x040fe200078e0202 */
[----:B------:R-:W-:Y:S01]  /*22de0*/  ULDC UR18, c[0x0][0x228] ;  /* 0x00008a0000127ab9 */ /* 0x000fe20000000800 */
[----:B------:R-:W-:Y:S01]  /*22df0*/  ULDC UR6, c[0x0][0x248] ;  /* 0x0000920000067ab9 */ /* 0x000fe20000000800 */
[----:B------:R-:W-:Y:S01]  /*22e00*/  ULDC UR8, c[0x0][0x22c] ;  /* 0x00008b0000087ab9 */ /* 0x000fe20000000800 */
[----:B--2---:R-:W-:Y:S01]  /*22e10*/  IMAD.WIDE R226, R8, 0x4, R232 ;  /* 0x0000000408e27825 */ /* 0x004fe200078e02e8 */
[----:B------:R2:W-:Y:S03]  /*22e20*/  @P5 STG.E desc[UR16][R224.64], R236 ;  /* 0x000000ece0005986 */ /* 0x0005e6000c101910 */
[----:B---3--:R-:W-:Y:S01]  /*22e30*/  IMAD.WIDE R234, R0, 0x4, R2 ;  /* 0x0000000400ea7825 */ /* 0x008fe200078e0202 */
[----:B------:R-:W-:-:S03]  /*22e40*/  ISETP.GE.AND P5, PT, R250, UR4, PT ;  /* 0x00000004fa007c0c */ /* 0x000fc6000bfa6270 */
[----:B-1----:R-:W-:Y:S01]  /*22e50*/  IMAD.WIDE R248, R0, 0x4, R232 ;  /* 0x0000000400f87825 */ /* 0x002fe200078e02e8 */
[----:B------:R1:W-:Y:S01]  /*22e60*/  @P2 STG.E desc[UR16][R226.64], R243 ;  /* 0x000000f3e2002986 */ /* 0x0003e2000c101910 */
[----:B------:R-:W-:-:S03]  /*22e70*/  ULDC UR4, c[0x0][0x248] ;  /* 0x0000920000047ab9 */ /* 0x000fc60000000800 */
[----:B------:R3:W-:Y:S01]  /*22e80*/  @P6 STG.E desc[UR16][R234.64], R242 ;  /* 0x000000f2ea006986 */ /* 0x0007e2000c101910 */
[----:B------:R-:W-:Y:S01]  /*22e90*/  VIADD R8, R0, UR4 ;  /* 0x0000000400087c36 */ /* 0x000fe20008000000 */
[C---:B------:R-:W-:Y:S01]  /*22ea0*/  ISETP.LT.AND P6, PT, R10.reuse, UR14, !P1 ;  /* 0x0000000e0a007c0c */ /* 0x040fe2000cfc1270 */
[C---:B--2---:R-:W-:Y:S01]  /*22eb0*/  VIADD R224, R9.reuse, 0x29 ;  /* 0x0000002909e07836 */ /* 0x044fe20000000000 */
[----:B------:R2:W-:Y:S01]  /*22ec0*/  @P4 STG.E desc[UR16][R248.64], R241 ;  /* 0x000000f1f8004986 */ /* 0x0005e2000c101910 */
[----:B------:R-:W-:Y:S01]  /*22ed0*/  ISETP.LT.AND P4, PT, R10, UR10, !P0 ;  /* 0x0000000a0a007c0c */ /* 0x000fe2000c781270 */
[----:B------:R-:W-:Y:S01]  /*22ee0*/  VIADD R250, R9, 0x2a ;  /* 0x0000002a09fa7836 */ /* 0x000fe20000000000 */
[C---:B------:R-:W-:Y:S01]  /*22ef0*/  ISETP.LT.AND P0, PT, R11.reuse, UR12, !P0 ;  /* 0x0000000c0b007c0c */ /* 0x040fe2000c701270 */
[C---:B-1----:R-:W-:Y:S01]  /*22f00*/  IMAD.WIDE R226, R8.reuse, 0x4, R232 ;  /* 0x0000000408e27825 */ /* 0x042fe200078e02e8 */
[----:B------:R-:W-:Y:S01]  /*22f10*/  ISETP.LT.AND P1, PT, R11, UR18, !P1 ;  /* 0x000000120b007c0c */ /* 0x000fe2000cf21270 */
[----:B------:R-:W-:Y:S01]  /*22f20*/  ULDC UR10, c[0x0][0x228] ;  /* 0x00008a00000a7ab9 */ /* 0x000fe20000000800 */
[----:B------:R-:W-:Y:S01]  /*22f30*/  IADD3 R0, R8, UR6, RZ ;  /* 0x0000000608007c10 */ /* 0x000fe2000fffe0ff */
[----:B------:R-:W-:Y:S01]  /*22f40*/  ULDC UR4, c[0x0][0x22c] ;  /* 0x00008b0000047ab9 */ /* 0x000fe20000000800 */
[----:B------:R-:W-:Y:S01]  /*22f50*/  ISETP.GE.AND P2, PT, R224, UR8, PT ;  /* 0x00000008e0007c0c */ /* 0x000fe2000bf46270 */
[--C-:B------:R-:W-:Y:S01]  /*22f60*/  IMAD.WIDE R224, R8, 0x4, R2.reuse ;  /* 0x0000000408e07825 */ /* 0x100fe200078e0202 */
[----:B------:R-:W-:Y:S01]  /*22f70*/  ULDC UR8, c[0x0][0x22c] ;  /* 0x00008b0000087ab9 */ /* 0x000fe20000000800 */
[----:B------:R-:W-:Y:S01]  /*22f80*/  ULDC UR6, c[0x0][0x248] ;  /* 0x0000920000067ab9 */ /* 0x000fe20000000800 */
[----:B------:R-:W-:Y:S01]  /*22f90*/  ULDC UR12, c[0x0][0x228] ;  /* 0x00008a00000c7ab9 */ /* 0x000fe20000000800 */
[C---:B---3--:R-:W-:Y:S01]  /*22fa0*/  IMAD.WIDE R234, R0.reuse, 0x4, R2 ;  /* 0x0000000400ea7825 */ /* 0x048fe200078e0202 */
[----:B------:R1:W-:Y:S01]  /*22fb0*/  @P4 STG.E desc[UR16][R224.64], R240 ;  /* 0x000000f0e0004986 */ /* 0x0003e2000c101910 */
[----:B------:R-:W-:Y:S01]  /*22fc0*/  ULDC UR14, c[0x0][0x228] ;  /* 0x00008a00000e7ab9 */ /* 0x000fe20000000800 */
[----:B------:R-:W-:Y:S01]  /*22fd0*/  ULDC UR18, c[0x0][0x228] ;  /* 0x00008a0000127ab9 */ /* 0x000fe20000000800 */
[----:B--2---:R-:W-:Y:S01]  /*22fe0*/  IMAD.WIDE R248, R0, 0x4, R232 ;  /* 0x0000000400f87825 */ /* 0x004fe200078e02e8 */
[----:B------:R2:W-:Y:S01]  /*22ff0*/  @P0 STG.E desc[UR16][R226.64], R247 ;  /* 0x000000f7e2000986 */ /* 0x0005e2000c101910 */
[----:B------:R-:W-:Y:S01]  /*23000*/  ISETP.GE.AND P4, PT, R250, UR4, PT ;  /* 0x00000004fa007c0c */ /* 0x000fe2000bf86270 */
[----:B------:R-:W-:-:S02]  /*23010*/  ULDC UR4, c[0x0][0x248] ;  /* 0x0000920000047ab9 */ /* 0x000fc40000000800 */
[----:B------:R3:W-:Y:S04]  /*23020*/  @P6 STG.E desc[UR16][R234.64], R246 ;  /* 0x000000f6ea006986 */ /* 0x0007e8000c101910 */
[----:B------:R4:W-:Y:S01]  /*23030*/  @P1 STG.E desc[UR16][R248.64], R245 ;  /* 0x000000f5f8001986 */ /* 0x0009e2000c101910 */
[----:B------:R-:W-:Y:S01]  /*23040*/  ISETP.LT.AND P1, PT, R10, UR10, !P3 ;  /* 0x0000000a0a007c0c */ /* 0x000fe2000df21270 */
[----:B-1----:R-:W-:Y:S02]  /*23050*/  VIADD R224, R9, 0x2b ;  /* 0x0000002b09e07836 */ /* 0x002fe40000000000 */
[----:B------:R-:W-:Y:S01]  /*23060*/  VIADD R8, R0, UR4 ;  /* 0x0000000400087c36 */ /* 0x000fe20008000000 */
[----:B------:R-:W-:Y:S01]  /*23070*/  ISETP.LT.AND P3, PT, R11, UR12, !P3 ;  /* 0x0000000c0b007c0c */ /* 0x000fe2000df61270 */
[----:B------:R-:W-:Y:S01]  /*23080*/  ULDC UR4, c[0x0][0x22c] ;  /* 0x00008b0000047ab9 */ /* 0x000fe20000000800 */
[----:B------:R-:W-:Y:S01]  /*23090*/  ISETP.GE.AND P0, PT, R224, UR8, PT ;  /* 0x00000008e0007c0c */ /* 0x000fe2000bf06270 */
[----:B------:R-:W-:Y:S01]  /*230a0*/  IMAD.WIDE R224, R8, 0x4, R2 ;  /* 0x0000000408e07825 */ /* 0x000fe200078e0202 */
[----:B------:R-:W-:Y:S01]  /*230b0*/  ISETP.LT.AND P6, PT, R10, UR14, !P5 ;  /* 0x0000000e0a007c0c */ /* 0x000fe2000efc1270 */
[----:B------:R-:W-:Y:S01]  /*230c0*/  ULDC UR8, c[0x0][0x22c] ;  /* 0x00008b0000087ab9 */ /* 0x000fe20000000800 */
[----:B------:R-:W-:Y:S01]  /*230d0*/  IADD3 R250, R9, 0x2c, RZ ;  /* 0x0000002c09fa7810 */ /* 0x000fe20007ffe0ff */
[C---:B------:R-:W-:Y:S01]  /*230e0*/  VIADD R0, R8.reuse, UR6 ;  /* 0x0000000608007c36 */ /* 0x040fe20008000000 */
[----:B------:R-:W-:Y:S01]  /*230f0*/  ULDC UR10, c[0x0][0x228] ;  /* 0x00008a00000a7ab9 */ /* 0x000fe20000000800 */
[----:B--2---:R-:W-:Y:S01]  /*23100*/  IMAD.WIDE R226, R8, 0x4, R232 ;  /* 0x0000000408e27825 */ /* 0x004fe200078e02e8 */
[----:B------:R1:W-:Y:S01]  /*23110*/  @P1 STG.E desc[UR16][R224.64], R244 ;  /* 0x000000f4e0001986 */ /* 0x0003e2000c101910 */
[----:B------:R-:W-:Y:S01]  /*23120*/  ISETP.LT.AND P5, PT, R11, UR18, !P5 ;  /* 0x000000120b007c0c */ /* 0x000fe2000efa1270 */
[----:B------:R-:W-:Y:S01]  /*23130*/  ULDC UR6, c[0x0][0x248] ;  /* 0x0000920000067ab9 */ /* 0x000fe20000000800 */
[----:B------:R-:W-:Y:S01]  /*23140*/  ULDC UR12, c[0x0][0x228] ;  /* 0x00008a00000c7ab9 */ /* 0x000fe20000000800 */
[----:B------:R-:W2:Y:S01]  /*23150*/  LDL.LU R8, [R1+0x50] ;  /* 0x0000500001087983 */ /* 0x000ea20000300800 */
[----:B---3--:R-:W-:Y:S01]  /*23160*/  IMAD.WIDE R234, R0, 0x4, R2 ;  /* 0x0000000400ea7825 */ /* 0x008fe200078e0202 */
[----:B------:R-:W-:Y:S01]  /*23170*/  ISETP.GE.AND P1, PT, R250, UR4, PT ;  /* 0x00000004fa007c0c */ /* 0x000fe2000bf26270 */
[----:B------:R-:W-:Y:S01]  /*23180*/  ULDC UR4, c[0x0][0x248] ;  /* 0x0000920000047ab9 */ /* 0x000fe20000000800 */
[----:B------:R-:W-:Y:S01]  /*23190*/  ULDC UR14, c[0x0][0x228] ;  /* 0x00008a00000e7ab9 */ /* 0x000fe20000000800 */
[----:B----4-:R-:W-:Y:S01]  /*231a0*/  IMAD.WIDE R248, R0, 0x4, R232 ;  /* 0x0000000400f87825 */ /* 0x010fe200078e02e8 */
[----:B------:R3:W-:Y:S01]  /*231b0*/  @P3 STG.E desc[UR16][R226.64], R252 ;  /* 0x000000fce2003986 */ /* 0x0007e2000c101910 */
[----:B------:R-:W-:-:S03]  /*231c0*/  ULDC UR18, c[0x0][0x228] ;  /* 0x00008a0000127ab9 */ /* 0x000fc60000000800 */
[----:B-1----:R-:W4:Y:S04]  /*231d0*/  LDL.LU R225, [R1+0x650] ;  /* 0x0006500001e17983 */ /* 0x002f280000300800 */
[----:B------:R-:W2:Y:S04]  /*231e0*/  LDL.LU R239, [R1+0x250] ;  /* 0x0002500001ef7983 */ /* 0x000ea80000300800 */
[----:B------:R-:W2:Y:S04]  /*231f0*/  LDL.LU R238, [R1+0x654] ;  /* 0x0006540001ee7983 */ /* 0x000ea80000300800 */
[----:B------:R-:W2:Y:S01]  /*23200*/  LDL.LU R237, [R1+0x54] ;  /* 0x0000540001ed7983 */ /* 0x000ea20000300800 */
[----:B------:R-:W-:-:S03]  /*23210*/  VIADD R224, R9, 0x2d ;  /* 0x0000002d09e07836 */ /* 0x000fc60000000000 */
[----:B------:R-:W2:Y:S04]  /*23220*/  LDL.LU R236, [R1+0x454] ;  /* 0x0004540001ec7983 */ /* 0x000ea80000300800 */
[----:B------:R-:W2:Y:S04]  /*23230*/  LDL.LU R243, [R1+0x254] ;  /* 0x0002540001f37983 */ /* 0x000ea80000300800 */
[----:B------:R-:W2:Y:S04]  /*23240*/  LDL.LU R242, [R1+0x658] ;  /* 0x0006580001f27983 */ /* 0x000ea80000300800 */
[----:B------:R-:W2:Y:S04]  /*23250*/  LDL.LU R241, [R1+0x58] ;  /* 0x0000580001f17983 */ /* 0x000ea80000300800 */
[----:B------:R-:W2:Y:S01]  /*23260*/  LDL.LU R240, [R1+0x458] ;  /* 0x0004580001f07983 */ /* 0x000ea20000300800 */
[----:B------:R-:W-:Y:S01]  /*23270*/  ISETP.GE.AND P3, PT, R224, UR8, PT ;  /* 0x00000008e0007c0c */ /* 0x000fe2000bf66270 */
[----:B------:R-:W-:Y:S01]  /*23280*/  VIADD R250, R9, 0x2e ;  /* 0x0000002e09fa7836 */ /* 0x000fe20000000000 */
[----:B------:R-:W-:Y:S01]  /*23290*/  ULDC UR8, c[0x0][0x22c] ;  /* 0x00008b0000087ab9 */ /* 0x000fe20000000800 */
[----:B------:R-:W2:Y:S04]  /*232a0*/  LDL.LU R247, [R1+0x258] ;  /* 0x0002580001f77983 */ /* 0x000ea80000300800 */
[----:B------:R-:W2:Y:S04]  /*232b0*/  LDL.LU R246, [R1+0x65c] ;  /* 0x00065c0001f67983 */ /* 0x000ea80000300800 */
[----:B------:R-:W2:Y:S04]  /*232c0*/  LDL.LU R245, [R1+0x5c] ;  /* 0x00005c0001f57983 */ /* 0x000ea80000300800 */
[----:B------:R-:W2:Y:S04]  /*232d0*/  LDL.LU R244, [R1+0x45c] ;  /* 0x00045c0001f47983 */ /* 0x000ea80000300800 */
[----:B---3--:R-:W3:Y:S04]  /*232e0*/  LDL.LU R252, [R1+0x25c] ;  /* 0x00025c0001fc7983 */ /* 0x008ee80000300800 */
[----:B----4-:R-:W-:Y:S04]  /*232f0*/  @P6 STG.E desc[UR16][R234.64], R225 ;  /* 0x000000e1ea006986 */ /* 0x010fe8000c101910 */
        /* <DEDUP_REMOVED lines=21> */
[----:B------:R2:W-:Y:S04]  /*23450*/  @P2 STG.E desc[UR16][R226.64], R239 ;  /* 0x000000efe2002986 */ /* 0x0005e8000c101910 */
[----:B------:R4:W-:Y:S01]  /*23460*/  @P6 STG.E desc[UR16][R234.64], R238 ;  /* 0x000000eeea006986 */ /* 0x0009e2000c101910 */
[C---:B------:R-:W-:Y:S02]  /*23470*/  ISETP.LT.AND P6, PT, R10.reuse, UR14, !P1 ;  /* 0x0000000e0a007c0c */ /* 0x040fe4000cfc1270 */
[----:B-1----:R-:W-:Y:S01]  /*23480*/  IADD3 R224, R9, 0x2f, RZ ;  /* 0x0000002f09e07810 */ /* 0x002fe20007ffe0ff */
[----:B------:R1:W-:Y:S01]  /*23490*/  @P4 STG.E desc[UR16][R248.64], R237 ;  /* 0x000000edf8004986 */ /* 0x0003e2000c101910 */
        /* <DEDUP_REMOVED lines=12> */
[----:B------:R-:W-:Y:S01]  /*23560*/  ULDC UR14, c[0x0][0x228] ;  /* 0x00008a00000e7ab9 */ /* 0x000fe20000000800 */
[----:B------:R-:W-:Y:S01]  /*23570*/  ULDC UR18, c[0x0][0x228] ;  /* 0x00008a0000127ab9 */ /* 0x000fe20000000800 */
[----:B------:R-:W-:Y:S01]  /*23580*/  ULDC UR6, c[0x0][0x248] ;  /* 0x0000920000067ab9 */ /* 0x000fe20000000800 */
[C---:B----4-:R-:W-:Y:S01]  /*23590*/  IMAD.WIDE R234, R0.reuse, 0x4, R2 ;  /* 0x0000000400ea7825 */ /* 0x050fe200078e0202 */
[----:B------:R2:W-:Y:S03]  /*235a0*/  @P4 STG.E desc[UR16][R224.64], R236 ;  /* 0x000000ece0004986 */ /* 0x0005e6000c101910 */
[----:B-1----:R-:W-:Y:S01]  /*235b0*/  IMAD.WIDE R248, R0, 0x4, R232 ;  /* 0x0000000400f87825 */ /* 0x002fe200078e02e8 */
[----:B------:R1:W-:Y:S01]  /*235c0*/  @P0 STG.E desc[UR16][R226.64], R243 ;  /* 0x000000f3e2000986 */ /* 0x0003e2000c101910 */
[----:B------:R-:W-:Y:S01]  /*235d0*/  ISETP.GE.AND P4, PT, R250, UR4, PT ;  /* 0x00000004fa007c0c */ /* 0x000fe2000bf86270 */
[----:B------:R-:W-:Y:S01]  /*235e0*/  ULDC UR4, c[0x0][0x248] ;  /* 0x0000920000047ab9 */ /* 0x000fe20000000800 */
[----:B------:R-:W-:Y:S01]  /*235f0*/  ULDC UR8, c[0x0][0x22c] ;  /* 0x00008b0000087ab9 */ /* 0x000fe20000000800 */
[----:B------:R4:W-:Y:S01]  /*23600*/  @P6 STG.E desc[UR16][R234.64], R242 ;  /* 0x000000f2ea006986 */ /* 0x0009e2000c101910 */
[----:B------:R-:W-:Y:S01]  /*23610*/  IADD3 R8, R0, UR4, RZ ;  /* 0x0000000400087c10 */ /* 0x000fe2000fffe0ff */
[----:B--2---:R-:W-:-:S02]  /*23620*/  VIADD R224, R9, 0x31 ;  /* 0x0000003109e07836 */ /* 0x004fc40000000000 */
[----:B------:R2:W-:Y:S01]  /*23630*/  @P1 STG.E desc[UR16][R248.64], R241 ;  /* 0x000000f1f8001986 */ /* 0x0005e2000c101910 */
[C---:B------:R-:W-:Y:S02]  /*23640*/  ISETP.LT.AND P1, PT, R10.reuse, UR10, !P3 ;  /* 0x0000000a0a007c0c */ /* 0x040fe4000df21270 */
[----:B------:R-:W-:Y:S01]  /*23650*/  ISETP.LT.AND P6, PT, R10, UR14, !P5 ;  /* 0x0000000e0a007c0c */ /* 0x000fe2000efc1270 */
[C---:B------:R-:W-:Y:S01]  /*23660*/  VIADD R0, R8.reuse, UR6 ;  /* 0x0000000608007c36 */ /* 0x040fe20008000000 */
[C---:B------:R-:W-:Y:S01]  /*23670*/  ISETP.LT.AND P3, PT, R11.reuse, UR12, !P3 ;  /* 0x0000000c0b007c0c */ /* 0x040fe2000df61270 */
[----:B-1----:R-:W-:Y:S01]  /*23680*/  IMAD.WIDE R226, R8, 0x4, R232 ;  /* 0x0000000408e27825 */ /* 0x002fe200078e02e8 */
[----:B------:R-:W-:Y:S01]  /*23690*/  ISETP.LT.AND P5, PT, R11, UR18, !P5 ;  /* 0x000000120b007c0c */ /* 0x000fe2000efa1270 */
[----:B------:R-:W-:Y:S01]  /*236a0*/  ULDC UR10, c[0x0][0x228] ;  /* 0x00008a00000a7ab9 */ /* 0x000fe20000000800 */
[----:B------:R-:W-:Y:S01]  /*236b0*/  ISETP.GE.AND P0, PT, R224, UR8, PT ;  /* 0x00000008e0007c0c */ /* 0x000fe2000bf06270 */
[--C-:B------:R-:W-:Y:S01]  /*236c0*/  IMAD.WIDE R224, R8, 0x4, R2.reuse ;  /* 0x0000000408e07825 */ /* 0x100fe200078e0202 */
[----:B------:R-:W-:Y:S01]  /*236d0*/  ULDC UR4, c[0x0][0x22c] ;  /* 0x00008b0000047ab9 */ /* 0x000fe20000000800 */
[----:B------:R-:W-:Y:S01]  /*236e0*/  ULDC UR8, c[0x0][0x22c] ;  /* 0x00008b0000087ab9 */ /* 0x000fe20000000800 */
[----:B------:R-:W-:Y:S01]  /*236f0*/  ULDC UR6, c[0x0][0x248] ;  /* 0x0000920000067ab9 */ /* 0x000fe20000000800 */
[C---:B----4-:R-:W-:Y:S01]  /*23700*/  IMAD.WIDE R234, R0.reuse, 0x4, R2 ;  /* 0x0000000400ea7825 */ /* 0x050fe200078e0202 */
[----:B------:R1:W-:Y:S01]  /*23710*/  @P1 STG.E desc[UR16][R224.64], R240 ;  /* 0x000000f0e0001986 */ /* 0x0003e2000c101910 */
[----:B------:R-:W-:Y:S01]  /*23720*/  ULDC UR12, c[0x0][0x228] ;  /* 0x00008a00000c7ab9 */ /* 0x000fe20000000800 */
[----:B------:R-:W-:Y:S01]  /*23730*/  ULDC UR14, c[0x0][0x228] ;  /* 0x00008a00000e7ab9 */ /* 0x000fe20000000800 */
[----:B--2---:R-:W-:Y:S01]  /*23740*/  IMAD.WIDE R248, R0, 0x4, R232 ;  /* 0x0000000400f87825 */ /* 0x004fe200078e02e8 */
[----:B------:R2:W-:Y:S01]  /*23750*/  @P3 STG.E desc[UR16][R226.64], R247 ;  /* 0x000000f7e2003986 */ /* 0x0005e2000c101910 */
[----:B------:R-:W-:-:S02]  /*23760*/  ULDC UR18, c[0x0][0x228] ;  /* 0x00008a0000127ab9 */ /* 0x000fc40000000800 */
[C---:B------:R-:W-:Y:S01]  /*23770*/  VIADD R250, R9.reuse, 0x32 ;  /* 0x0000003209fa7836 */ /* 0x040fe20000000000 */
[----:B------:R4:W-:Y:S04]  /*23780*/  @P6 STG.E desc[UR16][R234.64], R246 ;  /* 0x000000f6ea006986 */ /* 0x0009e8000c101910 */
[----:B------:R-:W-:Y:S01]  /*23790*/  @P5 STG.E desc[UR16][R248.64], R245 ;  /* 0x000000f5f8005986 */ /* 0x000fe2000c101910 */
[----:B------:R-:W-:Y:S01]  /*237a0*/  ISETP.LT.AND P5, PT, R10, UR10, !P2 ;  /* 0x0000000a0a007c0c */ /* 0x000fe2000d7a1270 */
[----:B-1----:R-:W-:Y:S01]  /*237b0*/  VIADD R224, R9, 0x33 ;  /* 0x0000003309e07836 */ /* 0x002fe20000000000 */
[----:B------:R-:W-:Y:S01]  /*237c0*/  ISETP.GE.AND P1, PT, R250, UR4, PT ;  /* 0x00000004fa007c0c */ /* 0x000fe2000bf26270 */
[----:B------:R-:W-:Y:S01]  /*237d0*/  ULDC UR4, c[0x0][0x248] ;  /* 0x0000920000047ab9 */ /* 0x000fe20000000800 */
[----:B------:R-:W-:Y:S01]  /*237e0*/  ISETP.LT.AND P6, PT, R10, UR14, !P4 ;  /* 0x0000000e0a007c0c */ /* 0x000fe2000e7c1270 */
[----:B------:R-:W-:Y:S01]  /*237f0*/  VIADD R8, R0, UR4 ;  /* 0x0000000400087c36 */ /* 0x000fe20008000000 */
[----:B------:R-:W-:Y:S01]  /*23800*/  ISETP.GE.AND P3, PT, R224, UR8, PT ;  /* 0x00000008e0007c0c */ /* 0x000fe2000bf66270 */
[----:B------:R-:W-:Y:S01]  /*23810*/  ULDC UR10, c[0x0][0x228] ;  /* 0x00008a00000a7ab9 */ /* 0x000fe20000000800 */
[C---:B------:R-:W-:Y:S01]  /*23820*/  ISETP.LT.AND P2, PT, R11.reuse, UR12, !P2 ;  /* 0x0000000c0b007c0c */ /* 0x040fe2000d741270 */
[C---:B------:R-:W-:Y:S01]  /*23830*/  IMAD.WIDE R224, R8.reuse, 0x4, R2 ;  /* 0x0000000408e07825 */ /* 0x040fe200078e0202 */
[C---:B------:R-:W-:Y:S01]  /*23840*/  IADD3 R0, R8.reuse, UR6, RZ ;  /* 0x0000000608007c10 */ /* 0x040fe2000fffe0ff */
[----:B------:R-:W-:Y:S01]  /*23850*/  ULDC UR4, c[0x0][0x22c] ;  /* 0x00008b0000047ab9 */ /* 0x000fe20000000800 */
[----:B------:R-:W-:Y:S01]  /*23860*/  ISETP.LT.AND P4, PT, R11, UR18, !P4 ;  /* 0x000000120b007c0c */ /* 0x000fe2000e781270 */
[----:B--2---:R-:W-:Y:S01]  /*23870*/  IMAD.WIDE R226, R8, 0x4, R232 ;  /* 0x0000000408e27825 */ /* 0x004fe200078e02e8 */
[----:B------:R1:W-:Y:S01]  /*23880*/  @P5 STG.E desc[UR16][R224.64], R244 ;  /* 0x000000f4e0005986 */ /* 0x0003e2000c101910 */
[----:B------:R-:W-:Y:S01]  /*23890*/  ULDC UR8, c[0x0][0x22c] ;  /* 0x00008b0000087ab9 */ /* 0x000fe20000000800 */
[----:B------:R-:W-:Y:S01]  /*238a0*/  ULDC UR6, c[0x0][0x248] ;  /* 0x0000920000067ab9 */ /* 0x000fe20000000800 */
[----:B------:R-:W-:Y:S01]  /*238b0*/  VIADD R250, R9, 0x34 ;  /* 0x0000003409fa7836 */ /* 0x000fe20000000000 */
[----:B------:R-:W2:Y:S01]  /*238c0*/  LDL.LU R8, [R1+0x60] ;  /* 0x0000600001087983 */ /* 0x000ea20000300800 */
[C---:B----4-:R-:W-:Y:S01]  /*238d0*/  IMAD.WIDE R234, R0.reuse, 0x4, R2 ;  /* 0x0000000400ea7825 */ /* 0x050fe200078e0202 */
[----:B------:R-:W-:Y:S01]  /*238e0*/  ULDC UR12, c[0x0][0x228] ;  /* 0x00008a00000c7ab9 */ /* 0x000fe20000000800 */
[----:B------:R-:W-:Y:S01]  /*238f0*/  ULDC UR14, c[0x0][0x228] ;  /* 0x00008a00000e7ab9 */ /* 0x000fe20000000800 */
[----:B------:R-:W-:Y:S01]  /*23900*/  ULDC UR18, c[0x0][0x228] ;  /* 0x00008a0000127ab9 */ /* 0x000fe20000000800 */
[----:B-1----:R-:W4:Y:S01]  /*23910*/  LDL.LU R225, [R1+0x660] ;  /* 0x0006600001e17983 */ /* 0x002f220000300800 */
[----:B------:R-:W-:-:S03]  /*23920*/  IMAD.WIDE R248, R0, 0x4, R232 ;  /* 0x0000000400f87825 */ /* 0x000fc600078e02e8 */
[----:B------:R-:W2:Y:S01]  /*23930*/  LDL.LU R239, [R1+0x260] ;  /* 0x0002600001ef7983 */ /* 0x000ea20000300800 */
[----:B------:R-:W-:Y:S01]  /*23940*/  ISETP.GE.AND P5, PT, R250, UR4, PT ;  /* 0x00000004fa007c0c */ /* 0x000fe2000bfa6270 */
[----:B------:R-:W-:Y:S02]  /*23950*/  ULDC UR4, c[0x0][0x248] ;  /* 0x0000920000047ab9 */ /* 0x000fe40000000800 */
[----:B------:R-:W2:Y:S04]  /*23960*/  LDL.LU R238, [R1+0x664] ;  /* 0x0006640001ee7983 */ /* 0x000ea80000300800 */
[----:B------:R-:W2:Y:S01]  /*23970*/  LDL.LU R237, [R1+0x64] ;  /* 0x0000640001ed7983 */ /* 0x000ea20000300800 */
[----:B------:R-:W-:-:S03]  /*23980*/  VIADD R224, R9, 0x35 ;  /* 0x0000003509e07836 */ /* 0x000fc60000000000 */
[----:B------:R-:W2:Y:S04]  /*23990*/  LDL.LU R236, [R1+0x464] ;  /* 0x0004640001ec7983 */ /* 0x000ea80000300800 */
[----:B---3--:R1:W-:Y:S04]  /*239a0*/  @P2 STG.E desc[UR16][R226.64], R252 ;  /* 0x000000fce2002986 */ /* 0x0083e8000c101910 */
[----:B------:R-:W3:Y:S04]  /*239b0*/  LDL.LU R243, [R1+0x264] ;  /* 0x0002640001f37983 */ /* 0x000ee80000300800 */
[----:B------:R-:W3:Y:S04]  /*239c0*/  LDL.LU R242, [R1+0x668] ;  /* 0x0006680001f27983 */ /* 0x000ee80000300800 */
[----:B------:R-:W3:Y:S04]  /*239d0*/  LDL.LU R241, [R1+0x68] ;  /* 0x0000680001f17983 */ /* 0x000ee80000300800 */
[----:B------:R-:W3:Y:S01]  /*239e0*/  LDL.LU R240, [R1+0x468] ;  /* 0x0004680001f07983 */ /* 0x000ee20000300800 */
[----:B------:R-:W-:Y:S01]  /*239f0*/  ISETP.GE.AND P2, PT, R224, UR8, PT ;  /* 0x00000008e0007c0c */ /* 0x000fe2000bf46270 */
[----:B------:R-:W-:-:S02]  /*23a00*/  ULDC UR8, c[0x0][0x22c] ;  /* 0x00008b0000087ab9 */ /* 0x000fc40000000800 */
[----:B------:R-:W3:Y:S04]  /*23a10*/  LDL.LU R247, [R1+0x268] ;  /* 0x0002680001f77983 */ /* 0x000ee80000300800 */
[----:B------:R-:W3:Y:S04]  /*23a20*/  LDL.LU R246, [R1+0x66c] ;  /* 0x00066c0001f67983 */ /* 0x000ee80000300800 */
[----:B------:R-:W3:Y:S04]  /*23a30*/  LDL.LU R245, [R1+0x6c] ;  /* 0x00006c0001f57983 */ /* 0x000ee80000300800 */
[----:B------:R-:W3:Y:S04]  /*23a40*/  LDL.LU R244, [R1+0x46c] ;  /* 0x00046c0001f47983 */ /* 0x000ee80000300800 */
[----:B-1----:R-:W3:Y:S04]  /*23a50*/  LDL.LU R252, [R1+0x26c] ;  /* 0x00026c0001fc7983 */ /* 0x002ee80000300800 */
        /* <DEDUP_REMOVED lines=14> */
[----:B------:R-:W-:Y:S01]  /*23b40*/  IADD3 R250, R9, 0x36, RZ ;  /* 0x0000003609fa7810 */ /* 0x000fe20007ffe0ff */
[----:B------:R-:W-:Y:S01]  /*23b50*/  IMAD.WIDE R248, R0, 0x4, R232 ;  /* 0x0000000400f87825 */ /* 0x000fe200078e02e8 */
[----:B------:R-:W-:Y:S01]  /*23b60*/  ULDC UR12, c[0x0][0x228] ;  /* 0x00008a00000c7ab9 */ /* 0x000fe20000000800 */
        /* <DEDUP_REMOVED lines=29> */
[----:B---3--:R1:W-:Y:S01]  /*23d40*/  @P3 STG.E desc[UR16][R226.64], R243 ;  /* 0x000000f3e2003986 */ /* 0x0083e2000c101910 */
[----:B------:R-:W-:Y:S01]  /*23d50*/  ISETP.GE.AND P1, PT, R250, UR4, PT ;  /* 0x00000004fa007c0c */ /* 0x000fe2000bf26270 */
[----:B------:R-:W-:Y:S01]  /*23d60*/  ULDC UR4, c[0x0][0x248] ;  /* 0x0000920000047ab9 */ /* 0x000fe20000000800 */
[----:B------:R-:W-:Y:S01]  /*23d70*/  ULDC UR8, c[0x0][0x22c] ;  /* 0x00008b0000087ab9 */ /* 0x000fe20000000800 */
[----:B------:R3:W-:Y:S01]  /*23d80*/  @P6 STG.E desc[UR16][R234.64], R242 ;  /* 0x000000f2ea006986 */ /* 0x0007e2000c101910 */
[----:B------:R-:W-:Y:S01]  /*23d90*/  VIADD R8, R0, UR4 ;  /* 0x0000000400087c36 */ /* 0x000fe20008000000 */
[----:B------:R-:W-:-:S02]  /*23da0*/  ISETP.LT.AND P6, PT, R10, UR14, !P4 ;  /* 0x0000000e0a007c0c */ /* 0x000fc4000e7c1270 */
[----:B--2---:R-:W-:Y:S01]  /*23db0*/  IADD3 R224, R9, 0x39, RZ ;  /* 0x0000003909e07810 */ /* 0x004fe20007ffe0ff */
[----:B------:R2:W-:Y:S01]  /*23dc0*/  @P5 STG.E desc[UR16][R248.64], R241 ;  /* 0x000000f1f8005986 */ /* 0x0005e2000c101910 */
        /* <DEDUP_REMOVED lines=11> */
[C---:B---3--:R-:W-:Y:S01]  /*23e80*/  IMAD.WIDE R234, R0.reuse, 0x4, R2 ;  /* 0x0000000400ea7825 */ /* 0x048fe200078e0202 */
[----:B------:R-:W-:Y:S01]  /*23e90*/  ULDC UR12, c[0x0][0x228] ;  /* 0x00008a00000c7ab9 */ /* 0x000fe20000000800 */
[----:B------:R1:W-:Y:S01]  /*23ea0*/  @P5 STG.E desc[UR16][R224.64], R240 ;  /* 0x000000f0e0005986 */ /* 0x0003e2000c101910 */
[----:B------:R-:W-:Y:S01]  /*23eb0*/  ULDC UR14, c[0x0][0x228] ;  /* 0x00008a00000e7ab9 */ /* 0x000fe20000000800 */
[----:B--2---:R-:W-:Y:S01]  /*23ec0*/  IMAD.WIDE R248, R0, 0x4, R232 ;  /* 0x0000000400f87825 */ /* 0x004fe200078e02e8 */
[----:B------:R-:W-:Y:S01]  /*23ed0*/  ULDC UR18, c[0x0][0x228] ;  /* 0x00008a0000127ab9 */ /* 0x000fe20000000800 */
[----:B------:R2:W-:Y:S02]  /*23ee0*/  @P2 STG.E desc[UR16][R226.64], R247 ;  /* 0x000000f7e2002986 */ /* 0x0005e4000c101910 */
[----:B------:R-:W-:-:S02]  /*23ef0*/  VIADD R250, R9, 0x3a ;  /* 0x0000003a09fa7836 */ /* 0x000fc40000000000 */
[----:B------:R3:W-:Y:S03]  /*23f00*/  @P6 STG.E desc[UR16][R234.64], R246 ;  /* 0x000000f6ea006986 */ /* 0x0007e6000c101910 */
[----:B------:R-:W-:Y:S01]  /*23f10*/  ISETP.GE.AND P5, PT, R250, UR4, PT ;  /* 0x00000004fa007c0c */ /* 0x000fe2000bfa6270 */
[----:B------:R4:W-:Y:S01]  /*23f20*/  @P4 STG.E desc[UR16][R248.64], R245 ;  /* 0x000000f5f8004986 */ /* 0x0009e2000c101910 */
[----:B------:R-:W-:Y:S01]  /*23f30*/  ISETP.LT.AND P4, PT, R10, UR10, !P0 ;  /* 0x0000000a0a007c0c */ /* 0x000fe2000c781270 */
[----:B------:R-:W-:Y:S01]  /*23f40*/  ULDC UR4, c[0x0][0x248] ;  /* 0x0000920000047ab9 */ /* 0x000fe20000000800 */
[C---:B-1----:R-:W-:Y:S01]  /*23f50*/  VIADD R224, R9.reuse, 0x3b ;  /* 0x0000003b09e07836 */ /* 0x042fe20000000000 */
[----:B------:R-:W-:Y:S02]  /*23f60*/  IADD3 R8, R0, UR4, RZ ;  /* 0x0000000400087c10 */ /* 0x000fe4000fffe0ff */
[----:B------:R-:W-:Y:S01]  /*23f70*/  ISETP.LT.AND P6, PT, R10, UR14, !P1 ;  /* 0x0000000e0a007c0c */ /* 0x000fe2000cfc1270 */
[----:B------:R-:W-:Y:S01]  /*23f80*/  VIADD R250, R9, 0x3c ;  /* 0x0000003c09fa7836 */ /* 0x000fe20000000000 */
[----:B------:R-:W-:Y:S01]  /*23f90*/  ISETP.GE.AND P2, PT, R224, UR8, PT ;  /* 0x00000008e0007c0c */ /* 0x000fe2000bf46270 */
[C---:B------:R-:W-:Y:S01]  /*23fa0*/  IMAD.WIDE R224, R8.reuse, 0x4, R2 ;  /* 0x0000000408e07825 */ /* 0x040fe200078e0202 */
[C---:B------:R-:W-:Y:S01]  /*23fb0*/  ISETP.LT.AND P0, PT, R11.reuse, UR12, !P0 ;  /* 0x0000000c0b007c0c */ /* 0x040fe2000c701270 */
[----:B------:R-:W-:Y:S01]  /*23fc0*/  ULDC UR4, c[0x0][0x22c] ;  /* 0x00008b0000047ab9 */ /* 0x000fe20000000800 */
[----:B------:R-:W-:Y:S01]  /*23fd0*/  ULDC UR10, c[0x0][0x228] ;  /* 0x00008a00000a7ab9 */ /* 0x000fe20000000800 */
[C---:B------:R-:W-:Y:S01]  /*23fe0*/  VIADD R0, R8.reuse, UR6 ;  /* 0x0000000608007c36 */ /* 0x040fe20008000000 */
[----:B------:R1:W-:Y:S01]  /*23ff0*/  @P4 STG.E desc[UR16][R224.64], R244 ;  /* 0x000000f4e0004986 */ /* 0x0003e2000c101910 */
[----:B--2---:R-:W-:Y:S01]  /*24000*/  IMAD.WIDE R226, R8, 0x4, R232 ;  /* 0x0000000408e27825 */ /* 0x004fe200078e02e8 */
[----:B------:R-:W-:Y:S01]  /*24010*/  ISETP.LT.AND P1, PT, R11, UR18, !P1 ;  /* 0x000000120b007c0c */ /* 0x000fe2000cf21270 */
        /* <DEDUP_REMOVED lines=8> */
[----:B------:R-:W-:Y:S01]  /*240a0*/  ULDC UR12, c[0x0][0x228] ;  /* 0x00008a00000c7ab9 */ /* 0x000fe20000000800 */
[----:B------:R-:W-:Y:S01]  /*240b0*/  ULDC UR14, c[0x0][0x228] ;  /* 0x00008a00000e7ab9 */ /* 0x000fe20000000800 */
[----:B-1----:R-:W-:Y:S01]  /*240c0*/  VIADD R224, R9, 0x3d ;  /* 0x0000003d09e07836 */ /* 0x002fe20000000000 */
[----:B------:R-:W4:Y:S01]  /*240d0*/  LDL.LU R225, [R1+0x670] ;  /* 0x0006700001e17983 */ /* 0x000f220000300800 */
[----:B------:R-:W-:-:S03]  /*240e0*/  ULDC UR18, c[0x0][0x228] ;  /* 0x00008a0000127ab9 */ /* 0x000fc60000000800 */
[----:B------:R-:W2:Y:S04]  /*240f0*/  LDL.LU R239, [R1+0x270] ;  /* 0x0002700001ef7983 */ /* 0x000ea80000300800 */
[----:B------:R-:W2:Y:S04]  /*24100*/  LDL.LU R238, [R1+0x674] ;  /* 0x0006740001ee7983 */ /* 0x000ea80000300800 */
[----:B------:R-:W2:Y:S04]  /*24110*/  LDL.LU R237, [R1+0x74] ;  /* 0x0000740001ed7983 */ /* 0x000ea80000300800 */
        /* <DEDUP_REMOVED lines=57> */
[C---:B----4-:R-:W-:Y:S01]  /*244b0*/  IMAD.WIDE R234, R0.reuse, 0x4, R2 ;  /* 0x0000000400ea7825 */ /* 0x050fe200078e0202 */
[----:B------:R2:W-:Y:S03]  /*244c0*/  @P2 STG.E desc[UR16][R226.64], R243 ;  /* 0x000000f3e2002986 */ /* 0x0005e6000c101910 */
[----:B---3--:R-:W-:Y:S01]  /*244d0*/  IMAD.WIDE R248, R0, 0x4, R232 ;  /* 0x0000000400f87825 */ /* 0x008fe200078e02e8 */
        /* <DEDUP_REMOVED lines=151> */
[C---:B--2---:R-:W-:Y:S01]  /*24e50*/  VIADD R224, R9.reuse, 0x4b ;  /* 0x0000004b09e07836 */ /* 0x044fe20000000000 */
[----:B------:R-:W-:Y:S01]  /*24e60*/  ISETP.LT.AND P6, PT, R10, UR14, !P4 ;  /* 0x0000000e0a007c0c */ /* 0x000fe2000e7c1270 */
[----:B------:R-:W-:Y:S01]  /*24e70*/  VIADD R8, R0, UR4 ;  /* 0x0000000400087c36 */ /* 0x000fe20008000000 */
[----:B------:R-:W-:Y:S01]  /*24e80*/  IADD3 R250, R9, 0x4c, RZ ;  /* 0x0000004c09fa7810 */ /* 0x000fe20007ffe0ff */
[----:B------:R-:W-:Y:S01]  /*24e90*/  ULDC UR4, c[0x0][0x22c] ;  /* 0x00008b0000047ab9 */ /* 0x000fe20000000800 */
        /* <DEDUP_REMOVED lines=11> */
[----:B------:R-:W-:Y:S01]  /*24f50*/  ULDC UR14, c[0x0][0x228] ;  /* 0x00008a00000e7ab9 */ /* 0x000fe20000000800 */
[----:B------:R-:W2:Y:S01]  /*24f60*/  LDL.LU R8, [R1+0x90] ;  /* 0x0000900001087983 */ /* 0x000ea20000300800 */
[----:B------:R-:W-:-:S03]  /*24f70*/  ULDC UR18, c[0x0][0x228] ;  /* 0x00008a0000127ab9 */ /* 0x000fc60000000800 */
[----:B-1----:R-:W3:Y:S01]  /*24f80*/  LDL.LU R225, [R1+0x690] ;  /* 0x0006900001e17983 */ /* 0x002ee20000300800 */
[----:B------:R-:W-:-:S03]  /*24f90*/  IMAD.WIDE R234, R0, 0x4, R2 ;  /* 0x0000000400ea7825 */ /* 0x000fc600078e0202 */
[----:B------:R-:W4:Y:S01]  /*24fa0*/  LDL.LU R239, [R1+0x290] ;  /* 0x0002900001ef7983 */ /* 0x000f220000300800 */
[----:B------:R-:W-:-:S03]  /*24fb0*/  IMAD.WIDE R248, R0, 0x4, R232 ;  /* 0x0000000400f87825 */ /* 0x000fc600078e02e8 */
[----:B------:R-:W4:Y:S01]  /*24fc0*/  LDL.LU R238, [R1+0x694] ;  /* 0x0006940001ee7983 */ /* 0x000f220000300800 */
[----:B------:R-:W-:Y:S01]  /*24fd0*/  ISETP.GE.AND P5, PT, R250, UR4, PT ;  /* 0x00000004fa007c0c */ /* 0x000fe2000bfa6270 */
[----:B------:R-:W-:Y:S02]  /*24fe0*/  ULDC UR4, c[0x0][0x248] ;  /* 0x0000920000047ab9 */ /* 0x000fe40000000800 */
        /* <DEDUP_REMOVED lines=94> */
[C---:B-1----:R-:W-:Y:S01]  /*255d0*/  VIADD R224, R9.reuse, 0x53 ;  /* 0x0000005309e07836 */ /* 0x042fe20000000000 */
        /* <DEDUP_REMOVED lines=11> */
[----:B--2---:R-:W-:Y:S01]  /*25690*/  IMAD.WIDE R226, R8, 0x4, R232 ;  /* 0x0000000408e27825 */ /* 0x004fe200078e02e8 */
        /* <DEDUP_REMOVED lines=41> */
[----:B----4-:R1:W-:Y:S01]  /*25930*/  @P1 STG.E desc[UR16][R224.64], R236 ;  /* 0x000000ece0001986 */ /* 0x0103e2000c101910 */
[C---:B------:R-:W-:Y:S01]  /*25940*/  IADD3 R250, R9.reuse, 0x56, RZ ;  /* 0x0000005609fa7810 */ /* 0x040fe20007ffe0ff */
[----:B------:R-:W-:Y:S01]  /*25950*/  IMAD.WIDE R248, R0, 0x4, R232 ;  /* 0x0000000400f87825 */ /* 0x000fe200078e02e8 */
[----:B------:R-:W-:Y:S01]  /*25960*/  ULDC UR10, c[0x0][0x228] ;  /* 0x00008a00000a7ab9 */ /* 0x000fe20000000800 */
[----:B------:R-:W-:Y:S01]  /*25970*/  ULDC UR12, c[0x0][0x228] ;  /* 0x00008a00000c7ab9 */ /* 0x000fe20000000800 */
[----:B------:R-:W-:Y:S01]  /*25980*/  ISETP.GE.AND P1, PT, R250, UR4, PT ;  /* 0x00000004fa007c0c */ /* 0x000fe2000bf26270 */
[----:B------:R-:W-:Y:S01]  /*25990*/  ULDC UR4, c[0x0][0x248] ;  /* 0x0000920000047ab9 */ /* 0x000fe20000000800 */
[----:B------:R-:W-:Y:S01]  /*259a0*/  ULDC UR14, c[0x0][0x228] ;  /* 0x00008a00000e7ab9 */ /* 0x000fe20000000800 */
[----:B------:R-:W-:Y:S01]  /*259b0*/  ULDC UR18, c[0x0][0x228] ;  /* 0x00008a0000127ab9 */ /* 0x000fe20000000800 */
[----:B------:R-:W-:Y:S01]  /*259c0*/  ULDC UR6, c[0x0][0x248] ;  /* 0x0000920000067ab9 */ /* 0x000fe20000000800 */
[C---:B-1----:R-:W-:Y:S01]  /*259d0*/  VIADD R224, R9.reuse, 0x57 ;  /* 0x0000005709e07836 */ /* 0x042fe20000000000 */
[----:B------:R-:W-:Y:S01]  /*259e0*/  IADD3 R250, R9, 0x58, RZ ;  /* 0x0000005809fa7810 */ /* 0x000fe20007ffe0ff */
[----:B------:R-:W3:Y:S04]  /*259f0*/  LDL.LU R236, [R1+0x9f4] ;  /* 0x0009f40001ec7983 */ /* 0x000ee80000300800 */
[----:B--2---:R1:W-:Y:S04]  /*25a00*/  @P3 STG.E desc[UR16][R226.64], R8 ;  /* 0x00000008e2003986 */ /* 0x0043e8000c101910 */
[----:B------:R2:W-:Y:S01]  /*25a10*/  @P6 STG.E desc[UR16][R234.64], R239 ;  /* 0x000000efea006986 */ /* 0x0005e2000c101910 */
[----:B------:R-:W-:Y:S01]  /*25a20*/  ISETP.LT.AND P6, PT, R10, UR14, !P4 ;  /* 0x0000000e0a007c0c */ /* 0x000fe2000e7c1270 */
[----:B------:R-:W-:-:S02]  /*25a30*/  ULDC UR14, c[0x0][0x228] ;  /* 0x00008a00000e7ab9 */ /* 0x000fc40000000800 */
[----:B------:R4:W-:Y:S01]  /*25a40*/  @P5 STG.E desc[UR16][R248.64], R238 ;  /* 0x000000eef8005986 */ /* 0x0009e2000c101910 */
[----:B------:R-:W-:Y:S01]  /*25a50*/  ISETP.LT.AND P5, PT, R10, UR10, !P2 ;  /* 0x0000000a0a007c0c */ /* 0x000fe2000d7a1270 */
[----:B------:R-:W-:Y:S01]  /*25a60*/  ULDC UR10, c[0x0][0x228] ;  /* 0x00008a00000a7ab9 */ /* 0x000fe20000000800 */
[C---:B------:R-:W-:Y:S01]  /*25a70*/  ISETP.LT.AND P2, PT, R11.reuse, UR12, !P2 ;  /* 0x0000000c0b007c0c */ /* 0x040fe2000d741270 */
[----:B-1----:R-:W-:Y:S01]  /*25a80*/  VIADD R8, R0, UR4 ;  /* 0x0000000400087c36 */ /* 0x002fe20008000000 */
        /* <DEDUP_REMOVED lines=9> */
[----:B------:R-:W-:Y:S01]  /*25b20*/  IMAD.WIDE R226, R8, 0x4, R232 ;  /* 0x0000000408e27825 */ /* 0x000fe200078e02e8 */
[----:B------:R-:W-:Y:S03]  /*25b30*/  @P5 STG.E desc[UR16][R224.64], R237 ;  /* 0x000000ede0005986 */ /* 0x000fe6000c101910 */
[C---:B--2---:R-:W-:Y:S01]  /*25b40*/  IMAD.WIDE R234, R0.reuse, 0x4, R2 ;  /* 0x0000000400ea7825 */ /* 0x044fe200078e0202 */
[----:B------:R1:W-:Y:S03]  /*25b50*/  @P2 STG.E desc[UR16][R226.64], R243 ;  /* 0x000000f3e2002986 */ /* 0x0003e6000c101910 */
[----:B----4-:R-:W-:Y:S01]  /*25b60*/  IMAD.WIDE R248, R0, 0x4, R232 ;  /* 0x0000000400f87825 */ /* 0x010fe200078e02e8 */
[----:B------:R2:W-:Y:S01]  /*25b70*/  @P6 STG.E desc[UR16][R234.64], R242 ;  /* 0x000000f2ea006986 */ /* 0x0005e2000c101910 */
[----:B------:R-:W-:Y:S01]  /*25b80*/  ISETP.GE.AND P5, PT, R250, UR4, PT ;  /* 0x00000004fa007c0c */ /* 0x000fe2000bfa6270 */
[----:B------:R-:W-:-:S02]  /*25b90*/  ULDC UR4, c[0x0][0x248] ;  /* 0x0000920000047ab9 */ /* 0x000fc40000000800 */
[----:B------:R4:W-:Y:S01]  /*25ba0*/  @P4 STG.E desc[UR16][R248.64], R241 ;  /* 0x000000f1f8004986 */ /* 0x0009e2000c101910 */
[----:B------:R-:W-:Y:S01]  /*25bb0*/  ISETP.LT.AND P4, PT, R10, UR10, !P0 ;  /* 0x0000000a0a007c0c */ /* 0x000fe2000c781270 */
[----:B------:R-:W-:Y:S01]  /*25bc0*/  VIADD R8, R9, 0x59 ;  /* 0x0000005909087836 */ /* 0x000fe20000000000 */
[C---:B------:R-:W-:Y:S01]  /*25bd0*/  ISETP.LT.AND P0, PT, R11.reuse, UR12, !P0 ;  /* 0x0000000c0b007c0c */ /* 0x040fe2000c701270 */
[----:B-1----:R-:W-:Y:S01]  /*25be0*/  VIADD R226, R0, UR4 ;  /* 0x0000000400e27c36 */ /* 0x002fe20008000000 */
[----:B------:R-:W-:Y:S01]  /*25bf0*/  ISETP.LT.AND P6, PT, R10, UR14, !P1 ;  /* 0x0000000e0a007c0c */ /* 0x000fe2000cfc1270 */
        /* <DEDUP_REMOVED lines=8> */
[----:B------:R-:W-:Y:S01]  /*25c80*/  IMAD.WIDE R226, R226, 0x4, R232 ;  /* 0x00000004e2e27825 */ /* 0x000fe200078e02e8 */
[----:B------:R-:W-:Y:S01]  /*25c90*/  @P4 STG.E desc[UR16][R224.64], R240 ;  /* 0x000000f0e0004986 */ /* 0x000fe2000c101910 */
[----:B------:R-:W-:Y:S01]  /*25ca0*/  ULDC UR18, c[0x0][0x228] ;  /* 0x00008a0000127ab9 */ /* 0x000fe20000000800 */
[----:B------:R-:W-:Y:S01]  /*25cb0*/  ULDC UR6, c[0x0][0x248] ;  /* 0x0000920000067ab9 */ /* 0x000fe20000000800 */
[----:B--2---:R-:W-:Y:S01]  /*25cc0*/  IMAD.WIDE R234, R0, 0x4, R2 ;  /* 0x0000000400ea7825 */ /* 0x004fe200078e0202 */
[----:B------:R-:W-:-:S03]  /*25cd0*/  IADD3 R8, R9, 0x5a, RZ ;  /* 0x0000005a09087810 */ /* 0x000fc60007ffe0ff */
[----:B----4-:R-:W-:Y:S01]  /*25ce0*/  IMAD.WIDE R248, R0, 0x4, R232 ;  /* 0x0000000400f87825 */ /* 0x010fe200078e02e8 */
[----:B------:R1:W-:Y:S01]  /*25cf0*/  @P0 STG.E desc[UR16][R226.64], R247 ;  /* 0x000000f7e2000986 */ /* 0x0003e2000c101910 */
[----:B------:R-:W-:Y:S01]  /*25d00*/  ISETP.GE.AND P4, PT, R8, UR4, PT ;  /* 0x0000000408007c0c */ /* 0x000fe2000bf86270 */
[----:B------:R-:W-:Y:S01]  /*25d10*/  ULDC UR4, c[0x0][0x248] ;  /* 0x0000920000047ab9 */ /* 0x000fe20000000800 */
[----:B------:R-:W-:Y:S01]  /*25d20*/  ULDC UR8, c[0x0][0x22c] ;  /* 0x00008b0000087ab9 */ /* 0x000fe20000000800 */
[----:B------:R-:W-:Y:S04]  /*25d30*/  @P6 STG.E desc[UR16][R234.64], R246 ;  /* 0x000000f6ea006986 */ /* 0x000fe8000c101910 */
[----:B------:R-:W-:Y:S01]  /*25d40*/  @P1 STG.E desc[UR16][R248.64], R245 ;  /* 0x000000f5f8001986 */ /* 0x000fe2000c101910 */
[----:B------:R-:W-:Y:S01]  /*25d50*/  ISETP.LT.AND P1, PT, R10, UR10, !P3 ;  /* 0x0000000a0a007c0c */ /* 0x000fe2000df21270 */
[----:B------:R-:W-:-:S02]  /*25d60*/  VIADD R8, R9, 0x5b ;  /* 0x0000005b09087836 */ /* 0x000fc40000000000 */
[----:B-1----:R-:W-:Y:S01]  /*25d70*/  VIADD R226, R0, UR4 ;  /* 0x0000000400e27c36 */ /* 0x002fe20008000000 */
[C---:B------:R-:W-:Y:S01]  /*25d80*/  ISETP.LT.AND P3, PT, R11.reuse, UR12, !P3 ;  /* 0x0000000c0b007c0c */ /* 0x040fe2000df61270 */
[----:B------:R-:W-:Y:S01]  /*25d90*/  ULDC UR10, c[0x0][0x228] ;  /* 0x00008a00000a7ab9 */ /* 0x000fe20000000800 */
[----:B------:R-:W-:Y:S01]  /*25da0*/  ISETP.LT.AND P6, PT, R10, UR14, !P5 ;  /* 0x0000000e0a007c0c */ /* 0x000fe2000efc1270 */
[----:B------:R-:W-:Y:S01]  /*25db0*/  IMAD.WIDE R224, R226, 0x4, R2 ;  /* 0x00000004e2e07825 */ /* 0x000fe200078e0202 */
[----:B------:R-:W-:Y:S01]  /*25dc0*/  ISETP.GE.AND P0, PT, R8, UR8, PT ;  /* 0x0000000808007c0c */ /* 0x000fe2000bf06270 */
[----:B------:R-:W-:Y:S01]  /*25dd0*/  ULDC UR4, c[0x0][0x22c] ;  /* 0x00008b0000047ab9 */ /* 0x000fe20000000800 */
[----:B------:R-:W-:Y:S01]  /*25de0*/  ULDC UR12, c[0x0][0x228] ;  /* 0x00008a00000c7ab9 */ /* 0x000fe20000000800 */
[C---:B------:R-:W-:Y:S01]  /*25df0*/  VIADD R0, R226.reuse, UR6 ;  /* 0x00000006e2007c36 */ /* 0x040fe20008000000 */
[----:B------:R-:W-:Y:S01]  /*25e00*/  ULDC UR14, c[0x0][0x228] ;  /* 0x00008a00000e7ab9 */ /* 0x000fe20000000800 */
[----:B------:R1:W-:Y:S01]  /*25e10*/  @P1 STG.E desc[UR16][R224.64], R244 ;  /* 0x000000f4e0001986 */ /* 0x0003e2000c101910 */
[----:B------:R-:W-:Y:S01]  /*25e20*/  ISETP.LT.AND P5, PT, R11, UR18, !P5 ;  /* 0x000000120b007c0c */ /* 0x000fe2000efa1270 */
[----:B------:R-:W-:Y:S01]  /*25e30*/  IMAD.WIDE R226, R226, 0x4, R232 ;  /* 0x00000004e2e27825 */ /* 0x000fe200078e02e8 */
[----:B------:R-:W-:Y:S01]  /*25e40*/  IADD3 R8, R9, 0x5c, RZ ;  /* 0x0000005c09087810 */ /* 0x000fe20007ffe0ff */
[----:B------:R-:W-:Y:S01]  /*25e50*/  ULDC UR18, c[0x0][0x228] ;  /* 0x00008a0000127ab9 */ /* 0x000fe20000000800 */
[----:B------:R-:W-:Y:S01]  /*25e60*/  ULDC UR6, c[0x0][0x248] ;  /* 0x0000920000067ab9 */ /* 0x000fe20000000800 */
[----:B------:R-:W-:Y:S01]  /*25e70*/  ULDC UR8, c[0x0][0x22c] ;  /* 0x00008b0000087ab9 */ /* 0x000fe20000000800 */
[----:B-1----:R-:W2:Y:S04]  /*25e80*/  LDL.LU R224, [R1+0x6b0] ;  /* 0x0006b00001e07983 */ /* 0x002ea80000300800 */
[----:B------:R-:W4:Y:S04]  /*25e90*/  LDL.LU R225, [R1+0xb0] ;  /* 0x0000b00001e17983 */ /* 0x000f280000300800 */
[----:B------:R-:W3:Y:S01]  /*25ea0*/  LDL.LU R237, [R1+0x4b0] ;  /* 0x0004b00001ed7983 */ /* 0x000ee20000300800 */
[----:B------:R-:W-:-:S04]  /*25eb0*/  IMAD.WIDE R234, R0, 0x4, R2 ;  /* 0x0000000400ea7825 */ /* 0x000fc800078e0202 */
[----:B------:R-:W-:Y:S01]  /*25ec0*/  IMAD.WIDE R248, R0, 0x4, R232 ;  /* 0x0000000400f87825 */ /* 0x000fe200078e02e8 */
[----:B------:R1:W-:Y:S01]  /*25ed0*/  @P3 STG.E desc[UR16][R226.64], R252 ;  /* 0x000000fce2003986 */ /* 0x0003e2000c101910 */
[----:B------:R-:W-:Y:S01]  /*25ee0*/  ISETP.GE.AND P1, PT, R8, UR4, PT ;  /* 0x0000000408007c0c */ /* 0x000fe2000bf26270 */
[----:B------:R-:W-:Y:S02]  /*25ef0*/  ULDC UR4, c[0x0][0x248] ;  /* 0x0000920000047ab9 */ /* 0x000fe40000000800 */
[----:B------:R-:W3:Y:S04]  /*25f00*/  LDL.LU R250, [R1+0x6b4] ;  /* 0x0006b40001fa7983 */ /* 0x000ee80000300800 */
[----:B------:R-:W3:Y:S04]  /*25f10*/  LDL.LU R239, [R1+0xb4] ;  /* 0x0000b40001ef7983 */ /* 0x000ee80000300800 */
[----:B------:R-:W3:Y:S01]  /*25f20*/  LDL.LU R238, [R1+0x4b4] ;  /* 0x0004b40001ee7983 */ /* 0x000ee20000300800 */
[----:B-1----:R-:W-:Y:S01]  /*25f30*/  VIADD R226, R0, UR4 ;  /* 0x0000000400e27c36 */ /* 0x002fe20008000000 */
[----:B------:R-:W-:-:S02]  /*25f40*/  ULDC UR4, c[0x0][0x22c] ;  /* 0x00008b0000047ab9 */ /* 0x000fc40000000800 */
[----:B------:R-:W3:Y:S04]  /*25f50*/  LDL.LU R243, [R1+0x2b4] ;  /* 0x0002b40001f37983 */ /* 0x000ee80000300800 */
        /* <DEDUP_REMOVED lines=8> */
[----:B--2---:R-:W-:Y:S04]  /*25fe0*/  @P6 STG.E desc[UR16][R234.64], R224 ;  /* 0x000000e0ea006986 */ /* 0x004fe8000c101910 */
[----:B----4-:R1:W-:Y:S01]  /*25ff0*/  @P5 STG.E desc[UR16][R248.64], R225 ;  /* 0x000000e1f8005986 */ /* 0x0103e2000c101910 */
[----:B------:R-:W-:Y:S01]  /*26000*/  ISETP.LT.AND P5, PT, R10, UR10, !P2 ;  /* 0x0000000a0a007c0c */ /* 0x000fe2000d7a1270 */
[----:B------:R-:W-:-:S02]  /*26010*/  VIADD R8, R9, 0x5d ;  /* 0x0000005d09087836 */ /* 0x000fc40000000000 */
[----:B-1----:R-:W-:Y:S01]  /*26020*/  IMAD.WIDE R224, R226, 0x4, R2 ;  /* 0x00000004e2e07825 */ /* 0x002fe200078e0202 */
[----:B------:R-:W-:Y:S01]  /*26030*/  ISETP.LT.AND P6, PT, R10, UR14, !P4 ;  /* 0x0000000e0a007c0c */ /* 0x000fe2000e7c1270 */
[----:B------:R-:W-:-:S08]  /*26040*/  ULDC UR10, c[0x0][0x228] ;  /* 0x00008a00000a7ab9 */ /* 0x000fd00000000800 */
[----:B---3--:R1:W-:Y:S01]  /*26050*/  @P5 STG.E desc[UR16][R224.64], R237 ;  /* 0x000000ede0005986 */ /* 0x0083e2000c101910 */
[C---:B------:R-:W-:Y:S01]  /*26060*/  ISETP.LT.AND P2, PT, R11.reuse, UR12, !P2 ;  /* 0x0000000c0b007c0c */ /* 0x040fe2000d741270 */
[C---:B------:R-:W-:Y:S01]  /*26070*/  VIADD R0, R226.reuse, UR6 ;  /* 0x00000006e2007c36 */ /* 0x040fe20008000000 */
[----:B------:R-:W-:Y:S01]  /*26080*/  ISETP.LT.AND P4, PT, R11, UR18, !P4 ;  /* 0x000000120b007c0c */ /* 0x000fe2000e781270 */
[----:B------:R-:W-:Y:S01]  /*26090*/  ULDC UR14, c[0x0][0x228] ;  /* 0x00008a00000e7ab9 */ /* 0x000fe20000000800 */
[----:B-1----:R-:W2:Y:S01]  /*260a0*/  LDL.LU R237, [R1+0x9f0] ;  /* 0x0009f00001ed7983 */ /* 0x002ea20000300800 */
[----:B------:R-:W-:Y:S01]  /*260b0*/  IMAD.WIDE R226, R226, 0x4, R232 ;  /* 0x00000004e2e27825 */ /* 0x000fe200078e02e8 */
[----:B------:R-:W-:Y:S01]  /*260c0*/  ISETP.GE.AND P3, PT, R8, UR8, PT ;  /* 0x0000000808007c0c */ /* 0x000fe2000bf66270 */
[----:B------:R-:W-:Y:S01]  /*260d0*/  ULDC UR12, c[0x0][0x228] ;  /* 0x00008a00000c7ab9 */ /* 0x000fe20000000800 */
[----:B------:R-:W3:Y:S01]  /*260e0*/  LDL.LU R225, [R1+0x2b0] ;  /* 0x0002b00001e17983 */ /* 0x000ee20000300800 */
[C---:B------:R-:W-:Y:S01]  /*260f0*/  IMAD.WIDE R234, R0.reuse, 0x4, R2 ;  /* 0x0000000400ea7825 */ /* 0x040fe200078e0202 */
[C---:B------:R-:W-:Y:S01]  /*26100*/  IADD3 R8, R9.reuse, 0x5e, RZ ;  /* 0x0000005e09087810 */ /* 0x040fe20007ffe0ff */
[----:B------:R-:W-:Y:S01]  /*26110*/  ULDC UR18, c[0x0][0x228] ;  /* 0x00008a0000127ab9 */ /* 0x000fe20000000800 */
[----:B------:R-:W-:Y:S01]  /*26120*/  ULDC UR6, c[0x0][0x248] ;  /* 0x0000920000067ab9 */ /* 0x000fe20000000800 */
[----:B------:R-:W-:Y:S01]  /*26130*/  IMAD.WIDE R248, R0, 0x4, R232 ;  /* 0x0000000400f87825 */ /* 0x000fe200078e02e8 */
[----:B------:R-:W-:Y:S01]  /*26140*/  ISETP.GE.AND P5, PT, R8, UR4, PT ;  /* 0x0000000408007c0c */ /* 0x000fe2000bfa6270 */
[----:B------:R-:W-:Y:S01]  /*26150*/  ULDC UR4, c[0x0][0x248] ;  /* 0x0000920000047ab9 */ /* 0x000fe20000000800 */
[----:B------:R-:W-:Y:S01]  /*26160*/  ULDC UR8, c[0x0][0x22c] ;  /* 0x00008b0000087ab9 */ /* 0x000fe20000000800 */
[----:B------:R-:W-:Y:S01]  /*26170*/  VIADD R8, R9, 0x5f ;  /* 0x0000005f09087836 */ /* 0x000fe20000000000 */
[----:B---3--:R1:W-:Y:S04]  /*26180*/  @P2 STG.E desc[UR16][R226.64], R225 ;  /* 0x000000e1e2002986 */ /* 0x0083e8000c101910 */
        /* <DEDUP_REMOVED lines=14> */
[----:B------:R-:W-:Y:S01]  /*26270*/  IADD3 R8, R9, 0x60, RZ ;  /* 0x0000006009087810 */ /* 0x000fe20007ffe0ff */
[----:B------:R-:W-:Y:S01]  /*26280*/  ULDC UR18, c[0x0][0x228] ;  /* 0x00008a0000127ab9 */ /* 0x000fe20000000800 */
[----:B------:R-:W-:Y:S01]  /*26290*/  ULDC UR6, c[0x0][0x248] ;  /* 0x0000920000067ab9 */ /* 0x000fe20000000800 */
[----:B------:R-:W-:Y:S01]  /*262a0*/  IMAD.WIDE R226, R226, 0x4, R232 ;  /* 0x00000004e2e27825 */ /* 0x000fe200078e02e8 */
[----:B------:R-:W-:Y:S01]  /*262b0*/  @P4 STG.E desc[UR16][R224.64], R238 ;  /* 0x000000eee0004986 */ /* 0x000fe2000c101910 */
[----:B------:R-:W-:-:S02]  /*262c0*/  ULDC UR8, c[0x0][0x22c] ;  /* 0x00008b0000087ab9 */ /* 0x000fc40000000800 */
[C---:B---3--:R-:W-:Y:S01]  /*262d0*/  IMAD.WIDE R234, R0.reuse, 0x4, R2 ;  /* 0x0000000400ea7825 */ /* 0x048fe200078e0202 */
[----:B------:R1:W-:Y:S03]  /*262e0*/  @P0 STG.E desc[UR16][R226.64], R243 ;  /* 0x000000f3e2000986 */ /* 0x0003e6000c101910 */
[----:B----4-:R-:W-:Y:S01]  /*262f0*/  IMAD.WIDE R248, R0, 0x4, R232 ;  /* 0x0000000400f87825 */ /* 0x010fe200078e02e8 */
[----:B------:R3:W-:Y:S01]  /*26300*/  @P6 STG.E desc[UR16][R234.64], R242 ;  /* 0x000000f2ea006986 */ /* 0x0007e2000c101910 */
[----:B------:R-:W-:Y:S01]  /*26310*/  ISETP.GE.AND P4, PT, R8, UR4, PT ;  /* 0x0000000408007c0c */ /* 0x000fe2000bf86270 */
[----:B------:R-:W-:Y:S02]  /*26320*/  ULDC UR4, c[0x0][0x248] ;  /* 0x0000920000047ab9 */ /* 0x000fe40000000800 */
[----:B------:R4:W-:Y:S01]  /*26330*/  @P1 STG.E desc[UR16][R248.64], R241 ;  /* 0x000000f1f8001986 */ /* 0x0009e2000c101910 */
[----:B------:R-:W-:-:S02]  /*26340*/  ISETP.LT.AND P1, PT, R10, UR10, !P3 ;  /* 0x0000000a0a007c0c */ /* 0x000fc4000df21270 */
[----:B------:R-:W-:Y:S01]  /*26350*/  ISETP.LT.AND P6, PT, R10, UR14, !P5 ;  /* 0x0000000e0a007c0c */ /* 0x000fe2000efc1270 */
[----:B-1----:R-:W-:Y:S01]  /*26360*/  VIADD R226, R0, UR4 ;  /* 0x0000000400e27c36 */ /* 0x002fe20008000000 */
[----:B------:R-:W-:Y:S01]  /*26370*/  ISETP.LT.AND P3, PT, R11, UR12, !P3 ;  /* 0x0000000c0b007c0c */ /* 0x000fe2000df61270 */
[----:B------:R-:W-:Y:S01]  /*26380*/  VIADD R8, R9, 0x61 ;  /* 0x0000006109087836 */ /* 0x000fe20000000000 */
[----:B------:R-:W-:Y:S01]  /*26390*/  ISETP.LT.AND P5, PT, R11, UR18, !P5 ;  /* 0x000000120b007c0c */ /* 0x000fe2000efa1270 */
[C---:B------:R-:W-:Y:S01]  /*263a0*/  VIADD R0, R226.reuse, UR6 ;  /* 0x00000006e2007c36 */ /* 0x040fe20008000000 */
[----:B------:R-:W-:Y:S01]  /*263b0*/  ULDC UR10, c[0x0][0x228] ;  /* 0x00008a00000a7ab9 */ /* 0x000fe20000000800 */
[----:B------:R-:W-:Y:S01]  /*263c0*/  IMAD.WIDE R224, R226, 0x4, R2 ;  /* 0x00000004e2e07825 */ /* 0x000fe200078e0202 */
[----:B------:R-:W-:Y:S01]  /*263d0*/  ISETP.GE.AND P0, PT, R8, UR8, PT ;  /* 0x0000000808007c0c */ /* 0x000fe2000bf06270 */
[----:B------:R-:W-:Y:S01]  /*263e0*/  ULDC UR4, c[0x0][0x22c] ;  /* 0x00008b0000047ab9 */ /* 0x000fe20000000800 */
[----:B------:R-:W-:Y:S01]  /*263f0*/  ULDC UR12, c[0x0][0x228] ;  /* 0x00008a00000c7ab9 */ /* 0x000fe20000000800 */
[----:B------:R-:W-:Y:S01]  /*26400*/  IMAD.WIDE R226, R226, 0x4, R232 ;  /* 0x00000004e2e27825 */ /* 0x000fe200078e02e8 */
[----:B------:R-:W-:Y:S01]  /*26410*/  @P1 STG.E desc[UR16][R224.64], R240 ;  /* 0x000000f0e0001986 */ /* 0x000fe2000c101910 */
[----:B------:R-:W-:Y:S01]  /*26420*/  ULDC UR14, c[0x0][0x228] ;  /* 0x00008a00000e7ab9 */ /* 0x000fe20000000800 */
[----:B------:R-:W-:Y:S01]  /*26430*/  ULDC UR18, c[0x0][0x228] ;  /* 0x00008a0000127ab9 */ /* 0x000fe20000000800 */
[----:B---3--:R-:W-:Y:S01]  /*26440*/  IMAD.WIDE R234, R0, 0x4, R2 ;  /* 0x0000000400ea7825 */ /* 0x008fe200078e0202 */
[----:B------:R-:W-:Y:S01]  /*26450*/  IADD3 R8, R9, 0x62, RZ ;  /* 0x0000006209087810 */ /* 0x000fe20007ffe0ff */
[----:B------:R-:W-:-:S02]  /*26460*/  ULDC UR6, c[0x0][0x248] ;  /* 0x0000920000067ab9 */ /* 0x000fc40000000800 */
        /* <DEDUP_REMOVED lines=26> */
[----:B-1----:R-:W3:Y:S04]  /*26610*/  LDL.LU R224, [R1+0x6c0] ;  /* 0x0006c00001e07983 */ /* 0x002ee80000300800 */
[----:B------:R-:W4:Y:S04]  /*26620*/  LDL.LU R225, [R1+0xc0] ;  /* 0x0000c00001e17983 */ /* 0x000f280000300800 */
[----:B------:R-:W2:Y:S01]  /*26630*/  LDL.LU R238, [R1+0x4c0] ;  /* 0x0004c00001ee7983 */ /* 0x000ea20000300800 */
[----:B------:R-:W-:-:S04]  /*26640*/  IMAD.WIDE R234, R0, 0x4, R2 ;  /* 0x0000000400ea7825 */ /* 0x000fc800078e0202 */
[----:B------:R-:W-:Y:S01]  /*26650*/  IMAD.WIDE R248, R0, 0x4, R232 ;  /* 0x0000000400f87825 */ /* 0x000fe200078e02e8 */
[----:B------:R1:W-:Y:S01]  /*26660*/  @P2 STG.E desc[UR16][R226.64], R252 ;  /* 0x000000fce2002986 */ /* 0x0003e2000c101910 */
[----:B------:R-:W-:Y:S01]  /*26670*/  ISETP.GE.AND P5, PT, R8, UR4, PT ;  /* 0x0000000408007c0c */ /* 0x000fe2000bfa6270 */
[----:B------:R-:W-:Y:S02]  /*26680*/  ULDC UR4, c[0x0][0x248] ;  /* 0x0000920000047ab9 */ /* 0x000fe40000000800 */
[----:B------:R-:W2:Y:S04]  /*26690*/  LDL.LU R250, [R1+0xc4] ;  /* 0x0000c40001fa7983 */ /* 0x000ea80000300800 */
[----:B------:R-:W2:Y:S01]  /*266a0*/  LDL.LU R239, [R1+0x4c4] ;  /* 0x0004c40001ef7983 */ /* 0x000ea20000300800 */
[----:B-1----:R-:W-:-:S03]  /*266b0*/  VIADD R226, R0, UR4 ;  /* 0x0000000400e27c36 */ /* 0x002fc60008000000 */
[----:B------:R-:W2:Y:S04]  /*266c0*/  LDL.LU R243, [R1+0x2c4] ;  /* 0x0002c40001f37983 */ /* 0x000ea80000300800 */
[----:B---3--:R-:W-:Y:S01]  /*266d0*/  @P6 STG.E desc[UR16][R234.64], R224 ;  /* 0x000000e0ea006986 */ /* 0x008fe2000c101910 */
[----:B------:R-:W-:Y:S01]  /*266e0*/  VIADD R8, R9, 0x65 ;  /* 0x0000006509087836 */ /* 0x000fe20000000000 */
[----:B------:R-:W-:Y:S02]  /*266f0*/  ULDC UR4, c[0x0][0x22c] ;  /* 0x00008b0000047ab9 */ /* 0x000fe40000000800 */
[----:B----4-:R1:W-:Y:S01]  /*26700*/  @P4 STG.E desc[UR16][R248.64], R225 ;  /* 0x000000e1f8004986 */ /* 0x0103e2000c101910 */
[----:B------:R-:W-:Y:S01]  /*26710*/  ISETP.LT.AND P4, PT, R10, UR10, !P0 ;  /* 0x0000000a0a007c0c */ /* 0x000fe2000c781270 */
[----:B------:R-:W-:-:S02]  /*26720*/  VIADD R0, R226, UR6 ;  /* 0x00000006e2007c36 */ /* 0x000fc40008000000 */
[----:B------:R-:W3:Y:S01]  /*26730*/  LDL.LU R242, [R1+0x6c8] ;  /* 0x0006c80001f27983 */ /* 0x000ee20000300800 */
[----:B-1----:R-:W-:-:S03]  /*26740*/  IMAD.WIDE R224, R226, 0x4, R2 ;  /* 0x00000004e2e07825 */ /* 0x002fc600078e0202 */
[----:B------:R-:W4:Y:S01]  /*26750*/  LDL.LU R241, [R1+0xc8] ;  /* 0x0000c80001f17983 */ /* 0x000f220000300800 */
[----:B------:R-:W-:Y:S01]  /*26760*/  ISETP.LT.AND P0, PT, R11, UR12, !P0 ;  /* 0x0000000c0b007c0c */ /* 0x000fe2000c701270 */
[----:B------:R-:W-:Y:S01]  /*26770*/  ULDC UR10, c[0x0][0x228] ;  /* 0x00008a00000a7ab9 */ /* 0x000fe20000000800 */
[----:B------:R-:W-:Y:S01]  /*26780*/  ISETP.LT.AND P6, PT, R10, UR14, !P1 ;  /* 0x0000000e0a007c0c */ /* 0x000fe2000cfc1270 */
[----:B------:R-:W4:Y:S01]  /*26790*/  LDL.LU R240, [R1+0x4c8] ;  /* 0x0004c80001f07983 */ /* 0x000f220000300800 */
[----:B------:R-:W-:Y:S01]  /*267a0*/  IMAD.WIDE R226, R226, 0x4, R232 ;  /* 0x00000004e2e27825 */ /* 0x000fe200078e02e8 */
[----:B------:R-:W-:Y:S01]  /*267b0*/  ISETP.GE.AND P2, PT, R8, UR8, PT ;  /* 0x0000000808007c0c */ /* 0x000fe2000bf46270 */
[----:B------:R-:W-:Y:S01]  /*267c0*/  ULDC UR12, c[0x0][0x228] ;  /* 0x00008a00000c7ab9 */ /* 0x000fe20000000800 */
[----:B------:R-:W4:Y:S01]  /*267d0*/  LDL.LU R247, [R1+0x2c8] ;  /* 0x0002c80001f77983 */ /* 0x000f220000300800 */
[----:B------:R-:W-:-:S03]  /*267e0*/  ULDC UR6, c[0x0][0x248] ;  /* 0x0000920000067ab9 */ /* 0x000fc60000000800 */
[----:B--2---:R1:W-:Y:S01]  /*267f0*/  @P4 STG.E desc[UR16][R224.64], R238 ;  /* 0x000000eee0004986 */ /* 0x0043e2000c101910 */
[----:B------:R-:W-:Y:S01]  /*26800*/  ISETP.LT.AND P1, PT, R11, UR18, !P1 ;  /* 0x000000120b007c0c */ /* 0x000fe2000cf21270 */
[C---:B------:R-:W-:Y:S01]  /*26810*/  IMAD.WIDE R234, R0.reuse, 0x4, R2 ;  /* 0x0000000400ea7825 */ /* 0x040fe200078e0202 */
[----:B------:R-:W-:Y:S01]  /*26820*/  IADD3 R8, R9, 0x66, RZ ;  /* 0x0000006609087810 */ /* 0x000fe20007ffe0ff */
[----:B------:R-:W2:Y:S01]  /*26830*/  LDL.LU R246, [R1+0x6cc] ;  /* 0x0006cc0001f67983 */ /* 0x000ea20000300800 */
[----:B------:R-:W-:Y:S01]  /*26840*/  ULDC UR14, c[0x0][0x228] ;  /* 0x00008a00000e7ab9 */ /* 0x000fe20000000800 */
[----:B------:R-:W-:Y:S01]  /*26850*/  IMAD.WIDE R248, R0, 0x4, R232 ;  /* 0x0000000400f87825 */ /* 0x000fe200078e02e8 */
[----:B------:R-:W-:Y:S01]  /*26860*/  ULDC UR18, c[0x0][0x228] ;  /* 0x00008a0000127ab9 */ /* 0x000fe20000000800 */
[----:B------:R-:W2:Y:S01]  /*26870*/  LDL.LU R245, [R1+0xcc] ;  /* 0x0000cc0001f57983 */ /* 0x000ea20000300800 */
[----:B------:R-:W-:-:S03]  /*26880*/  ULDC UR8, c[0x0][0x22c] ;  /* 0x00008b0000087ab9 */ /* 0x000fc60000000800 */
[----:B------:R-:W2:Y:S04]  /*26890*/  LDL.LU R244, [R1+0x4cc] ;  /* 0x0004cc0001f47983 */ /* 0x000ea80000300800 */
[----:B------:R-:W2:Y:S04]  /*268a0*/  LDL.LU R252, [R1+0x2cc] ;  /* 0x0002cc0001fc7983 */ /* 0x000ea80000300800 */
[----:B-1----:R-:W2:Y:S04]  /*268b0*/  LDL.LU R238, [R1+0x9ec] ;  /* 0x0009ec0001ee7983 */ /* 0x002ea80000300800 */
[----:B------:R-:W3:Y:S04]  /*268c0*/  LDL.LU R224, [R1+0x2c0] ;  /* 0x0002c00001e07983 */ /* 0x000ee80000300800 */
[----:B------:R-:W4:Y:S01]  /*268d0*/  LDL.LU R225, [R1+0x6c4] ;  /* 0x0006c40001e17983 */ /* 0x000f220000300800 */
[----:B------:R-:W-:Y:S01]  /*268e0*/  ISETP.GE.AND P4, PT, R8, UR4, PT ;  /* 0x0000000408007c0c */ /* 0x000fe2000bf86270 */
[----:B------:R-:W-:Y:S01]  /*268f0*/  ULDC UR4, c[0x0][0x248] ;  /* 0x0000920000047ab9 */ /* 0x000fe20000000800 */
[----:B------:R-:W-:Y:S01]  /*26900*/  VIADD R8, R9, 0x67 ;  /* 0x0000006709087836 */ /* 0x000fe20000000000 */
[----:B---3--:R1:W-:Y:S04]  /*26910*/  @P0 STG.E desc[UR16][R226.64], R224 ;  /* 0x000000e0e2000986 */ /* 0x0083e8000c101910 */
[----:B----4-:R3:W-:Y:S01]  /*26920*/  @P6 STG.E desc[UR16][R234.64], R225 ;  /* 0x000000e1ea006986 */ /* 0x0107e2000c101910 */
        /* <DEDUP_REMOVED lines=12> */
[C---:B---3--:R-:W-:Y:S01]  /*269f0*/  IMAD.WIDE R224, R226.reuse, 0x4, R2 ;  /* 0x00000004e2e07825 */ /* 0x048fe200078e0202 */
[----:B------:R-:W-:Y:S01]  /*26a00*/  IADD3 R8, R9, 0x68, RZ ;  /* 0x0000006809087810 */ /* 0x000fe20007ffe0ff */
[----:B------:R-:W-:Y:S01]  /*26a10*/  ULDC UR18, c[0x0][0x228] ;  /* 0x00008a0000127ab9 */ /* 0x000fe20000000800 */
[----:B------:R-:W-:Y:S01]  /*26a20*/  ULDC UR6, c[0x0][0x248] ;  /* 0x0000920000067ab9 */ /* 0x000fe20000000800 */
[----:B------:R-:W-:Y:S01]  /*26a30*/  IMAD.WIDE R226, R226, 0x4, R232 ;  /* 0x00000004e2e27825 */ /* 0x000fe200078e02e8 */
[----:B------:R-:W-:Y:S01]  /*26a40*/  @P1 STG.E desc[UR16][R224.64], R239 ;  /* 0x000000efe0001986 */ /* 0x000fe2000c101910 */
[----:B------:R-:W-:-:S02]  /*26a50*/  ULDC UR8, c[0x0][0x22c] ;  /* 0x00008b0000087ab9 */ /* 0x000fc40000000800 */
[C---:B------:R-:W-:Y:S01]  /*26a60*/  IMAD.WIDE R234, R0.reuse, 0x4, R2 ;  /* 0x0000000400ea7825 */ /* 0x040fe200078e0202 */
        /* <DEDUP_REMOVED lines=30> */
[----:B--2---:R-:W-:Y:S04]  /*26c50*/  @P6 STG.E desc[UR16][R234.64], R246 ;  /* 0x000000f6ea006986 */ /* 0x004fe8000c101910 */
        /* <DEDUP_REMOVED lines=21> */
[----:B------:R-:W3:Y:S04]  /*26db0*/  LDL.LU R225, [R1+0xd0] ;  /* 0x0000d00001e17983 */ /* 0x000ee80000300800 */
[----:B------:R-:W4:Y:S01]  /*26dc0*/  LDL.LU R239, [R1+0x4d0] ;  /* 0x0004d00001ef7983 */ /* 0x000f220000300800 */
[----:B------:R-:W-:-:S04]  /*26dd0*/  IMAD.WIDE R234, R0, 0x4, R2 ;  /* 0x0000000400ea7825 */ /* 0x000fc800078e0202 */
[----:B------:R-:W-:Y:S01]  /*26de0*/  IMAD.WIDE R248, R0, 0x4, R232 ;  /* 0x0000000400f87825 */ /* 0x000fe200078e02e8 */
[----:B------:R1:W-:Y:S01]  /*26df0*/  @P0 STG.E desc[UR16][R226.64], R252 ;  /* 0x000000fce2000986 */ /* 0x0003e2000c101910 */
[----:B------:R-:W-:Y:S01]  /*26e00*/  ISETP.GE.AND P4, PT, R8, UR4, PT ;  /* 0x0000000408007c0c */ /* 0x000fe2000bf86270 */
[----:B------:R-:W-:Y:S01]  /*26e10*/  ULDC UR4, c[0x0][0x248] ;  /* 0x0000920000047ab9 */ /* 0x000fe20000000800 */
[----:B------:R-:W-:Y:S01]  /*26e20*/  VIADD R8, R9, 0x6d ;  /* 0x0000006d09087836 */ /* 0x000fe20000000000 */
[----:B------:R-:W4:Y:S04]  /*26e30*/  LDL.LU R250, [R1+0x4d4] ;  /* 0x0004d40001fa7983 */ /* 0x000f280000300800 */
[----:B------:R-:W4:Y:S01]  /*26e40*/  LDL.LU R243, [R1+0x2d4] ;  /* 0x0002d40001f37983 */ /* 0x000f220000300800 */
[----:B-1----:R-:W-:-:S03]  /*26e50*/  VIADD R226, R0, UR4 ;  /* 0x0000000400e27c36 */ /* 0x002fc60008000000 */
[----:B------:R-:W4:Y:S01]  /*26e60*/  LDL.LU R242, [R1+0x6d8] ;  /* 0x0006d80001f27983 */ /* 0x000f220000300800 */
[----:B------:R-:W-:Y:S01]  /*26e70*/  ISETP.GE.AND P0, PT, R8, UR8, PT ;  /* 0x0000000808007c0c */ /* 0x000fe2000bf06270 */
[----:B------:R-:W-:Y:S02]  /*26e80*/  ULDC UR4, c[0x0][0x22c] ;  /* 0x00008b0000047ab9 */ /* 0x000fe40000000800 */
[----:B------:R-:W4:Y:S01]  /*26e90*/  LDL.LU R241, [R1+0xd8] ;  /* 0x0000d80001f17983 */ /* 0x000f220000300800 */
[----:B------:R-:W-:-:S03]  /*26ea0*/  IADD3 R8, R9, 0x6e, RZ ;  /* 0x0000006e09087810 */ /* 0x000fc60007ffe0ff */
[----:B--2---:R-:W-:Y:S01]  /*26eb0*/  @P6 STG.E desc[UR16][R234.64], R224 ;  /* 0x000000e0ea006986 */ /* 0x004fe2000c101910 */
[----:B------:R-:W-:Y:S01]  /*26ec0*/  VIADD R0, R226, UR6 ;  /* 0x00000006e2007c36 */ /* 0x000fe20008000000 */
[----:B------:R-:W-:Y:S02]  /*26ed0*/  ULDC UR8, c[0x0][0x22c] ;  /* 0x00008b0000087ab9 */ /* 0x000fe40000000800 */
[----:B------:R-:W2:Y:S01]  /*26ee0*/  LDL.LU R240, [R1+0x4d8] ;  /* 0x0004d80001f07983 */ /* 0x000ea20000300800 */
[C---:B------:R-:W-:Y:S01]  /*26ef0*/  ISETP.LT.AND P6, PT, R10.reuse, UR14, !P5 ;  /* 0x0000000e0a007c0c */ /* 0x040fe2000efc1270 */
[----:B------:R-:W-:Y:S01]  /*26f00*/  ULDC UR14, c[0x0][0x228] ;  /* 0x00008a00000e7ab9 */ /* 0x000fe20000000800 */
[----:B------:R-:W-:Y:S01]  /*26f10*/  ULDC UR6, c[0x0][0x248] ;  /* 0x0000920000067ab9 */ /* 0x000fe20000000800 */
[----:B---3--:R1:W-:Y:S01]  /*26f20*/  @P1 STG.E desc[UR16][R248.64], R225 ;  /* 0x000000e1f8001986 */ /* 0x0083e2000c101910 */
[----:B------:R-:W-:Y:S01]  /*26f30*/  ISETP.LT.AND P1, PT, R10, UR10, !P3 ;  /* 0x0000000a0a007c0c */ /* 0x000fe2000df21270 */
[----:B------:R-:W-:-:S02]  /*26f40*/  ULDC UR10, c[0x0][0x228] ;  /* 0x00008a00000a7ab9 */ /* 0x000fc40000000800 */
[----:B------:R-:W3:Y:S04]  /*26f50*/  LDL.LU R247, [R1+0x2d8] ;  /* 0x0002d80001f77983 */ /* 0x000ee80000300800 */
[----:B------:R-:W3:Y:S01]  /*26f60*/  LDL.LU R246, [R1+0x6dc] ;  /* 0x0006dc0001f67983 */ /* 0x000ee20000300800 */
[----:B-1----:R-:W-:-:S03]  /*26f70*/  IMAD.WIDE R224, R226, 0x4, R2 ;  /* 0x00000004e2e07825 */ /* 0x002fc600078e0202 */
[----:B------:R-:W3:Y:S04]  /*26f80*/  LDL.LU R245, [R1+0xdc] ;  /* 0x0000dc0001f57983 */ /* 0x000ee80000300800 */
[----:B------:R-:W3:Y:S04]  /*26f90*/  LDL.LU R244, [R1+0x4dc] ;  /* 0x0004dc0001f47983 */ /* 0x000ee80000300800 */
[----:B------:R-:W3:Y:S04]  /*26fa0*/  LDL.LU R252, [R1+0x2dc] ;  /* 0x0002dc0001fc7983 */ /* 0x000ee80000300800 */
[----:B----4-:R1:W-:Y:S01]  /*26fb0*/  @P1 STG.E desc[UR16][R224.64], R239 ;  /* 0x000000efe0001986 */ /* 0x0103e2000c101910 */
[----:B------:R-:W-:-:S02]  /*26fc0*/  ISETP.GE.AND P1, PT, R8, UR4, PT ;  /* 0x0000000408007c0c */ /* 0x000fc4000bf26270 */
[C---:B------:R-:W-:Y:S02]  /*26fd0*/  ISETP.LT.AND P3, PT, R11.reuse, UR12, !P3 ;  /* 0x0000000c0b007c0c */ /* 0x040fe4000df61270 */
[----:B------:R-:W-:Y:S01]  /*26fe0*/  ISETP.LT.AND P5, PT, R11, UR18, !P5 ;  /* 0x000000120b007c0c */ /* 0x000fe2000efa1270 */
[----:B------:R-:W-:Y:S01]  /*26ff0*/  IMAD.WIDE R226, R226, 0x4, R232 ;  /* 0x00000004e2e27825 */ /* 0x000fe200078e02e8 */
[----:B------:R-:W-:Y:S01]  /*27000*/  ULDC UR12, c[0x0][0x228] ;  /* 0x00008a00000c7ab9 */ /* 0x000fe20000000800 */
[----:B------:R-:W-:Y:S01]  /*27010*/  ULDC UR4, c[0x0][0x248] ;  /* 0x0000920000047ab9 */ /* 0x000fe20000000800 */
[----:B------:R-:W-:Y:S01]  /*27020*/  ULDC UR18, c[0x0][0x228] ;  /* 0x00008a0000127ab9 */ /* 0x000fe20000000800 */
[----:B-1----:R-:W4:Y:S04]  /*27030*/  LDL.LU R239, [R1+0x9e8] ;  /* 0x0009e80001ef7983 */ /* 0x002f280000300800 */
[----:B------:R-:W2:Y:S04]  /*27040*/  LDL.LU R224, [R1+0x6d4] ;  /* 0x0006d40001e07983 */ /* 0x000ea80000300800 */
[----:B------:R-:W3:Y:S04]  /*27050*/  LDL.LU R225, [R1+0xd4] ;  /* 0x0000d40001e17983 */ /* 0x000ee80000300800 */
[----:B------:R-:W4:Y:S01]  /*27060*/  LDL.LU R8, [R1+0x2d0] ;  /* 0x0002d00001087983 */ /* 0x000f220000300800 */
[----:B------:R-:W-:-:S04]  /*27070*/  IMAD.WIDE R234, R0, 0x4, R2 ;  /* 0x0000000400ea7825 */ /* 0x000fc800078e0202 */
[----:B------:R-:W-:Y:S01]  /*27080*/  IMAD.WIDE R248, R0, 0x4, R232 ;  /* 0x0000000400f87825 */ /* 0x000fe200078e02e8 */
[----:B----4-:R1:W-:Y:S04]  /*27090*/  @P3 STG.E desc[UR16][R226.64], R8 ;  /* 0x00000008e2003986 */ /* 0x0103e8000c101910 */
[----:B--2---:R-:W-:Y:S01]  /*270a0*/  @P6 STG.E desc[UR16][R234.64], R224 ;  /* 0x000000e0ea006986 */ /* 0x004fe2000c101910 */
[C---:B------:R-:W-:Y:S01]  /*270b0*/  ISETP.LT.AND P6, PT, R10.reuse, UR14, !P4 ;  /* 0x0000000e0a007c0c */ /* 0x040fe2000e7c1270 */
[----:B------:R-:W-:Y:S02]  /*270c0*/  ULDC UR14, c[0x0][0x228] ;  /* 0x00008a00000e7ab9 */ /* 0x000fe40000000800 */
[----:B---3--:R2:W-:Y:S01]  /*270d0*/  @P5 STG.E desc[UR16][R248.64], R225 ;  /* 0x000000e1f8005986 */ /* 0x0085e2000c101910 */
[----:B------:R-:W-:Y:S01]  /*270e0*/  ISETP.LT.AND P5, PT, R10, UR10, !P2 ;  /* 0x0000000a0a007c0c */ /* 0x000fe2000d7a1270 */
[----:B------:R-:W-:Y:S01]  /*270f0*/  ULDC UR10, c[0x0][0x228] ;  /* 0x00008a00000a7ab9 */ /* 0x000fe20000000800 */
[C---:B------:R-:W-:Y:S01]  /*27100*/  ISETP.LT.AND P2, PT, R11.reuse, UR12, !P2 ;  /* 0x0000000c0b007c0c */ /* 0x040fe2000d741270 */
[----:B-1----:R-:W-:Y:S01]  /*27110*/  VIADD R226, R0, UR4 ;  /* 0x0000000400e27c36 */ /* 0x002fe20008000000 */
[----:B------:R-:W-:Y:S01]  /*27120*/  ISETP.LT.AND P4, PT, R11, UR18, !P4 ;  /* 0x000000120b007c0c */ /* 0x000fe2000e781270 */
[----:B------:R-:W-:Y:S01]  /*27130*/  VIADD R8, R9, 0x6f ;  /* 0x0000006f09087836 */ /* 0x000fe20000000000 */
[----:B------:R-:W-:Y:S01]  /*27140*/  ULDC UR4, c[0x0][0x22c] ;  /* 0x00008b0000047ab9 */ /* 0x000fe20000000800 */
[C---:B------:R-:W-:Y:S01]  /*27150*/  VIADD R0, R226.reuse, UR6 ;  /* 0x00000006e2007c36 */ /* 0x040fe20008000000 */
[----:B------:R-:W-:Y:S01]  /*27160*/  ULDC UR12, c[0x0][0x228] ;  /* 0x00008a00000c7ab9 */ /* 0x000fe20000000800 */
[----:B------:R-:W-:Y:S01]  /*27170*/  ULDC UR18, c[0x0][0x228] ;  /* 0x00008a0000127ab9 */ /* 0x000fe20000000800 */
[----:B--2---:R-:W-:Y:S01]  /*27180*/  IMAD.WIDE R224, R226, 0x4, R2 ;  /* 0x00000004e2e07825 */ /* 0x004fe200078e0202 */
[----:B------:R-:W-:Y:S01]  /*27190*/  ISETP.GE.AND P3, PT, R8, UR8, PT ;  /* 0x0000000808007c0c */ /* 0x000fe2000bf66270 */
[----:B------:R-:W-:-:S02]  /*271a0*/  ULDC UR6, c[0x0][0x248] ;  /* 0x0000920000067ab9 */ /* 0x000fc40000000800 */
[----:B------:R-:W-:Y:S01]  /*271b0*/  IMAD.WIDE R226, R226, 0x4, R232 ;  /* 0x00000004e2e27825 */ /* 0x000fe200078e02e8 */
[----:B------:R-:W-:-:S03]  /*271c0*/  IADD3 R8, R9, 0x70, RZ ;  /* 0x0000007009087810 */ /* 0x000fc60007ffe0ff */
[C---:B------:R-:W-:Y:S01]  /*271d0*/  IMAD.WIDE R234, R0.reuse, 0x4, R2 ;  /* 0x0000000400ea7825 */ /* 0x040fe200078e0202 */
[----:B------:R-:W-:Y:S03]  /*271e0*/  @P5 STG.E desc[UR16][R224.64], R250 ;  /* 0x000000fae0005986 */ /* 0x000fe6000c101910 */
[----:B------:R-:W-:Y:S01]  /*271f0*/  IMAD.WIDE R248, R0, 0x4, R232 ;  /* 0x0000000400f87825 */ /* 0x000fe200078e02e8 */
[----:B------:R1:W-:Y:S01]  /*27200*/  @P2 STG.E desc[UR16][R226.64], R243 ;  /* 0x000000f3e2002986 */ /* 0x0003e2000c101910 */
[----:B------:R-:W-:Y:S01]  /*27210*/  ISETP.GE.AND P5, PT, R8, UR4, PT ;  /* 0x0000000408007c0c */ /* 0x000fe2000bfa6270 */
[----:B------:R-:W-:Y:S01]  /*27220*/  ULDC UR4, c[0x0][0x248] ;  /* 0x0000920000047ab9 */ /* 0x000fe20000000800 */
[----:B------:R-:W-:Y:S01]  /*27230*/  ULDC UR8, c[0x0][0x22c] ;  /* 0x00008b0000087ab9 */ /* 0x000fe20000000800 */
[----:B------:R2:W-:Y:S01]  /*27240*/  @P6 STG.E desc[UR16][R234.64], R242 ;  /* 0x000000f2ea006986 */ /* 0x0005e2000c101910 */
[----:B------:R-:W-:Y:S01]  /*27250*/  ISETP.LT.AND P6, PT, R10, UR14, !P1 ;  /* 0x0000000e0a007c0c */ /* 0x000fe2000cfc1270 */
[----:B------:R-:W-:-:S02]  /*27260*/  VIADD R8, R9, 0x71 ;  /* 0x0000007109087836 */ /* 0x000fc40000000000 */
        /* <DEDUP_REMOVED lines=16> */
[----:B------:R-:W-:Y:S01]  /*27370*/  ULDC UR6, c[0x0][0x248] ;  /* 0x0000920000067ab9 */ /* 0x000fe20000000800 */
[----:B------:R-:W-:Y:S01]  /*27380*/  ULDC UR8, c[0x0][0x22c] ;  /* 0x00008b0000087ab9 */ /* 0x000fe20000000800 */
[C---:B--2---:R-:W-:Y:S01]  /*27390*/  IMAD.WIDE R234, R0.reuse, 0x4, R2 ;  /* 0x0000000400ea7825 */ /* 0x044fe200078e0202 */
[----:B------:R1:W-:Y:S03]  /*273a0*/  @P0 STG.E desc[UR16][R226.64], R247 ;  /* 0x000000f7e2000986 */ /* 0x0003e6000c101910 */
[----:B---3--:R-:W-:Y:S01]  /*273b0*/  IMAD.WIDE R248, R0, 0x4, R232 ;  /* 0x0000000400f87825 */ /* 0x008fe200078e02e8 */
[----:B------:R2:W-:Y:S01]  /*273c0*/  @P6 STG.E desc[UR16][R234.64], R246 ;  /* 0x000000f6ea006986 */ /* 0x0005e2000c101910 */
[----:B------:R-:W-:Y:S01]  /*273d0*/  ISETP.GE.AND P4, PT, R8, UR4, PT ;  /* 0x0000000408007c0c */ /* 0x000fe2000bf86270 */
[----:B------:R-:W-:-:S02]  /*273e0*/  ULDC UR4, c[0x0][0x248] ;  /* 0x0000920000047ab9 */ /* 0x000fc40000000800 */
[----:B------:R-:W-:Y:S01]  /*273f0*/  @P1 STG.E desc[UR16][R248.64], R245 ;  /* 0x000000f5f8001986 */ /* 0x000fe2000c101910 */
[C---:B------:R-:W-:Y:S02]  /*27400*/  ISETP.LT.AND P1, PT, R10.reuse, UR10, !P3 ;  /* 0x0000000a0a007c0c */ /* 0x040fe4000df21270 */
[----:B------:R-:W-:Y:S01]  /*27410*/  ISETP.LT.AND P6, PT, R10, UR14, !P5 ;  /* 0x0000000e0a007c0c */ /* 0x000fe2000efc1270 */
[----:B-1----:R-:W-:Y:S01]  /*27420*/  VIADD R226, R0, UR4 ;  /* 0x0000000400e27c36 */ /* 0x002fe20008000000 */
[----:B------:R-:W-:Y:S01]  /*27430*/  ISETP.LT.AND P3, PT, R11, UR12, !P3 ;  /* 0x0000000c0b007c0c */ /* 0x000fe2000df61270 */
[----:B------:R-:W-:Y:S01]  /*27440*/  VIADD R8, R9, 0x73 ;  /* 0x0000007309087836 */ /* 0x000fe20000000000 */
[----:B------:R-:W-:Y:S01]  /*27450*/  ISETP.LT.AND P5, PT, R11, UR18, !P5 ;  /* 0x000000120b007c0c */ /* 0x000fe2000efa1270 */
[C---:B------:R-:W-:Y:S01]  /*27460*/  IMAD.WIDE R224, R226.reuse, 0x4, R2 ;  /* 0x00000004e2e07825 */ /* 0x040fe200078e0202 */
[----:B------:R-:W-:Y:S01]  /*27470*/  ULDC UR10, c[0x0][0x228] ;  /* 0x00008a00000a7ab9 */ /* 0x000fe20000000800 */
[----:B------:R-:W-:Y:S01]  /*27480*/  ULDC UR4, c[0x0][0x22c] ;  /* 0x00008b0000047ab9 */ /* 0x000fe20000000800 */
[----:B------:R-:W-:Y:S01]  /*27490*/  ULDC UR14, c[0x0][0x228] ;  /* 0x00008a00000e7ab9 */ /* 0x000fe20000000800 */
[----:B------:R-:W-:Y:S01]  /*274a0*/  VIADD R0, R226, UR6 ;  /* 0x00000006e2007c36 */ /* 0x000fe20008000000 */
[----:B------:R-:W-:Y:S01]  /*274b0*/  ISETP.GE.AND P0, PT, R8, UR8, PT ;  /* 0x0000000808007c0c */ /* 0x000fe2000bf06270 */
[----:B------:R1:W-:Y:S01]  /*274c0*/  @P1 STG.E desc[UR16][R224.64], R244 ;  /* 0x000000f4e0001986 */ /* 0x0003e2000c101910 */
[----:B------:R-:W-:Y:S01]  /*274d0*/  IMAD.WIDE R226, R226, 0x4, R232 ;  /* 0x00000004e2e27825 */ /* 0x000fe200078e02e8 */
[----:B------:R-:W-:Y:S01]  /*274e0*/  ULDC UR12, c[0x0][0x228] ;  /* 0x00008a00000c7ab9 */ /* 0x000fe20000000800 */
[----:B------:R-:W-:Y:S01]  /*274f0*/  ULDC UR18, c[0x0][0x228] ;  /* 0x00008a0000127ab9 */ /* 0x000fe20000000800 */
[----:B------:R-:W-:Y:S01]  /*27500*/  ULDC UR6, c[0x0][0x248] ;  /* 0x0000920000067ab9 */ /* 0x000fe20000000800 */
[C---:B--2---:R-:W-:Y:S01]  /*27510*/  IMAD.WIDE R234, R0.reuse, 0x4, R2 ;  /* 0x0000000400ea7825 */ /* 0x044fe200078e0202 */
[----:B------:R-:W-:Y:S01]  /*27520*/  IADD3 R8, R9, 0x74, RZ ;  /* 0x0000007409087810 */ /* 0x000fe20007ffe0ff */
[----:B------:R-:W-:Y:S01]  /*27530*/  ULDC UR8, c[0x0][0x22c] ;  /* 0x00008b0000087ab9 */ /* 0x000fe20000000800 */
[----:B-1----:R-:W2:Y:S04]  /*27540*/  LDL.LU R224, [R1+0x6e0] ;  /* 0x0006e00001e07983 */ /* 0x002ea80000300800 */
[----:B------:R-:W3:Y:S04]  /*27550*/  LDL.LU R225, [R1+0xe0] ;  /* 0x0000e00001e17983 */ /* 0x000ee80000300800 */
[----:B------:R-:W4:Y:S01]  /*27560*/  LDL.LU R240, [R1+0x4e0] ;  /* 0x0004e00001f07983 */ /* 0x000f220000300800 */
[----:B------:R-:W-:-:S03]  /*27570*/  IMAD.WIDE R248, R0, 0x4, R232 ;  /* 0x0000000400f87825 */ /* 0x000fc600078e02e8 */
        /* <DEDUP_REMOVED lines=27> */
[----:B----4-:R1:W-:Y:S01]  /*27730*/  @P5 STG.E desc[UR16][R224.64], R240 ;  /* 0x000000f0e0005986 */ /* 0x0103e2000c101910 */
[----:B------:R-:W-:Y:S02]  /*27740*/  ISETP.GE.AND P5, PT, R8, UR4, PT ;  /* 0x0000000408007c0c */ /* 0x000fe4000bfa6270 */
[----:B------:R-:W-:-:S02]  /*27750*/  ISETP.LT.AND P2, PT, R11, UR12, !P2 ;  /* 0x0000000c0b007c0c */ /* 0x000fc4000d741270 */
        /* <DEDUP_REMOVED lines=12> */
[----:B--2---:R-:W-:Y:S04]  /*27820*/  @P6 STG.E desc[UR16][R234.64], R224 ;  /* 0x000000e0ea006986 */ /* 0x004fe8000c101910 */
[----:B---3--:R2:W-:Y:S01]  /*27830*/  @P4 STG.E desc[UR16][R248.64], R225 ;  /* 0x000000e1f8004986 */ /* 0x0085e2000c101910 */
[----:B------:R-:W-:Y:S01]  /*27840*/  ISETP.LT.AND P4, PT, R10, UR10, !P0 ;  /* 0x0000000a0a007c0c */ /* 0x000fe2000c781270 */
[----:B------:R-:W-:Y:S01]  /*27850*/  ULDC UR10, c[0x0][0x228] ;  /* 0x00008a00000a7ab9 */ /* 0x000fe20000000800 */
[----:B-1----:R-:W-:Y:S01]  /*27860*/  VIADD R226, R0, UR4 ;  /* 0x0000000400e27c36 */ /* 0x002fe20008000000 */
[----:B------:R-:W-:Y:S01]  /*27870*/  ISETP.LT.AND P0, PT, R11, UR12, !P0 ;  /* 0x0000000c0b007c0c */ /* 0x000fe2000c701270 */
[----:B------:R-:W-:Y:S01]  /*27880*/  VIADD R8, R9, 0x77 ;  /* 0x0000007709087836 */ /* 0x000fe20000000000 */
[----:B------:R-:W-:Y:S01]  /*27890*/  ISETP.LT.AND P6, PT, R10, UR14, !P1 ;  /* 0x0000000e0a007c0c */ /* 0x000fe2000cfc1270 */
[----:B------:R-:W-:Y:S01]  /*278a0*/  ULDC UR4, c[0x0][0x22c] ;  /* 0x00008b0000047ab9 */ /* 0x000fe20000000800 */
[----:B--2---:R-:W-:-:S04]  /*278b0*/  IMAD.WIDE R224, R226, 0x4, R2 ;  /* 0x00000004e2e07825 */ /* 0x004fc800078e0202 */
[C---:B------:R-:W-:Y:S02]  /*278c0*/  VIADD R0, R226.reuse, UR6 ;  /* 0x00000006e2007c36 */ /* 0x040fe40008000000 */
[----:B------:R1:W-:Y:S01]  /*278d0*/  @P4 STG.E desc[UR16][R224.64], R241 ;  /* 0x000000f1e0004986 */ /* 0x0003e2000c101910 */
[----:B------:R-:W-:Y:S01]  /*278e0*/  ISETP.LT.AND P1, PT, R11, UR18, !P1 ;  /* 0x000000120b007c0c */ /* 0x000fe2000cf21270 */
[----:B------:R-:W-:Y:S01]  /*278f0*/  IMAD.WIDE R226, R226, 0x4, R232 ;  /* 0x00000004e2e27825 */ /* 0x000fe200078e02e8 */
[----:B------:R-:W-:Y:S01]  /*27900*/  ISETP.GE.AND P2, PT, R8, UR8, PT ;  /* 0x0000000808007c0c */ /* 0x000fe2000bf46270 */
[----:B------:R-:W-:Y:S01]  /*27910*/  ULDC UR12, c[0x0][0x228] ;  /* 0x00008a00000c7ab9 */ /* 0x000fe20000000800 */
[----:B------:R-:W-:Y:S01]  /*27920*/  ULDC UR14, c[0x0][0x228] ;  /* 0x00008a00000e7ab9 */ /* 0x000fe20000000800 */
[----:B------:R-:W-:Y:S01]  /*27930*/  ULDC UR6, c[0x0][0x248] ;  /* 0x0000920000067ab9 */ /* 0x000fe20000000800 */
[----:B-1----:R-:W2:Y:S01]  /*27940*/  LDL.LU R241, [R1+0x9e0] ;  /* 0x0009e00001f17983 */ /* 0x002ea20000300800 */
[C---:B------:R-:W-:Y:S01]  /*27950*/  IMAD.WIDE R234, R0.reuse, 0x4, R2 ;  /* 0x0000000400ea7825 */ /* 0x040fe200078e0202 */
[C---:B------:R-:W-:Y:S01]  /*27960*/  IADD3 R8, R9.reuse, 0x78, RZ ;  /* 0x0000007809087810 */ /* 0x040fe20007ffe0ff */
[----:B------:R-:W-:Y:S01]  /*27970*/  ULDC UR18, c[0x0][0x228] ;  /* 0x00008a0000127ab9 */ /* 0x000fe20000000800 */
[----:B------:R-:W3:Y:S01]  /*27980*/  LDL.LU R225, [R1+0x2e4] ;  /* 0x0002e40001e17983 */ /* 0x000ee20000300800 */
        /* <DEDUP_REMOVED lines=32> */
[----:B------:R-:W-:Y:S01]  /*27b90*/  @P5 STG.E desc[UR16][R248.64], R245 ;  /* 0x000000f5f8005986 */ /* 0x000fe2000c101910 */
[----:B------:R-:W-:-:S02]  /*27ba0*/  ISETP.LT.AND P5, PT, R10, UR10, !P2 ;  /* 0x0000000a0a007c0c */ /* 0x000fc4000d7a1270 */
        /* <DEDUP_REMOVED lines=16> */
[C---:B---3--:R-:W-:Y:S01]  /*27cb0*/  IMAD.WIDE R234, R0.reuse, 0x4, R2 ;  /* 0x0000000400ea7825 */ /* 0x048fe200078e0202 */
[----:B------:R-:W-:Y:S01]  /*27cc0*/  IADD3 R8, R9, 0x7c, RZ ;  /* 0x0000007c09087810 */ /* 0x000fe20007ffe0ff */
[----:B------:R-:W-:Y:S01]  /*27cd0*/  ULDC UR8, c[0x0][0x22c] ;  /* 0x00008b0000087ab9 */ /* 0x000fe20000000800 */
[----:B-1----:R-:W3:Y:S04]  /*27ce0*/  LDL.LU R224, [R1+0x6f0] ;  /* 0x0006f00001e07983 */ /* 0x002ee80000300800 */
[----:B------:R-:W4:Y:S04]  /*27cf0*/  LDL.LU R225, [R1+0xf0] ;  /* 0x0000f00001e17983 */ /* 0x000f280000300800 */
[----:B------:R-:W2:Y:S01]  /*27d00*/  LDL.LU R242, [R1+0x4f0] ;  /* 0x0004f00001f27983 */ /* 0x000ea20000300800 */
[----:B------:R-:W-:-:S03]  /*27d10*/  IMAD.WIDE R248, R0, 0x4, R232 ;  /* 0x0000000400f87825 */ /* 0x000fc600078e02e8 */
[----:B------:R1:W-:Y:S01]  /*27d20*/  @P2 STG.E desc[UR16][R226.64], R252 ;  /* 0x000000fce2002986 */ /* 0x0003e2000c101910 */
[----:B------:R-:W-:Y:S01]  /*27d30*/  ISETP.GE.AND P5, PT, R8, UR4, PT ;  /* 0x0000000408007c0c */ /* 0x000fe2000bfa6270 */
[----:B------:R-:W-:Y:S01]  /*27d40*/  ULDC UR4, c[0x0][0x248] ;  /* 0x0000920000047ab9 */ /* 0x000fe20000000800 */
[----:B------:R-:W-:Y:S01]  /*27d50*/  VIADD R8, R9, 0x7d ;  /* 0x0000007d09087836 */ /* 0x000fe20000000000 */
[----:B------:R-:W2:Y:S04]  /*27d60*/  LDL.LU R243, [R1+0x4f4] ;  /* 0x0004f40001f37983 */ /* 0x000ea80000300800 */
[----:B------:R-:W2:Y:S01]  /*27d70*/  LDL.LU R244, [R1+0x4f8] ;  /* 0x0004f80001f47983 */ /* 0x000ea20000300800 */
[----:B-1----:R-:W-:-:S03]  /*27d80*/  VIADD R226, R0, UR4 ;  /* 0x0000000400e27c36 */ /* 0x002fc60008000000 */
[----:B------:R-:W2:Y:S01]  /*27d90*/  LDL.LU R250, [R1+0x2f8] ;  /* 0x0002f80001fa7983 */ /* 0x000ea20000300800 */
[----:B------:R-:W-:Y:S01]  /*27da0*/  ISETP.GE.AND P2, PT, R8, UR8, PT ;  /* 0x0000000808007c0c */ /* 0x000fe2000bf46270 */
[----:B------:R-:W-:Y:S01]  /*27db0*/  ULDC UR4, c[0x0][0x22c] ;  /* 0x00008b0000047ab9 */ /* 0x000fe20000000800 */
[----:B------:R-:W-:Y:S01]  /*27dc0*/  IADD3 R8, R9, 0x7e, RZ ;  /* 0x0000007e09087810 */ /* 0x000fe20007ffe0ff */
[----:B------:R-:W2:Y:S04]  /*27dd0*/  LDL.LU R247, [R1+0x6fc] ;  /* 0x0006fc0001f77983 */ /* 0x000ea80000300800 */
[----:B---3--:R-:W-:Y:S01]  /*27de0*/  @P6 STG.E desc[UR16][R234.64], R224 ;  /* 0x000000e0ea006986 */ /* 0x008fe2000c101910 */
[----:B------:R-:W-:Y:S01]  /*27df0*/  VIADD R0, R226, UR6 ;  /* 0x00000006e2007c36 */ /* 0x000fe20008000000 */
[----:B------:R-:W-:-:S02]  /*27e00*/  ULDC UR8, c[0x0][0x22c] ;  /* 0x00008b0000087ab9 */ /* 0x000fc40000000800 */
[----:B------:R-:W3:Y:S01]  /*27e10*/  LDL.LU R245, [R1+0xfc] ;  /* 0x0000fc0001f57983 */ /* 0x000ee20000300800 */
[C---:B------:R-:W-:Y:S01]  /*27e20*/  ISETP.LT.AND P6, PT, R10.reuse, UR14, !P1 ;  /* 0x0000000e0a007c0c */ /* 0x040fe2000cfc1270 */
[----:B------:R-:W-:Y:S01]  /*27e30*/  ULDC UR14, c[0x0][0x228] ;  /* 0x00008a00000e7ab9 */ /* 0x000fe20000000800 */
[----:B------:R-:W-:Y:S01]  /*27e40*/  ULDC UR6, c[0x0][0x248] ;  /* 0x0000920000067ab9 */ /* 0x000fe20000000800 */
[----:B----4-:R1:W-:Y:S01]  /*27e50*/  @P4 STG.E desc[UR16][R248.64], R225 ;  /* 0x000000e1f8004986 */ /* 0x0103e2000c101910 */
[----:B------:R-:W-:Y:S01]  /*27e60*/  ISETP.LT.AND P4, PT, R10, UR10, !P0 ;  /* 0x0000000a0a007c0c */ /* 0x000fe2000c781270 */
[----:B------:R-:W-:Y:S02]  /*27e70*/  ULDC UR10, c[0x0][0x228] ;  /* 0x00008a00000a7ab9 */ /* 0x000fe40000000800 */
[----:B------:R-:W4:Y:S04]  /*27e80*/  LDL.LU R246, [R1+0x4fc] ;  /* 0x0004fc0001f67983 */ /* 0x000f280000300800 */
[----:B------:R-:W4:Y:S01]  /*27e90*/  LDL.LU R252, [R1+0x2fc] ;  /* 0x0002fc0001fc7983 */ /* 0x000f220000300800 */
[----:B-1----:R-:W-:-:S05]  /*27ea0*/  IMAD.WIDE R224, R226, 0x4, R2 ;  /* 0x00000004e2e07825 */ /* 0x002fca00078e0202 */
[----:B--2---:R1:W-:Y:S01]  /*27eb0*/  @P4 STG.E desc[UR16][R224.64], R242 ;  /* 0x000000f2e0004986 */ /* 0x0043e2000c101910 */
[----:B------:R-:W-:Y:S02]  /*27ec0*/  ISETP.GE.AND P4, PT, R8, UR4, PT ;  /* 0x0000000408007c0c */ /* 0x000fe4000bf86270 */
[C---:B------:R-:W-:Y:S02]  /*27ed0*/  ISETP.LT.AND P0, PT, R11.reuse, UR12, !P0 ;  /* 0x0000000c0b007c0c */ /* 0x040fe4000c701270 */
[----:B------:R-:W-:Y:S01]  /*27ee0*/  ISETP.LT.AND P1, PT, R11, UR18, !P1 ;  /* 0x000000120b007c0c */ /* 0x000fe2000cf21270 */
[----:B------:R-:W-:Y:S01]  /*27ef0*/  IMAD.WIDE R226, R226, 0x4, R232 ;  /* 0x00000004e2e27825 */ /* 0x000fe200078e02e8 */
[----:B------:R-:W-:Y:S01]  /*27f00*/  ULDC UR4, c[0x0][0x248] ;  /* 0x0000920000047ab9 */ /* 0x000fe20000000800 */
[----:B------:R-:W-:Y:S01]  /*27f10*/  ULDC UR12, c[0x0][0x228] ;  /* 0x00008a00000c7ab9 */ /* 0x000fe20000000800 */
[----:B------:R-:W-:Y:S01]  /*27f20*/  ULDC UR18, c[0x0][0x228] ;  /* 0x00008a0000127ab9 */ /* 0x000fe20000000800 */
[----:B-1----:R-:W2:Y:S04]  /*27f30*/  LDL.LU R242, [R1+0x9dc] ;  /* 0x0009dc0001f27983 */ /* 0x002ea80000300800 */
[----:B------:R-:W3:Y:S04]  /*27f40*/  LDL.LU R224, [R1+0x6f4] ;  /* 0x0006f40001e07983 */ /* 0x000ee80000300800 */
[----:B------:R-:W4:Y:S04]  /*27f50*/  LDL.LU R225, [R1+0xf4] ;  /* 0x0000f40001e17983 */ /* 0x000f280000300800 */
[----:B------:R-:W2:Y:S01]  /*27f60*/  LDL.LU R8, [R1+0x2f0] ;  /* 0x0002f00001087983 */ /* 0x000ea20000300800 */
[----:B------:R-:W-:-:S04]  /*27f70*/  IMAD.WIDE R234, R0, 0x4, R2 ;  /* 0x0000000400ea7825 */ /* 0x000fc800078e0202 */
[----:B------:R-:W-:Y:S01]  /*27f80*/  IMAD.WIDE R248, R0, 0x4, R232 ;  /* 0x0000000400f87825 */ /* 0x000fe200078e02e8 */
[----:B--2---:R1:W-:Y:S04]  /*27f90*/  @P0 STG.E desc[UR16][R226.64], R8 ;  /* 0x00000008e2000986 */ /* 0x0043e8000c101910 */
[----:B---3--:R-:W-:Y:S04]  /*27fa0*/  @P6 STG.E desc[UR16][R234.64], R224 ;  /* 0x000000e0ea006986 */ /* 0x008fe8000c101910 */
[----:B----4-:R2:W-:Y:S01]  /*27fb0*/  @P1 STG.E desc[UR16][R248.64], R225 ;  /* 0x000000e1f8001986 */ /* 0x0105e2000c101910 */
[----:B------:R-:W-:Y:S01]  /*27fc0*/  ISETP.LT.AND P1, PT, R10, UR10, !P3 ;  /* 0x0000000a0a007c0c */ /* 0x000fe2000df21270 */
[----:B------:R-:W-:Y:S01]  /*27fd0*/  ULDC UR10, c[0x0][0x228] ;  /* 0x00008a00000a7ab9 */ /* 0x000fe20000000800 */
[----:B-1----:R-:W-:Y:S01]  /*27fe0*/  VIADD R226, R0, UR4 ;  /* 0x0000000400e27c36 */ /* 0x002fe20008000000 */
[----:B------:R-:W-:Y:S01]  /*27ff0*/  ULDC UR4, c[0x0][0x22c] ;  /* 0x00008b0000047ab9 */ /* 0x000fe20000000800 */
[----:B------:R-:W-:-:S02]  /*28000*/  VIADD R8, R9, 0x7f ;  /* 0x0000007f09087836 */ /* 0x000fc40000000000 */
[----:B--2---:R-:W-:-:S03]  /*28010*/  IMAD.WIDE R224, R226, 0x4, R2 ;  /* 0x00000004e2e07825 */ /* 0x004fc600078e0202 */
[----:B------:R-:W-:Y:S01]  /*28020*/  ISETP.GE.AND P0, PT, R8, UR8, PT ;  /* 0x0000000808007c0c */ /* 0x000fe2000bf06270 */
[----:B------:R-:W-:Y:S01]  /*28030*/  ULDC UR8, c[0x0][0x22c] ;  /* 0x00008b0000087ab9 */ /* 0x000fe20000000800 */
[----:B------:R-:W-:Y:S02]  /*28040*/  IADD3 R8, R9, 0x80, RZ ;  /* 0x0000008009087810 */ /* 0x000fe40007ffe0ff */
[----:B------:R1:W-:Y:S02]  /*28050*/  @P1 STG.E desc[UR16][R224.64], R243 ;  /* 0x000000f3e0001986 */ /* 0x0003e4000c101910 */
[----:B------:R-:W-:Y:S02]  /*28060*/  ISETP.GE.AND P1, PT, R8, UR4, PT ;  /* 0x0000000408007c0c */ /* 0x000fe4000bf26270 */
[C---:B------:R-:W-:Y:S02]  /*28070*/  ISETP.LT.AND P3, PT, R11.reuse, UR12, !P3 ;  /* 0x0000000c0b007c0c */ /* 0x040fe4000df61270 */
[----:B------:R-:W-:Y:S01]  /*28080*/  ISETP.LT.AND P6, PT, R10, UR14, !P5 ;  /* 0x0000000e0a007c0c */ /* 0x000fe2000efc1270 */
[C---:B------:R-:W-:Y:S01]  /*28090*/  VIADD R0, R226.reuse, UR6 ;  /* 0x00000006e2007c36 */ /* 0x040fe20008000000 */
[----:B-1----:R-:W2:Y:S01]  /*280a0*/  LDL.LU R243, [R1+0x9d8] ;  /* 0x0009d80001f37983 */ /* 0x002ea20000300800 */
[----:B------:R-:W-:Y:S01]  /*280b0*/  ISETP.LT.AND P5, PT, R11, UR18, !P5 ;  /* 0x000000120b007c0c */ /* 0x000fe2000efa1270 */
[----:B------:R-:W-:Y:S01]  /*280c0*/  IMAD.WIDE R226, R226, 0x4, R232 ;  /* 0x00000004e2e27825 */ /* 0x000fe200078e02e8 */
[----:B------:R-:W-:Y:S01]  /*280d0*/  ULDC UR12, c[0x0][0x228] ;  /* 0x00008a00000c7ab9 */ /* 0x000fe20000000800 */
[----:B------:R-:W3:Y:S01]  /*280e0*/  LDL.LU R224, [R1+0x6f8] ;  /* 0x0006f80001e07983 */ /* 0x000ee20000300800 */
[----:B------:R-:W-:Y:S01]  /*280f0*/  ULDC UR4, c[0x0][0x248] ;  /* 0x0000920000047ab9 */ /* 0x000fe20000000800 */
[----:B------:R-:W-:Y:S01]  /*28100*/  IMAD.WIDE R234, R0, 0x4, R2 ;  /* 0x0000000400ea7825 */ /* 0x000fe200078e0202 */
[----:B------:R-:W-:Y:S01]  /*28110*/  ULDC UR14, c[0x0][0x228] ;  /* 0x00008a00000e7ab9 */ /* 0x000fe20000000800 */
[----:B------:R-:W4:Y:S01]  /*28120*/  LDL.LU R225, [R1+0xf8] ;  /* 0x0000f80001e17983 */ /* 0x000f220000300800 */
[----:B------:R-:W-:Y:S01]  /*28130*/  ULDC UR18, c[0x0][0x228] ;  /* 0x00008a0000127ab9 */ /* 0x000fe20000000800 */
[----:B------:R-:W-:-:S02]  /*28140*/  ULDC UR6, c[0x0][0x248] ;  /* 0x0000920000067ab9 */ /* 0x000fc40000000800 */
[----:B------:R-:W2:Y:S01]  /*28150*/  LDL.LU R8, [R1+0x2f4] ;  /* 0x0002f40001087983 */ /* 0x000ea20000300800 */
[----:B------:R-:W-:-:S03]  /*28160*/  IMAD.WIDE R248, R0, 0x4, R232 ;  /* 0x0000000400f87825 */ /* 0x000fc600078e02e8 */
[----:B--2---:R1:W-:Y:S04]  /*28170*/  @P3 STG.E desc[UR16][R226.64], R8 ;  /* 0x00000008e2003986 */ /* 0x0043e8000c101910 */
[----:B---3--:R-:W-:Y:S01]  /*28180*/  @P6 STG.E desc[UR16][R234.64], R224 ;  /* 0x000000e0ea006986 */ /* 0x008fe2000c101910 */
[C---:B------:R-:W-:Y:S01]  /*28190*/  ISETP.LT.AND P6, PT, R10.reuse, UR14, !P4 ;  /* 0x0000000e0a007c0c */ /* 0x040fe2000e7c1270 */
[----:B------:R-:W-:Y:S02]  /*281a0*/  ULDC UR14, c[0x0][0x228] ;  /* 0x00008a00000e7ab9 */ /* 0x000fe40000000800 */
[----:B----4-:R2:W-:Y:S01]  /*281b0*/  @P5 STG.E desc[UR16][R248.64], R225 ;  /* 0x000000e1f8005986 */ /* 0x0105e2000c101910 */
        /* <DEDUP_REMOVED lines=14> */
[----:B------:R1:W-:Y:S03]  /*282a0*/  @P5 STG.E desc[UR16][R224.64], R244 ;  /* 0x000000f4e0005986 */ /* 0x0003e6000c101910 */
[----:B------:R-:W-:Y:S01]  /*282b0*/  IMAD.WIDE R234, R0, 0x4, R2 ;  /* 0x0000000400ea7825 */ /* 0x000fe200078e0202 */
[----:B------:R-:W-:-:S03]  /*282c0*/  IADD3 R8, R9, 0x82, RZ ;  /* 0x0000008209087810 */ /* 0x000fc60007ffe0ff */
[----:B------:R-:W-:Y:S01]  /*282d0*/  IMAD.WIDE R248, R0, 0x4, R232 ;  /* 0x0000000400f87825 */ /* 0x000fe200078e02e8 */
[----:B------:R2:W-:Y:S01]  /*282e0*/  @P2 STG.E desc[UR16][R226.64], R250 ;  /* 0x000000fae2002986 */ /* 0x0005e2000c101910 */
[----:B------:R-:W-:Y:S01]  /*282f0*/  ISETP.GE.AND P5, PT, R8, UR4, PT ;  /* 0x0000000408007c0c */ /* 0x000fe2000bfa6270 */
[----:B------:R-:W-:Y:S01]  /*28300*/  ULDC UR4, c[0x0][0x248] ;  /* 0x0000920000047ab9 */ /* 0x000fe20000000800 */
[----:B------:R-:W-:Y:S01]  /*28310*/  ULDC UR8, c[0x0][0x22c] ;  /* 0x00008b0000087ab9 */ /* 0x000fe20000000800 */
[----:B------:R-:W-:Y:S04]  /*28320*/  @P6 STG.E desc[UR16][R234.64], R247 ;  /* 0x000000f7ea006986 */ /* 0x000fe8000c101910 */
[----:B------:R3:W-:Y:S01]  /*28330*/  @P4 STG.E desc[UR16][R248.64], R245 ;  /* 0x000000f5f8004986 */ /* 0x0007e2000c101910 */
[----:B------:R-:W-:-:S03]  /*28340*/  ISETP.LT.AND P4, PT, R10, UR10, !P0 ;  /* 0x0000000a0a007c0c */ /* 0x000fc6000c781270 */
[----:B-1----:R-:W4:Y:S01]  /*28350*/  LDL.LU R244, [R1+0x9d4] ;  /* 0x0009d40001f47983 */ /* 0x002f220000300800 */
[----:B--2---:R-:W-:Y:S01]  /*28360*/  VIADD R226, R0, UR4 ;  /* 0x0000000400e27c36 */ /* 0x004fe20008000000 */
[----:B------:R-:W-:Y:S01]  /*28370*/  ISETP.LT.AND P0, PT, R11, UR12, !P0 ;  /* 0x0000000c0b007c0c */ /* 0x000fe2000c701270 */
[----:B------:R-:W-:Y:S01]  /*28380*/  VIADD R8, R9, 0x83 ;  /* 0x0000008309087836 */ /* 0x000fe20000000000 */
[----:B------:R-:W-:Y:S01]  /*28390*/  ISETP.LT.AND P6, PT, R10, UR14, !P1 ;  /* 0x0000000e0a007c0c */ /* 0x000fe2000cfc1270 */
[C---:B------:R-:W-:Y:S01]  /*283a0*/  IMAD.WIDE R224, R226.reuse, 0x4, R2 ;  /* 0x00000004e2e07825 */ /* 0x040fe200078e0202 */
[----:B------:R-:W-:Y:S01]  /*283b0*/  ULDC UR10, c[0x0][0x228] ;  /* 0x00008a00000a7ab9 */ /* 0x000fe20000000800 */
[----:B------:R-:W-:Y:S01]  /*283c0*/  ULDC UR4, c[0x0][0x22c] ;  /* 0x00008b0000047ab9 */ /* 0x000fe20000000800 */
[----:B---3--:R-:W2:Y:S01]  /*283d0*/  LDL.LU R245, [R1+0x500] ;  /* 0x0005000001f57983 */ /* 0x008ea20000300800 */
[C---:B------:R-:W-:Y:S01]  /*283e0*/  VIADD R0, R226.reuse, UR6 ;  /* 0x00000006e2007c36 */ /* 0x040fe20008000000 */
[----:B------:R-:W-:Y:S01]  /*283f0*/  ISETP.LT.AND P1, PT, R11, UR18, !P1 ;  /* 0x000000120b007c0c */ /* 0x000fe2000cf21270 */
[----:B------:R-:W-:Y:S01]  /*28400*/  ULDC UR12, c[0x0][0x228] ;  /* 0x00008a00000c7ab9 */ /* 0x000fe20000000800 */
[----:B------:R1:W-:Y:S01]  /*28410*/  @P4 STG.E desc[UR16][R224.64], R246 ;  /* 0x000000f6e0004986 */ /* 0x0003e2000c101910 */
[----:B------:R-:W-:Y:S01]  /*28420*/  IMAD.WIDE R226, R226, 0x4, R232 ;  /* 0x00000004e2e27825 */ /* 0x000fe200078e02e8 */
[----:B------:R-:W-:Y:S01]  /*28430*/  ISETP.GE.AND P2, PT, R8, UR8, PT ;  /* 0x0000000808007c0c */ /* 0x000fe2000bf46270 */
[----:B------:R-:W-:Y:S01]  /*28440*/  ULDC UR8, c[0x0][0x22c] ;  /* 0x00008b0000087ab9 */ /* 0x000fe20000000800 */
[----:B------:R-:W-:Y:S01]  /*28450*/  ULDC UR14, c[0x0][0x228] ;  /* 0x00008a00000e7ab9 */ /* 0x000fe20000000800 */
[C---:B------:R-:W-:Y:S01]  /*28460*/  IMAD.WIDE R234, R0.reuse, 0x4, R2 ;  /* 0x0000000400ea7825 */ /* 0x040fe200078e0202 */
[----:B------:R-:W-:Y:S01]  /*28470*/  ULDC UR18, c[0x0][0x228] ;  /* 0x00008a0000127ab9 */ /* 0x000fe20000000800 */
[----:B------:R-:W-:Y:S01]  /*28480*/  ULDC UR6, c[0x0][0x248] ;  /* 0x0000920000067ab9 */ /* 0x000fe20000000800 */
[----:B-1----:R-:W3:Y:S04]  /*28490*/  LDL.LU R224, [R1+0x700] ;  /* 0x0007000001e07983 */ /* 0x002ee80000300800 */
[----:B------:R-:W4:Y:S01]  /*284a0*/  LDL.LU R225, [R1+0x100] ;  /* 0x0001000001e17983 */ /* 0x000f220000300800 */
[----:B------:R-:W-:Y:S01]  /*284b0*/  IMAD.WIDE R248, R0, 0x4, R232 ;  /* 0x0000000400f87825 */ /* 0x000fe200078e02e8 */
[----:B------:R-:W-:-:S02]  /*284c0*/  IADD3 R8, R9, 0x84, RZ ;  /* 0x0000008409087810 */ /* 0x000fc40007ffe0ff */
[----:B------:R1:W-:Y:S02]  /*284d0*/  @P0 STG.E desc[UR16][R226.64], R252 ;  /* 0x000000fce2000986 */ /* 0x0003e4000c101910 */
[----:B------:R-:W-:Y:S01]  /*284e0*/  ISETP.GE.AND P4, PT, R8, UR4, PT ;  /* 0x0000000408007c0c */ /* 0x000fe2000bf86270 */
[----:B------:R-:W-:Y:S01]  /*284f0*/  ULDC UR4, c[0x0][0x248] ;  /* 0x0000920000047ab9 */ /* 0x000fe20000000800 */
[----:B------:R-:W-:Y:S01]  /*28500*/  VIADD R8, R9, 0x85 ;  /* 0x0000008509087836 */ /* 0x000fe20000000000 */
[----:B------:R-:W2:Y:S01]  /*28510*/  LDL.LU R246, [R1+0x504] ;  /* 0x0005040001f67983 */ /* 0x000ea20000300800 */
[----:B-1----:R-:W-:-:S03]  /*28520*/  VIADD R226, R0, UR4 ;  /* 0x0000000400e27c36 */ /* 0x002fc60008000000 */
[----:B------:R-:W-:Y:S01]  /*28530*/  ISETP.GE.AND P0, PT, R8, UR8, PT ;  /* 0x0000000808007c0c */ /* 0x000fe2000bf06270 */
[----:B------:R-:W2:Y:S01]  /*28540*/  LDL.LU R247, [R1+0x508] ;  /* 0x0005080001f77983 */ /* 0x000ea20000300800 */
[----:B------:R-:W-:Y:S01]  /*28550*/  IADD3 R8, R9, 0x86, RZ ;  /* 0x0000008609087810 */ /* 0x000fe20007ffe0ff */
[----:B------:R-:W-:Y:S02]  /*28560*/  ULDC UR4, c[0x0][0x22c] ;  /* 0x00008b0000047ab9 */ /* 0x000fe40000000800 */
[----:B---3--:R-:W-:Y:S01]  /*28570*/  @P6 STG.E desc[UR16][R234.64], R224 ;  /* 0x000000e0ea006986 */ /* 0x008fe2000c101910 */
[----:B------:R-:W-:Y:S01]  /*28580*/  VIADD R0, R226, UR6 ;  /* 0x00000006e2007c36 */ /* 0x000fe20008000000 */
[----:B------:R-:W-:Y:S02]  /*28590*/  ULDC UR8, c[0x0][0x22c] ;  /* 0x00008b0000087ab9 */ /* 0x000fe40000000800 */
[----:B------:R-:W3:Y:S01]  /*285a0*/  LDL.LU R252, [R1+0x50c] ;  /* 0x00050c0001fc7983 */ /* 0x000ee20000300800 */
[C---:B------:R-:W-:Y:S01]  /*285b0*/  ISETP.LT.AND P6, PT, R10.reuse, UR14, !P5 ;  /* 0x0000000e0a007c0c */ /* 0x040fe2000efc1270 */
[----:B------:R-:W-:Y:S01]  /*285c0*/  ULDC UR14, c[0x0][0x228] ;  /* 0x00008a00000e7ab9 */ /* 0x000fe20000000800 */
[----:B------:R-:W-:Y:S01]  /*285d0*/  ULDC UR6, c[0x0][0x248] ;  /* 0x0000920000067ab9 */ /* 0x000fe20000000800 */
[----:B----4-:R1:W-:Y:S01]  /*285e0*/  @P1 STG.E desc[UR16][R248.64], R225 ;  /* 0x000000e1f8001986 */ /* 0x0103e2000c101910 */
[----:B------:R-:W-:Y:S01]  /*285f0*/  ISETP.LT.AND P1, PT, R10, UR10, !P3 ;  /* 0x0000000a0a007c0c */ /* 0x000fe2000df21270 */
[----:B------:R-:W-:-:S02]  /*28600*/  ULDC UR10, c[0x0][0x228] ;  /* 0x00008a00000a7ab9 */ /* 0x000fc40000000800 */
[----:B------:R-:W4:Y:S01]  /*28610*/  LDL.LU R250, [R1+0x30c] ;  /* 0x00030c0001fa7983 */ /* 0x000f220000300800 */
[----:B-1----:R-:W-:-:S09]  /*28620*/  IMAD.WIDE R224, R226, 0x4, R2 ;  /* 0x00000004e2e07825 */ /* 0x002fd200078e0202 */
        /* <DEDUP_REMOVED lines=62> */
[C---:B------:R-:W-:Y:S01]  /*28a10*/  ISETP.LT.AND P1, PT, R11.reuse, UR18, !P1 ;  /* 0x000000120b007c0c */ /* 0x040fe2000cf21270 */
[----:B------:R-:W-:Y:S01]  /*28a20*/  IMAD.WIDE R226, R226, 0x4, R232 ;  /* 0x00000004e2e27825 */ /* 0x000fe200078e02e8 */
[----:B------:R-:W-:Y:S01]  /*28a30*/  ULDC UR4, c[0x0][0x248] ;  /* 0x0000920000047ab9 */ /* 0x000fe20000000800 */
[----:B------:R-:W3:Y:S01]  /*28a40*/  LDL.LU R224, [R1+0x70c] ;  /* 0x00070c0001e07983 */ /* 0x000ee20000300800 */
[----:B------:R-:W-:Y:S01]  /*28a50*/  ULDC UR12, c[0x0][0x228] ;  /* 0x00008a00000c7ab9 */ /* 0x000fe20000000800 */
[C---:B------:R-:W-:Y:S01]  /*28a60*/  IMAD.WIDE R234, R0.reuse, 0x4, R2 ;  /* 0x0000000400ea7825 */ /* 0x040fe200078e0202 */
[----:B------:R-:W-:Y:S01]  /*28a70*/  ULDC UR14, c[0x0][0x228] ;  /* 0x00008a00000e7ab9 */ /* 0x000fe20000000800 */
[----:B------:R-:W4:Y:S01]  /*28a80*/  LDL.LU R225, [R1+0x10c] ;  /* 0x00010c0001e17983 */ /* 0x000f220000300800 */
[----:B------:R-:W-:Y:S01]  /*28a90*/  ULDC UR6, c[0x0][0x248] ;  /* 0x0000920000067ab9 */ /* 0x000fe20000000800 */
[----:B------:R-:W-:Y:S01]  /*28aa0*/  IMAD.WIDE R248, R0, 0x4, R232 ;  /* 0x0000000400f87825 */ /* 0x000fe200078e02e8 */
[----:B------:R-:W-:Y:S01]  /*28ab0*/  ULDC UR18, c[0x0][0x228] ;  /* 0x00008a0000127ab9 */ /* 0x000fe20000000800 */
[----:B------:R-:W2:Y:S04]  /*28ac0*/  LDL.LU R8, [R1+0x308] ;  /* 0x0003080001087983 */ /* 0x000ea80000300800 */
[----:B--2---:R1:W-:Y:S04]  /*28ad0*/  @P0 STG.E desc[UR16][R226.64], R8 ;  /* 0x00000008e2000986 */ /* 0x0043e8000c101910 */
[----:B---3--:R-:W-:Y:S04]  /*28ae0*/  @P6 STG.E desc[UR16][R234.64], R224 ;  /* 0x000000e0ea006986 */ /* 0x008fe8000c101910 */
[----:B----4-:R2:W-:Y:S01]  /*28af0*/  @P1 STG.E desc[UR16][R248.64], R225 ;  /* 0x000000e1f8001986 */ /* 0x0105e2000c101910 */
[----:B------:R-:W-:Y:S01]  /*28b00*/  ISETP.LT.AND P1, PT, R10, UR8, !P3 ;  /* 0x000000080a007c0c */ /* 0x000fe2000df21270 */
[----:B------:R-:W-:Y:S01]  /*28b10*/  ULDC UR8, c[0x0][0x22c] ;  /* 0x00008b0000087ab9 */ /* 0x000fe20000000800 */
[----:B-1----:R-:W-:Y:S01]  /*28b20*/  VIADD R227, R0, UR4 ;  /* 0x0000000400e37c36 */ /* 0x002fe20008000000 */
[----:B------:R-:W-:Y:S01]  /*28b30*/  ISETP.LT.AND P3, PT, R11, UR10, !P3 ;  /* 0x0000000a0b007c0c */ /* 0x000fe2000df61270 */
[----:B------:R-:W-:Y:S01]  /*28b40*/  VIADD R8, R9, 0x8b ;  /* 0x0000008b09087836 */ /* 0x000fe20000000000 */
[----:B------:R-:W-:Y:S01]  /*28b50*/  ISETP.LT.AND P6, PT, R10, UR12, !P5 ;  /* 0x0000000c0a007c0c */ /* 0x000fe2000efc1270 */
[----:B------:R-:W-:Y:S01]  /*28b60*/  ULDC UR4, c[0x0][0x22c] ;  /* 0x00008b0000047ab9 */ /* 0x000fe20000000800 */
[----:B--2---:R-:W-:Y:S01]  /*28b70*/  IMAD.WIDE R224, R227, 0x4, R2 ;  /* 0x00000004e3e07825 */ /* 0x004fe200078e0202 */
[----:B------:R-:W-:Y:S01]  /*28b80*/  ULDC UR10, c[0x0][0x228] ;  /* 0x00008a00000a7ab9 */ /* 0x000fe20000000800 */
[----:B------:R-:W-:-:S04]  /*28b90*/  ULDC UR12, c[0x0][0x228] ;  /* 0x00008a00000c7ab9 */ /* 0x000fc80000000800 */
[----:B------:R1:W-:Y:S04]  /*28ba0*/  @P1 STG.E desc[UR16][R224.64], R252 ;  /* 0x000000fce0001986 */ /* 0x0003e8000c101910 */
[----:B-1----:R-:W2:Y:S04]  /*28bb0*/  LDL.LU R252, [R1+0x9c4] ;  /* 0x0009c40001fc7983 */ /* 0x002ea80000300800 */
[----:B------:R-:W3:Y:S01]  /*28bc0*/  LDL.LU R225, [R1+0x710] ;  /* 0x0007100001e17983 */ /* 0x000ee20000300800 */
[----:B------:R-:W-:Y:S01]  /*28bd0*/  ISETP.LT.AND P5, PT, R11, UR14, !P5 ;  /* 0x0000000e0b007c0c */ /* 0x000fe2000efa1270 */
[C---:B------:R-:W-:Y:S01]  /*28be0*/  VIADD R0, R227.reuse, UR6 ;  /* 0x00000006e3007c36 */ /* 0x040fe20008000000 */
[----:B------:R-:W-:Y:S01]  /*28bf0*/  ISETP.GE.AND P0, PT, R8, UR4, PT ;  /* 0x0000000408007c0c */ /* 0x000fe2000bf06270 */
[----:B------:R-:W-:Y:S01]  /*28c00*/  IMAD.WIDE R226, R227, 0x4, R232 ;  /* 0x00000004e3e27825 */ /* 0x000fe200078e02e8 */
[----:B------:R-:W-:Y:S01]  /*28c10*/  ULDC UR14, c[0x0][0x228] ;  /* 0x00008a00000e7ab9 */ /* 0x000fe20000000800 */
[----:B------:R-:W-:-:S02]  /*28c20*/  ULDC UR6, c[0x0][0x248] ;  /* 0x0000920000067ab9 */ /* 0x000fc40000000800 */
[C---:B------:R-:W-:Y:S01]  /*28c30*/  IMAD.WIDE R234, R0.reuse, 0x4, R2 ;  /* 0x0000000400ea7825 */ /* 0x040fe200078e0202 */
[----:B------:R1:W-:Y:S03]  /*28c40*/  @P3 STG.E desc[UR16][R226.64], R250 ;  /* 0x000000fae2003986 */ /* 0x0003e6000c101910 */
[----:B------:R-:W-:Y:S01]  /*28c50*/  IMAD.WIDE R248, R0, 0x4, R232 ;  /* 0x0000000400f87825 */ /* 0x000fe200078e02e8 */
[----:B------:R-:W-:Y:S01]  /*28c60*/  IADD3 R8, R9, 0xfe, RZ ;  /* 0x000000fe09087810 */ /* 0x000fe20007ffe0ff */
[----:B------:R-:W-:Y:S01]  /*28c70*/  ULDC UR4, c[0x0][0x248] ;  /* 0x0000920000047ab9 */ /* 0x000fe20000000800 */
[----:B-1----:R-:W4:Y:S04]  /*28c80*/  LDL.LU R250, [R1+0x718] ;  /* 0x0007180001fa7983 */ /* 0x002f280000300800 */
[----:B---3--:R-:W-:Y:S04]  /*28c90*/  @P6 STG.E desc[UR16][R234.64], R225 ;  /* 0x000000e1ea006986 */ /* 0x008fe8000c101910 */
[----:B------:R1:W-:Y:S04]  /*28ca0*/  @P5 STG.E desc[UR16][R248.64], R244 ;  /* 0x000000f4f8005986 */ /* 0x0003e8000c101910 */
[----:B-1----:R-:W3:Y:S01]  /*28cb0*/  LDL.LU R244, [R1+0x714] ;  /* 0x0007140001f47983 */ /* 0x002ee20000300800 */
[----:B------:R-:W-:Y:S01]  /*28cc0*/  ISETP.LT.AND P3, PT, R10, UR10, !P2 ;  /* 0x0000000a0a007c0c */ /* 0x000fe2000d761270 */
[----:B------:R-:W-:Y:S01]  /*28cd0*/  VIADD R227, R0, UR4 ;  /* 0x0000000400e37c36 */ /* 0x000fe20008000000 */
[----:B------:R-:W-:Y:S01]  /*28ce0*/  ISETP.LT.AND P2, PT, R11, UR12, !P2 ;  /* 0x0000000c0b007c0c */ /* 0x000fe2000d741270 */
[----:B------:R-:W-:Y:S01]  /*28cf0*/  ULDC UR4, c[0x0][0x22c] ;  /* 0x00008b0000047ab9 */ /* 0x000fe20000000800 */
[----:B------:R-:W-:Y:S01]  /*28d00*/  ISETP.GE.AND P1, PT, R8, UR27, PT ;  /* 0x0000001b08007c0c */ /* 0x000fe2000bf26270 */
[----:B------:R-:W-:Y:S01]  /*28d10*/  VIADD R8, R9, 0x8c ;  /* 0x0000008c09087836 */ /* 0x000fe20000000000 */
[----:B------:R-:W-:Y:S01]  /*28d20*/  ISETP.LT.AND P6, PT, R10, UR14, !P4 ;  /* 0x0000000e0a007c0c */ /* 0x000fe2000e7c1270 */
[----:B------:R-:W-:Y:S01]  /*28d30*/  VIADD R0, R227, UR6 ;  /* 0x00000006e3007c36 */ /* 0x000fe20008000000 */
[----:B------:R-:W-:Y:S01]  /*28d40*/  ISETP.LT.AND P4, PT, R11, UR18, !P4 ;  /* 0x000000120b007c0c */ /* 0x000fe2000e781270 */
[C---:B------:R-:W-:Y:S01]  /*28d50*/  IMAD.WIDE R224, R227.reuse, 0x4, R2 ;  /* 0x00000004e3e07825 */ /* 0x040fe200078e0202 */
[----:B------:R-:W-:Y:S01]  /*28d60*/  ISETP.GE.AND P5, PT, R8, UR8, PT ;  /* 0x0000000808007c0c */ /* 0x000fe2000bfa6270 */
[----:B------:R-:W-:Y:S01]  /*28d70*/  ULDC UR10, c[0x0][0x228] ;  /* 0x00008a00000a7ab9 */ /* 0x000fe20000000800 */
[----:B------:R-:W-:Y:S01]  /*28d80*/  ULDC UR12, c[0x0][0x228] ;  /* 0x00008a00000c7ab9 */ /* 0x000fe20000000800 */
[----:B------:R-:W-:Y:S01]  /*28d90*/  IMAD.WIDE R226, R227, 0x4, R232 ;  /* 0x00000004e3e27825 */ /* 0x000fe200078e02e8 */
[----:B------:R-:W-:Y:S01]  /*28da0*/  IADD3 R8, R9, 0x8d, RZ ;  /* 0x0000008d09087810 */ /* 0x000fe20007ffe0ff */
[----:B------:R-:W-:Y:S01]  /*28db0*/  @P3 STG.E desc[UR16][R224.64], R240 ;  /* 0x000000f0e0003986 */ /* 0x000fe2000c101910 */
[----:B------:R-:W-:Y:S01]  /*28dc0*/  ULDC UR14, c[0x0][0x228] ;  /* 0x00008a00000e7ab9 */ /* 0x000fe20000000800 */
[----:B------:R-:W-:Y:S01]  /*28dd0*/  IMAD.WIDE R234, R0, 0x4, R2 ;  /* 0x0000000400ea7825 */ /* 0x000fe200078e0202 */
[----:B------:R-:W-:Y:S01]  /*28de0*/  ISETP.GE.AND P3, PT, R8, UR4, PT ;  /* 0x0000000408007c0c */ /* 0x000fe2000bf66270 */
[----:B------:R1:W-:Y:S01]  /*28df0*/  @P2 STG.E desc[UR16][R226.64], R236 ;  /* 0x000000ece2002986 */ /* 0x0003e2000c101910 */
[----:B------:R-:W-:Y:S01]  /*28e00*/  ISETP.LT.AND P2, PT, R10, UR10, !P0 ;  /* 0x0000000a0a007c0c */ /* 0x000fe2000c741270 */
[C---:B------:R-:W-:Y:S01]  /*28e10*/  IMAD.WIDE R248, R0.reuse, 0x4, R232 ;  /* 0x0000000400f87825 */ /* 0x040fe200078e02e8 */
[----:B------:R-:W-:Y:S01]  /*28e20*/  ULDC UR4, c[0x0][0x248] ;  /* 0x0000920000047ab9 */ /* 0x000fe20000000800 */
[----:B------:R-:W-:Y:S01]  /*28e30*/  ISETP.LT.AND P0, PT, R11, UR12, !P0 ;  /* 0x0000000c0b007c0c */ /* 0x000fe2000c701270 */
[----:B------:R-:W-:Y:S01]  /*28e40*/  ULDC UR6, c[0x0][0x248] ;  /* 0x0000920000067ab9 */ /* 0x000fe20000000800 */
[C---:B------:R-:W-:Y:S01]  /*28e50*/  VIADD R8, R9.reuse, 0x8e ;  /* 0x0000008e09087836 */ /* 0x040fe20000000000 */
[----:B------:R-:W-:Y:S01]  /*28e60*/  ULDC UR8, c[0x0][0x22c] ;  /* 0x00008b0000087ab9 */ /* 0x000fe20000000800 */
[----:B------:R-:W-:Y:S01]  /*28e70*/  ULDC UR18, c[0x0][0x228] ;  /* 0x00008a0000127ab9 */ /* 0x000fe20000000800 */
[----:B------:R-:W-:Y:S01]  /*28e80*/  ULDC UR10, c[0x0][0x228] ;  /* 0x00008a00000a7ab9 */ /* 0x000fe20000000800 */
[----:B------:R-:W-:Y:S01]  /*28e90*/  ULDC UR12, c[0x0][0x228] ;  /* 0x00008a00000c7ab9 */ /* 0x000fe20000000800 */
[----:B-1----:R-:W-:Y:S01]  /*28ea0*/  VIADD R227, R0, UR4 ;  /* 0x0000000400e37c36 */ /* 0x002fe20008000000 */
[----:B------:R-:W-:Y:S01]  /*28eb0*/  IADD3 R0, R9, 0x8f, RZ ;  /* 0x0000008f09007810 */ /* 0x000fe20007ffe0ff */
[----:B------:R-:W-:-:S02]  /*28ec0*/  ULDC UR4, c[0x0][0x22c] ;  /* 0x00008b0000047ab9 */ /* 0x000fc40000000800 */
[----:B------:R-:W-:Y:S01]  /*28ed0*/  IMAD.WIDE R224, R227, 0x4, R2 ;  /* 0x00000004e3e07825 */ /* 0x000fe200078e0202 */
[----:B---3--:R-:W-:Y:S01]  /*28ee0*/  @P6 STG.E desc[UR16][R234.64], R244 ;  /* 0x000000f4ea006986 */ /* 0x008fe2000c101910 */
[----:B------:R-:W-:Y:S01]  /*28ef0*/  ISETP.LT.AND P6, PT, R10, UR14, !P5 ;  /* 0x0000000e0a007c0c */ /* 0x000fe2000efc1270 */
[----:B------:R-:W-:Y:S02]  /*28f00*/  ULDC UR14, c[0x0][0x228] ;  /* 0x00008a00000e7ab9 */ /* 0x000fe40000000800 */
[----:B------:R1:W-:Y:S01]  /*28f10*/  @P4 STG.E desc[UR16][R248.64], R245 ;  /* 0x000000f5f8004986 */ /* 0x0003e2000c101910 */
[----:B------:R-:W-:Y:S01]  /*28f20*/  ISETP.LT.AND P5, PT, R11, UR18, !P5 ;  /* 0x000000120b007c0c */ /* 0x000fe2000efa1270 */
[----:B------:R-:W-:Y:S01]  /*28f30*/  ULDC UR18, c[0x0][0x228] ;  /* 0x00008a0000127ab9 */ /* 0x000fe20000000800 */
[----:B------:R-:W-:Y:S01]  /*28f40*/  ISETP.GE.AND P4, PT, R8, UR8, PT ;  /* 0x0000000808007c0c */ /* 0x000fe2000bf86270 */
[----:B------:R-:W-:Y:S01]  /*28f50*/  @P2 STG.E desc[UR16][R224.64], R241 ;  /* 0x000000f1e0002986 */ /* 0x000fe2000c101910 */
[----:B------:R-:W-:Y:S01]  /*28f60*/  ISETP.GE.AND P2, PT, R0, UR4, PT ;  /* 0x0000000400007c0c */ /* 0x000fe2000bf46270 */
[----:B------:R-:W-:Y:S01]  /*28f70*/  ULDC UR4, c[0x0][0x248] ;  /* 0x0000920000047ab9 */ /* 0x000fe20000000800 */
[C---:B-1----:R-:W-:Y:S01]  /*28f80*/  VIADD R249, R227.reuse, UR6 ;  /* 0x00000006e3f97c36 */ /* 0x042fe20008000000 */
[----:B------:R-:W-:Y:S01]  /*28f90*/  ULDC UR6, c[0x0][0x248] ;  /* 0x0000920000067ab9 */ /* 0x000fe20000000800 */
[----:B------:R-:W-:Y:S01]  /*28fa0*/  IMAD.WIDE R226, R227, 0x4, R232 ;  /* 0x00000004e3e27825 */ /* 0x000fe200078e02e8 */
[----:B------:R-:W-:-:S03]  /*28fb0*/  ULDC UR8, c[0x0][0x22c] ;  /* 0x00008b0000087ab9 */ /* 0x000fc60000000800 */
[----:B------:R-:W-:Y:S01]  /*28fc0*/  IMAD.WIDE R234, R249, 0x4, R2 ;  /* 0x00000004f9ea7825 */ /* 0x000fe200078e0202 */
[----:B------:R1:W-:Y:S01]  /*28fd0*/  @P0 STG.E desc[UR16][R226.64], R237 ;  /* 0x000000ede2000986 */ /* 0x0003e2000c101910 */
[C---:B------:R-:W-:Y:S01]  /*28fe0*/  ISETP.LT.AND P0, PT, R10.reuse, UR10, !P3 ;  /* 0x0000000a0a007c0c */ /* 0x040fe2000df01270 */
[----:B------:R-:W-:Y:S01]  /*28ff0*/  ULDC UR10, c[0x0][0x228] ;  /* 0x00008a00000a7ab9 */ /* 0x000fe20000000800 */
[----:B------:R-:W-:Y:S01]  /*29000*/  ISETP.LT.AND P3, PT, R11, UR12, !P3 ;  /* 0x0000000c0b007c0c */ /* 0x000fe2000df61270 */
[----:B----4-:R3:W-:Y:S01]  /*29010*/  @P6 STG.E desc[UR16][R234.64], R250 ;  /* 0x000000faea006986 */ /* 0x0107e2000c101910 */
[----:B------:R-:W-:Y:S01]  /*29020*/  ISETP.LT.AND P6, PT, R10, UR14, !P4 ;  /* 0x0000000e0a007c0c */ /* 0x000fe2000e7c1270 */
[----:B------:R-:W-:Y:S01]  /*29030*/  IMAD.WIDE R244, R249, 0x4, R232 ;  /* 0x00000004f9f47825 */ /* 0x000fe200078e02e8 */
[----:B------:R-:W-:Y:S01]  /*29040*/  ISETP.LT.AND P4, PT, R11, UR18, !P4 ;  /* 0x000000120b007c0c */ /* 0x000fe2000e781270 */
[----:B------:R-:W-:Y:S01]  /*29050*/  ULDC UR12, c[0x0][0x228] ;  /* 0x00008a00000c7ab9 */ /* 0x000fe20000000800 */
[----:B------:R-:W-:Y:S01]  /*29060*/  ULDC UR14, c[0x0][0x228] ;  /* 0x00008a00000e7ab9 */ /* 0x000fe20000000800 */
[----:B------:R-:W-:-:S02]  /*29070*/  VIADD R0, R9, 0x90 ;  /* 0x0000009009007836 */ /* 0x000fc40000000000 */
[----:B-1----:R-:W-:Y:S01]  /*29080*/  VIADD R227, R249, UR4 ;  /* 0x00000004f9e37c36 */ /* 0x002fe20008000000 */
[----:B------:R-:W-:Y:S01]  /*29090*/  @P5 STG.E desc[UR16][R244.64], R246 ;  /* 0x000000f6f4005986 */ /* 0x000fe2000c101910 */
[----:B------:R-:W-:Y:S01]  /*290a0*/  ULDC UR4, c[0x0][0x22c] ;  /* 0x00008b0000047ab9 */ /* 0x000fe20000000800 */
[----:B------:R-:W-:Y:S01]  /*290b0*/  ULDC UR18, c[0x0][0x228] ;  /* 0x00008a0000127ab9 */ /* 0x000fe20000000800 */
[C---:B------:R-:W-:Y:S01]  /*290c0*/  VIADD R241, R227.reuse, UR6 ;  /* 0x00000006e3f17c36 */ /* 0x040fe20008000000 */
[----:B------:R-:W1:Y:S01]  /*290d0*/  LDS.128 R248, [R251] ;  /* 0x00000000fbf87984 */ /* 0x000e620000000c00 */
[C---:B------:R-:W-:Y:S01]  /*290e0*/  IMAD.WIDE R224, R227.reuse, 0x4, R2 ;  /* 0x00000004e3e07825 */ /* 0x040fe200078e0202 */
[----:B------:R-:W-:Y:S01]  /*290f0*/  ISETP.GE.AND P5, PT, R0, UR8, PT ;  /* 0x0000000800007c0c */ /* 0x000fe2000bfa6270 */
[----:B------:R-:W-:Y:S02]  /*29100*/  ULDC UR6, c[0x0][0x248] ;  /* 0x0000920000067ab9 */ /* 0x000fe40000000800 */
[----:B------:R-:W-:Y:S01]  /*29110*/  IMAD.WIDE R226, R227, 0x4, R232 ;  /* 0x00000004e3e27825 */ /* 0x000fe200078e02e8 */
[----:B------:R-:W-:-:S03]  /*29120*/  IADD3 R0, R9, 0x91, RZ ;  /* 0x0000009109007810 */ /* 0x000fc60007ffe0ff */
[C---:B---3--:R-:W-:Y:S01]  /*29130*/  IMAD.WIDE R234, R241.reuse, 0x4, R2 ;  /* 0x00000004f1ea7825 */ /* 0x048fe200078e0202 */
[----:B------:R-:W-:Y:S03]  /*29140*/  @P0 STG.E desc[UR16][R224.64], R242 ;  /* 0x000000f2e0000986 */ /* 0x000fe6000c101910 */
[----:B------:R-:W-:Y:S01]  /*29150*/  IMAD.WIDE R236, R241, 0x4, R232 ;  /* 0x00000004f1ec7825 */ /* 0x000fe200078e02e8 */
[----:B------:R3:W-:Y:S01]  /*29160*/  @P3 STG.E desc[UR16][R226.64], R238 ;  /* 0x000000eee2003986 */ /* 0x0007e2000c101910 */
[----:B------:R-:W-:Y:S01]  /*29170*/  ISETP.GE.AND P0, PT, R0, UR4, PT ;  /* 0x0000000400007c0c */ /* 0x000fe2000bf06270 */
[----:B------:R-:W-:Y:S01]  /*29180*/  ULDC UR4, c[0x0][0x248] ;  /* 0x0000920000047ab9 */ /* 0x000fe20000000800 */
[----:B------:R-:W-:Y:S01]  /*29190*/  ULDC UR8, c[0x0][0x22c] ;  /* 0x00008b0000087ab9 */ /* 0x000fe20000000800 */
[----:B--2---:R2:W-:Y:S04]  /*291a0*/  @P6 STG.E desc[UR16][R234.64], R252 ;  /* 0x000000fcea006986 */ /* 0x0045e8000c101910 */
[----:B------:R4:W-:Y:S01]  /*291b0*/  @P4 STG.E desc[UR16][R236.64], R247 ;  /* 0x000000f7ec004986 */ /* 0x0009e2000c101910 */
[C---:B------:R-:W-:Y:S01]  /*291c0*/  ISETP.LT.AND P4, PT, R10.reuse, UR10, !P2 ;  /* 0x0000000a0a007c0c */ /* 0x040fe2000d781270 */
[----:B------:R-:W-:Y:S01]  /*291d0*/  VIADD R0, R9, 0x92 ;  /* 0x0000009209007836 */ /* 0x000fe20000000000 */
[----:B------:R-:W-:Y:S01]  /*291e0*/  ISETP.LT.AND P2, PT, R11, UR12, !P2 ;  /* 0x0000000c0b007c0c */ /* 0x000fe2000d741270 */
[----:B---3--:R-:W-:Y:S01]  /*291f0*/  VIADD R227, R241, UR4 ;  /* 0x00000004f1e37c36 */ /* 0x008fe20008000000 */
[----:B------:R-:W-:Y:S01]  /*29200*/  ISETP.LT.AND P6, PT, R10, UR14, !P5 ;  /* 0x0000000e0a007c0c */ /* 0x000fe2000efc1270 */
[----:B------:R-:W-:Y:S01]  /*29210*/  ULDC UR4, c[0x0][0x22c] ;  /* 0x00008b0000047ab9 */ /* 0x000fe20000000800 */
[----:B------:R-:W-:Y:S01]  /*29220*/  ISETP.GE.AND P3, PT, R0, UR8, PT ;  /* 0x0000000800007c0c */ /* 0x000fe2000bf66270 */
[C---:B------:R-:W-:Y:S01]  /*29230*/  VIADD R241, R227.reuse, UR6 ;  /* 0x00000006e3f17c36 */ /* 0x040fe20008000000 */
[----:B------:R-:W-:Y:S01]  /*29240*/  ULDC UR10, c[0x0][0x228] ;  /* 0x00008a00000a7ab9 */ /* 0x000fe20000000800 */
[----:B------:R-:W-:Y:S01]  /*29250*/  IMAD.WIDE R224, R227, 0x4, R2 ;  /* 0x00000004e3e07825 */ /* 0x000fe200078e0202 */
[----:B------:R-:W-:Y:S01]  /*29260*/  ISETP.LT.AND P5, PT, R11, UR18, !P5 ;  /* 0x000000120b007c0c */ /* 0x000fe2000efa1270 */
[----:B------:R-:W-:Y:S01]  /*29270*/  ULDC UR12, c[0x0][0x228] ;  /* 0x00008a00000c7ab9 */ /* 0x000fe20000000800 */
[----:B------:R-:W-:Y:S01]  /*29280*/  IADD3 R0, R9, 0x93, RZ ;  /* 0x0000009309007810 */ /* 0x000fe20007ffe0ff */
[----:B------:R-:W-:Y:S01]  /*29290*/  IMAD.WIDE R226, R227, 0x4, R232 ;  /* 0x00000004e3e27825 */ /* 0x000fe200078e02e8 */
[----:B------:R-:W-:Y:S01]  /*292a0*/  @P4 STG.E desc[UR16][R224.64], R243 ;  /* 0x000000f3e0004986 */ /* 0x000fe2000c101910 */
[----:B------:R-:W-:Y:S01]  /*292b0*/  ULDC UR14, c[0x0][0x228] ;  /* 0x00008a00000e7ab9 */ /* 0x000fe20000000800 */
[----:B------:R-:W-:Y:S01]  /*292c0*/  ULDC UR6, c[0x0][0x248] ;  /* 0x0000920000067ab9 */ /* 0x000fe20000000800 */
[----:B--2---:R-:W-:Y:S01]  /*292d0*/  IMAD.WIDE R234, R241, 0x4, R2 ;  /* 0x00000004f1ea7825 */ /* 0x004fe200078e0202 */
[----:B------:R-:W-:Y:S01]  /*292e0*/  ISETP.GE.AND P4, PT, R0, UR4, PT ;  /* 0x0000000400007c0c */ /* 0x000fe2000bf86270 */
[----:B------:R2:W-:Y:S01]  /*292f0*/  @P2 STG.E desc[UR16][R226.64], R239 ;  /* 0x000000efe2002986 */ /* 0x0005e2000c101910 */
[----:B------:R-:W-:Y:S01]  /*29300*/  ULDC UR4, c[0x0][0x248] ;  /* 0x0000920000047ab9 */ /* 0x000fe20000000800 */
[C---:B------:R-:W-:Y:S01]  /*29310*/  ISETP.LT.AND P2, PT, R10.reuse, UR10, !P0 ;  /* 0x0000000a0a007c0c */ /* 0x040fe2000c741270 */
[----:B------:R-:W-:Y:S01]  /*29320*/  ULDC UR18, c[0x0][0x228] ;  /* 0x00008a0000127ab9 */ /* 0x000fe20000000800 */
[----:B------:R3:W-:Y:S01]  /*29330*/  @P6 STG.E desc[UR16][R234.64], R4 ;  /* 0x00000004ea006986 */ /* 0x0007e2000c101910 */
[----:B------:R-:W-:Y:S01]  /*29340*/  ISETP.LT.AND P0, PT, R11, UR12, !P0 ;  /* 0x0000000c0b007c0c */ /* 0x000fe2000c701270 */
[----:B----4-:R-:W-:Y:S01]  /*29350*/  IMAD.WIDE R236, R241, 0x4, R232 ;  /* 0x00000004f1ec7825 */ /* 0x010fe200078e02e8 */
[----:B------:R-:W-:Y:S01]  /*29360*/  ISETP.LT.AND P6, PT, R10, UR14, !P3 ;  /* 0x0000000e0a007c0c */ /* 0x000fe2000dfc1270 */
[----:B------:R-:W-:Y:S01]  /*29370*/  ULDC UR8, c[0x0][0x22c] ;  /* 0x00008b0000087ab9 */ /* 0x000fe20000000800 */
[----:B------:R-:W-:Y:S01]  /*29380*/  ISETP.LT.AND P3, PT, R11, UR18, !P3 ;  /* 0x000000120b007c0c */ /* 0x000fe2000df61270 */
[----:B------:R-:W-:-:S02]  /*29390*/  VIADD R0, R9, 0x94 ;  /* 0x0000009409007836 */ /* 0x000fc40000000000 */
[----:B--2---:R-:W-:Y:S01]  /*293a0*/  VIADD R227, R241, UR4 ;  /* 0x00000004f1e37c36 */ /* 0x004fe20008000000 */
[----:B------:R2:W-:Y:S01]  /*293b0*/  @P5 STG.E desc[UR16][R236.64], R24 ;  /* 0x00000018ec005986 */ /* 0x0005e2000c101910 */
[----:B------:R-:W-:Y:S01]  /*293c0*/  ULDC UR4, c[0x0][0x22c] ;  /* 0x00008b0000047ab9 */ /* 0x000fe20000000800 */
[----:B------:R-:W-:Y:S01]  /*293d0*/  ULDC UR10, c[0x0][0x228] ;  /* 0x00008a00000a7ab9 */ /* 0x000fe20000000800 */
[C---:B------:R-:W-:Y:S01]  /*293e0*/  VIADD R239, R227.reuse, UR6 ;  /* 0x00000006e3ef7c36 */ /* 0x040fe20008000000 */
[----:B------:R-:W-:Y:S01]  /*293f0*/  ISETP.GE.AND P5, PT, R0, UR8, PT ;  /* 0x0000000800007c0c */ /* 0x000fe2000bfa6270 */
[----:B------:R-:W-:Y:S01]  /*29400*/  IMAD.WIDE R224, R227, 0x4, R2 ;  /* 0x00000004e3e07825 */ /* 0x000fe200078e0202 */
[----:B------:R-:W-:Y:S01]  /*29410*/  IADD3 R0, R9, 0x95, RZ ;  /* 0x0000009509007810 */ /* 0x000fe20007ffe0ff */
[----:B------:R-:W-:Y:S01]  /*29420*/  ULDC UR12, c[0x0][0x228] ;  /* 0x00008a00000c7ab9 */ /* 0x000fe20000000800 */
[----:B------:R-:W-:Y:S01]  /*29430*/  ULDC UR14, c[0x0][0x228] ;  /* 0x00008a00000e7ab9 */ /* 0x000fe20000000800 */
[----:B------:R-:W-:Y:S01]  /*29440*/  IMAD.WIDE R226, R227, 0x4, R232 ;  /* 0x00000004e3e27825 */ /* 0x000fe200078e02e8 */
[----:B------:R-:W-:Y:S01]  /*29450*/  @P2 STG.E desc[UR16][R224.64], R20 ;  /* 0x00000014e0002986 */ /* 0x000fe2000c101910 */
[----:B------:R-:W-:Y:S01]  /*29460*/  ULDC UR18, c[0x0][0x228] ;  /* 0x00008a0000127ab9 */ /* 0x000fe20000000800 */
[----:B------:R-:W-:Y:S01]  /*29470*/  ULDC UR6, c[0x0][0x248] ;  /* 0x0000920000067ab9 */ /* 0x000fe20000000800 */
[----:B---3--:R-:W-:Y:S01]  /*29480*/  IMAD.WIDE R234, R239, 0x4, R2 ;  /* 0x00000004efea7825 */ /* 0x008fe200078e0202 */
[----:B------:R-:W-:-:S03]  /*29490*/  ISETP.GE.AND P2, PT, R0, UR4, PT ;  /* 0x0000000400007c0c */ /* 0x000fc6000bf46270 */
[----:B--2---:R-:W-:Y:S01]  /*294a0*/  IMAD.WIDE R236, R239, 0x4, R232 ;  /* 0x00000004efec7825 */ /* 0x004fe200078e02e8 */
[----:B------:R-:W-:Y:S01]  /*294b0*/  @P0 STG.E desc[UR16][R226.64], R16 ;  /* 0x00000010e2000986 */ /* 0x000fe2000c101910 */
[----:B------:R-:W-:Y:S01]  /*294c0*/  ULDC UR4, c[0x0][0x248] ;  /* 0x0000920000047ab9 */ /* 0x000fe20000000800 */
[C---:B------:R-:W-:Y:S01]  /*294d0*/  ISETP.LT.AND P0, PT, R10.reuse, UR10, !P4 ;  /* 0x0000000a0a007c0c */ /* 0x040fe2000e701270 */
[----:B------:R-:W-:Y:S01]  /*294e0*/  VIADD R0, R9, 0x96 ;  /* 0x0000009609007836 */ /* 0x000fe20000000000 */
[----:B------:R-:W-:Y:S01]  /*294f0*/  @P6 STG.E desc[UR16][R234.64], R5 ;  /* 0x00000005ea006986 */ /* 0x000fe2000c101910 */
[C---:B------:R-:W-:Y:S01]  /*29500*/  ISETP.LT.AND P4, PT, R11.reuse, UR12, !P4 ;  /* 0x0000000c0b007c0c */ /* 0x040fe2000e781270 */
[----:B------:R-:W-:Y:S01]  /*29510*/  ULDC UR8, c[0x0][0x22c] ;  /* 0x00008b0000087ab9 */ /* 0x000fe20000000800 */
[----:B------:R-:W-:Y:S01]  /*29520*/  ISETP.LT.AND P6, PT, R10, UR14, !P5 ;  /* 0x0000000e0a007c0c */ /* 0x000fe2000efc1270 */
[----:B------:R2:W-:Y:S01]  /*29530*/  @P3 STG.E desc[UR16][R236.64], R25 ;  /* 0x00000019ec003986 */ /* 0x0005e2000c101910 */
[----:B------:R-:W-:Y:S01]  /*29540*/  ISETP.LT.AND P5, PT, R11, UR18, !P5 ;  /* 0x000000120b007c0c */ /* 0x000fe2000efa1270 */
[----:B------:R-:W-:Y:S01]  /*29550*/  ULDC UR10, c[0x0][0x228] ;  /* 0x00008a00000a7ab9 */ /* 0x000fe20000000800 */
[----:B------:R-:W-:Y:S01]  /*29560*/  ISETP.GE.AND P3, PT, R0, UR8, PT ;  /* 0x0000000800007c0c */ /* 0x000fe2000bf66270 */
[----:B------:R-:W-:Y:S01]  /*29570*/  ULDC UR12, c[0x0][0x228] ;  /* 0x00008a00000c7ab9 */ /* 0x000fe20000000800 */
[----:B------:R-:W-:Y:S01]  /*29580*/  ULDC UR14, c[0x0][0x228] ;  /* 0x00008a00000e7ab9 */ /* 0x000fe20000000800 */
[----:B--2---:R-:W-:Y:S01]  /*29590*/  VIADD R25, R239, UR4 ;  /* 0x00000004ef197c36 */ /* 0x004fe20008000000 */
[----:B------:R-:W-:Y:S01]  /*295a0*/  IADD3 R0, R9, 0x97, RZ ;  /* 0x0000009709007810 */ /* 0x000fe20007ffe0ff */
[----:B------:R-:W-:Y:S01]  /*295b0*/  ULDC UR4, c[0x0][0x22c] ;  /* 0x00008b0000047ab9 */ /* 0x000fe20000000800 */
[----:B------:R-:W-:Y:S01]  /*295c0*/  ULDC UR18, c[0x0][0x228] ;  /* 0x00008a0000127ab9 */ /* 0x000fe20000000800 */
[C---:B------:R-:W-:Y:S01]  /*295d0*/  VIADD R235, R25.reuse, UR6 ;  /* 0x0000000619eb7c36 */ /* 0x040fe20008000000 */
[----:B------:R-:W-:Y:S01]  /*295e0*/  ULDC UR6, c[0x0][0x248] ;  /* 0x0000920000067ab9 */ /* 0x000fe20000000800 */
[----:B------:R-:W-:Y:S01]  /*295f0*/  IMAD.WIDE R4, R25, 0x4, R2 ;  /* 0x0000000419047825 */ /* 0x000fe200078e0202 */
[----:B------:R-:W-:-:S03]  /*29600*/  ULDC UR8, c[0x0][0x22c] ;  /* 0x00008b0000087ab9 */ /* 0x000fc60000000800 */
[----:B------:R-:W-:Y:S01]  /*29610*/  IMAD.WIDE R24, R25, 0x4, R232 ;  /* 0x0000000419187825 */ /* 0x000fe200078e02e8 */
[----:B------:R-:W-:Y:S03]  /*29620*/  @P0 STG.E desc[UR16][R4.64], R21 ;  /* 0x0000001504000986 */ /* 0x000fe6000c101910 */
[C---:B------:R-:W-:Y:S01]  /*29630*/  IMAD.WIDE R224, R235.reuse, 0x4, R2 ;  /* 0x00000004ebe07825 */ /* 0x040fe200078e0202 */
[----:B------:R2:W-:Y:S03]  /*29640*/  @P4 STG.E desc[UR16][R24.64], R17 ;  /* 0x0000001118004986 */ /* 0x0005e6000c101910 */
[----:B------:R-:W-:Y:S01]  /*29650*/  IMAD.WIDE R226, R235, 0x4, R232 ;  /* 0x00000004ebe27825 */ /* 0x000fe200078e02e8 */
[----:B------:R3:W-:Y:S01]  /*29660*/  @P6 STG.E desc[UR16][R224.64], R6 ;  /* 0x00000006e0006986 */ /* 0x0007e2000c101910 */
[----:B------:R-:W-:Y:S01]  /*29670*/  ISETP.GE.AND P0, PT, R0, UR4, PT ;  /* 0x0000000400007c0c */ /* 0x000fe2000bf06270 */
[----:B------:R-:W-:-:S02]  /*29680*/  ULDC UR4, c[0x0][0x248] ;  /* 0x0000920000047ab9 */ /* 0x000fc40000000800 */
[----:B------:R-:W-:Y:S01]  /*29690*/  @P5 STG.E desc[UR16][R226.64], R26 ;  /* 0x0000001ae2005986 */ /* 0x000fe2000c101910 */
[C---:B------:R-:W-:Y:S02]  /*296a0*/  ISETP.LT.AND P5, PT, R10.reuse, UR10, !P2 ;  /* 0x0000000a0a007c0c */ /* 0x040fe4000d7a1270 */
[----:B------:R-:W-:Y:S01]  /*296b0*/  ISETP.LT.AND P6, PT, R10, UR14, !P3 ;  /* 0x0000000e0a007c0c */ /* 0x000fe2000dfc1270 */
[----:B--2---:R-:W-:Y:S01]  /*296c0*/  VIADD R17, R235, UR4 ;  /* 0x00000004eb117c36 */ /* 0x004fe20008000000 */
[----:B------:R-:W-:Y:S01]  /*296d0*/  ISETP.LT.AND P2, PT, R11, UR12, !P2 ;  /* 0x0000000c0b007c0c */ /* 0x000fe2000d741270 */
[----:B------:R-:W-:Y:S01]  /*296e0*/  VIADD R0, R9, 0x98 ;  /* 0x0000009809007836 */ /* 0x000fe20000000000 */
[----:B------:R-:W-:Y:S01]  /*296f0*/  ISETP.LT.AND P3, PT, R11, UR18, !P3 ;  /* 0x000000120b007c0c */ /* 0x000fe2000df61270 */
[C---:B---3--:R-:W-:Y:S01]  /*29700*/  VIADD R225, R17.reuse, UR6 ;  /* 0x0000000611e17c36 */ /* 0x048fe20008000000 */
[----:B------:R-:W-:Y:S01]  /*29710*/  ULDC UR4, c[0x0][0x22c] ;  /* 0x00008b0000047ab9 */ /* 0x000fe20000000800 */
[C---:B------:R-:W-:Y:S01]  /*29720*/  IMAD.WIDE R4, R17.reuse, 0x4, R2 ;  /* 0x0000000411047825 */ /* 0x040fe200078e0202 */
[----:B------:R-:W-:Y:S01]  /*29730*/  ISETP.GE.AND P4, PT, R0, UR8, PT ;  /* 0x0000000800007c0c */ /* 0x000fe2000bf86270 */
[----:B------:R-:W-:Y:S01]  /*29740*/  ULDC UR10, c[0x0][0x228] ;  /* 0x00008a00000a7ab9 */ /* 0x000fe20000000800 */
[----:B------:R-:W-:Y:S01]  /*29750*/  ULDC UR12, c[0x0][0x228] ;  /* 0x00008a00000c7ab9 */ /* 0x000fe20000000800 */
[----:B------:R-:W-:Y:S01]  /*29760*/  IMAD.WIDE R16, R17, 0x4, R232 ;  /* 0x0000000411107825 */ /* 0x000fe200078e02e8 */
[----:B------:R-:W-:Y:S01]  /*29770*/  IADD3 R0, R9, 0x99, RZ ;  /* 0x0000009909007810 */ /* 0x000fe20007ffe0ff */
[----:B------:R-:W-:Y:S01]  /*29780*/  ULDC UR14, c[0x0][0x228] ;  /* 0x00008a00000e7ab9 */ /* 0x000fe20000000800 */
[----:B------:R-:W-:Y:S01]  /*29790*/  ULDC UR18, c[0x0][0x228] ;  /* 0x00008a0000127ab9 */ /* 0x000fe20000000800 */
[----:B------:R-:W-:Y:S01]  /*297a0*/  IMAD.WIDE R20, R225, 0x4, R2 ;  /* 0x00000004e1147825 */ /* 0x000fe200078e0202 */
[----:B------:R-:W-:Y:S01]  /*297b0*/  @P5 STG.E desc[UR16][R4.64], R22 ;  /* 0x0000001604005986 */ /* 0x000fe2000c101910 */
[----:B------:R-:W-:-:S02]  /*297c0*/  ULDC UR6, c[0x0][0x248] ;  /* 0x0000920000067ab9 */ /* 0x000fc40000000800 */
[----:B------:R-:W-:Y:S01]  /*297d0*/  IMAD.WIDE R24, R225, 0x4, R232 ;  /* 0x00000004e1187825 */ /* 0x000fe200078e02e8 */
[----:B------:R-:W-:Y:S01]  /*297e0*/  @P2 STG.E desc[UR16][R16.64], R18 ;  /* 0x0000001210002986 */ /* 0x000fe2000c101910 */
[----:B------:R-:W-:Y:S01]  /*297f0*/  ISETP.GE.AND P5, PT, R0, UR4, PT ;  /* 0x0000000400007c0c */ /* 0x000fe2000bfa6270 */
[----:B------:R-:W-:Y:S01]  /*29800*/  ULDC UR4, c[0x0][0x248] ;  /* 0x0000920000047ab9 */ /* 0x000fe20000000800 */
[----:B------:R-:W-:Y:S01]  /*29810*/  ULDC UR8, c[0x0][0x22c] ;  /* 0x00008b0000087ab9 */ /* 0x000fe20000000800 */
[----:B------:R2:W-:Y:S01]  /*29820*/  @P6 STG.E desc[UR16][R20.64], R7 ;  /* 0x0000000714006986 */ /* 0x0005e2000c101910 */
[C---:B------:R-:W-:Y:S01]  /*29830*/  ISETP.LT.AND P6, PT, R10.reuse, UR14, !P4 ;  /* 0x0000000e0a007c0c */ /* 0x040fe2000e7c1270 */
[----:B------:R-:W-:Y:S02]  /*29840*/  VIADD R0, R9, 0x9a ;  /* 0x0000009a09007836 */ /* 0x000fe40000000000 */
[----:B------:R3:W-:Y:S01]  /*29850*/  @P3 STG.E desc[UR16][R24.64], R27 ;  /* 0x0000001b18003986 */ /* 0x0007e2000c101910 */
[----:B------:R-:W-:Y:S01]  /*29860*/  ISETP.LT.AND P3, PT, R10, UR10, !P0 ;  /* 0x0000000a0a007c0c */ /* 0x000fe2000c761270 */
[----:B------:R-:W-:Y:S01]  /*29870*/  ULDC UR10, c[0x0][0x228] ;  /* 0x00008a00000a7ab9 */ /* 0x000fe20000000800 */
[C---:B------:R-:W-:Y:S01]  /*29880*/  ISETP.LT.AND P0, PT, R11.reuse, UR12, !P0 ;  /* 0x0000000c0b007c0c */ /* 0x040fe2000c701270 */
[----:B------:R-:W-:Y:S01]  /*29890*/  ULDC UR12, c[0x0][0x228] ;  /* 0x00008a00000c7ab9 */ /* 0x000fe20000000800 */
[----:B------:R-:W-:Y:S01]  /*298a0*/  ISETP.LT.AND P4, PT, R11, UR18, !P4 ;  /* 0x000000120b007c0c */ /* 0x000fe2000e781270 */
[----:B------:R-:W-:Y:S01]  /*298b0*/  ULDC UR14, c[0x0][0x228] ;  /* 0x00008a00000e7ab9 */ /* 0x000fe20000000800 */
[----:B--2---:R-:W-:Y:S01]  /*298c0*/  VIADD R7, R225, UR4 ;  /* 0x00000004e1077c36 */ /* 0x004fe20008000000 */
[----:B------:R-:W-:Y:S01]  /*298d0*/  ISETP.GE.AND P2, PT, R0, UR8, PT ;  /* 0x0000000800007c0c */ /* 0x000fe2000bf46270 */
[----:B------:R-:W-:Y:S01]  /*298e0*/  ULDC UR4, c[0x0][0x22c] ;  /* 0x00008b0000047ab9 */ /* 0x000fe20000000800 */
[----:B------:R-:W-:Y:S01]  /*298f0*/  ULDC UR18, c[0x0][0x228] ;  /* 0x00008a0000127ab9 */ /* 0x000fe20000000800 */
[----:B---3--:R-:W-:-:S02]  /*29900*/  VIADD R25, R7, UR6 ;  /* 0x0000000607197c36 */ /* 0x008fc40008000000 */
[----:B------:R-:W-:Y:S01]  /*29910*/  IMAD.WIDE R4, R7, 0x4, R2 ;  /* 0x0000000407047825 */ /* 0x000fe200078e0202 */
[----:B------:R-:W-:Y:S01]  /*29920*/  IADD3 R0, R9, 0x9b, RZ ;  /* 0x0000009b09007810 */ /* 0x000fe20007ffe0ff */
[----:B------:R-:W-:Y:S01]  /*29930*/  ULDC UR6, c[0x0][0x248] ;  /* 0x0000920000067ab9 */ /* 0x000fe20000000800 */
[----:B------:R-:W-:Y:S01]  /*29940*/  ULDC UR8, c[0x0][0x22c] ;  /* 0x00008b0000087ab9 */ /* 0x000fe20000000800 */
[----:B------:R-:W-:Y:S01]  /*29950*/  IMAD.WIDE R6, R7, 0x4, R232 ;  /* 0x0000000407067825 */ /* 0x000fe200078e02e8 */
[----:B------:R-:W-:Y:S03]  /*29960*/  @P3 STG.E desc[UR16][R4.64], R23 ;  /* 0x0000001704003986 */ /* 0x000fe6000c101910 */
[C---:B------:R-:W-:Y:S01]  /*29970*/  IMAD.WIDE R16, R25.reuse, 0x4, R2 ;  /* 0x0000000419107825 */ /* 0x040fe200078e0202 */
[----:B------:R2:W-:Y:S03]  /*29980*/  @P0 STG.E desc[UR16][R6.64], R19 ;  /* 0x0000001306000986 */ /* 0x0005e6000c101910 */
[----:B------:R-:W-:Y:S01]  /*29990*/  IMAD.WIDE R20, R25, 0x4, R232 ;  /* 0x0000000419147825 */ /* 0x000fe200078e02e8 */
[----:B------:R-:W-:Y:S01]  /*299a0*/  @P6 STG.E desc[UR16][R16.64], R12 ;  /* 0x0000000c10006986 */ /* 0x000fe2000c101910 */
[----:B------:R-:W-:Y:S01]  /*299b0*/  ISETP.GE.AND P3, PT, R0, UR4, PT ;  /* 0x0000000400007c0c */ /* 0x000fe2000bf66270 */
[----:B------:R-:W-:-:S02]  /*299c0*/  ULDC UR4, c[0x0][0x248] ;  /* 0x0000920000047ab9 */ /* 0x000fc40000000800 */
[----:B------:R3:W-:Y:S01]  /*299d0*/  @P4 STG.E desc[UR16][R20.64], R40 ;  /* 0x0000002814004986 */ /* 0x0007e2000c101910 */
[C---:B------:R-:W-:Y:S02]  /*299e0*/  ISETP.LT.AND P4, PT, R10.reuse, UR10, !P5 ;  /* 0x0000000a0a007c0c */ /* 0x040fe4000ef81270 */
[----:B------:R-:W-:Y:S01]  /*299f0*/  ISETP.LT.AND P6, PT, R10, UR14, !P2 ;  /* 0x0000000e0a007c0c */ /* 0x000fe2000d7c1270 */
[----:B--2---:R-:W-:Y:S01]  /*29a00*/  VIADD R7, R25, UR4 ;  /* 0x0000000419077c36 */ /* 0x004fe20008000000 */
[----:B------:R-:W-:Y:S01]  /*29a10*/  ISETP.LT.AND P5, PT, R11, UR12, !P5 ;  /* 0x0000000c0b007c0c */ /* 0x000fe2000efa1270 */
[----:B------:R-:W-:Y:S01]  /*29a20*/  VIADD R0, R9, 0x9c ;  /* 0x0000009c09007836 */ /* 0x000fe20000000000 */
[----:B------:R-:W-:Y:S01]  /*29a30*/  ISETP.LT.AND P2, PT, R11, UR18, !P2 ;  /* 0x000000120b007c0c */ /* 0x000fe2000d741270 */
[C---:B------:R-:W-:Y:S01]  /*29a40*/  IMAD.WIDE R4, R7.reuse, 0x4, R2 ;  /* 0x0000000407047825 */ /* 0x040fe200078e0202 */
[----:B------:R-:W-:Y:S01]  /*29a50*/  ULDC UR10, c[0x0][0x228] ;  /* 0x00008a00000a7ab9 */ /* 0x000fe20000000800 */
[----:B------:R-:W-:Y:S01]  /*29a60*/  ULDC UR4, c[0x0][0x22c] ;  /* 0x00008b0000047ab9 */ /* 0x000fe20000000800 */
[----:B------:R-:W-:Y:S01]  /*29a70*/  ULDC UR14, c[0x0][0x228] ;  /* 0x00008a00000e7ab9 */ /* 0x000fe20000000800 */
[C---:B---3--:R-:W-:Y:S01]  /*29a80*/  VIADD R21, R7.reuse, UR6 ;  /* 0x0000000607157c36 */ /* 0x048fe20008000000 */
[----:B------:R-:W-:Y:S01]  /*29a90*/  ISETP.GE.AND P0, PT, R0, UR8, PT ;  /* 0x0000000800007c0c */ /* 0x000fe2000bf06270 */
[----:B------:R-:W-:Y:S01]  /*29aa0*/  IMAD.WIDE R6, R7, 0x4, R232 ;  /* 0x0000000407067825 */ /* 0x000fe200078e02e8 */
[----:B------:R-:W-:Y:S01]  /*29ab0*/  @P4 STG.E desc[UR16][R4.64], R36 ;  /* 0x0000002404004986 */ /* 0x000fe2000c101910 */
[----:B------:R-:W-:Y:S01]  /*29ac0*/  ULDC UR12, c[0x0][0x228] ;  /* 0x00008a00000c7ab9 */ /* 0x000fe20000000800 */
[----:B------:R-:W-:Y:S01]  /*29ad0*/  ULDC UR6, c[0x0][0x248] ;  /* 0x0000920000067ab9 */ /* 0x000fe20000000800 */
[----:B------:R-:W-:Y:S01]  /*29ae0*/  IMAD.WIDE R16, R21, 0x4, R2 ;  /* 0x0000000415107825 */ /* 0x000fe200078e0202 */
[----:B------:R-:W-:Y:S01]  /*29af0*/  IADD3 R0, R9, 0x9d, RZ ;  /* 0x0000009d09007810 */ /* 0x000fe20007ffe0ff */
[----:B------:R-:W-:-:S02]  /*29b00*/  ULDC UR18, c[0x0][0x228] ;  /* 0x00008a0000127ab9 */ /* 0x000fc40000000800 */
[----:B------:R-:W-:Y:S01]  /*29b10*/  IMAD.WIDE R18, R21, 0x4, R232 ;  /* 0x0000000415127825 */ /* 0x000fe200078e02e8 */
[----:B------:R2:W-:Y:S01]  /*29b20*/  @P5 STG.E desc[UR16][R6.64], R32 ;  /* 0x0000002006005986 */ /* 0x0005e2000c101910 */
[----:B------:R-:W-:Y:S01]  /*29b30*/  ISETP.GE.AND P4, PT, R0, UR4, PT ;  /* 0x0000000400007c0c */ /* 0x000fe2000bf86270 */
[----:B------:R-:W-:Y:S01]  /*29b40*/  ULDC UR4, c[0x0][0x248] ;  /* 0x0000920000047ab9 */ /* 0x000fe20000000800 */
[----:B------:R-:W-:Y:S01]  /*29b50*/  ULDC UR8, c[0x0][0x22c] ;  /* 0x00008b0000087ab9 */ /* 0x000fe20000000800 */
[----:B------:R-:W-:Y:S04]  /*29b60*/  @P6 STG.E desc[UR16][R16.64], R13 ;  /* 0x0000000d10006986 */ /* 0x000fe8000c101910 */
[----:B------:R3:W-:Y:S01]  /*29b70*/  @P2 STG.E desc[UR16][R18.64], R41 ;  /* 0x0000002912002986 */ /* 0x0007e2000c101910 */
[C---:B------:R-:W-:Y:S01]  /*29b80*/  ISETP.LT.AND P2, PT, R10.reuse, UR10, !P3 ;  /* 0x0000000a0a007c0c */ /* 0x040fe2000df41270 */
[----:B------:R-:W-:Y:S01]  /*29b90*/  VIADD R0, R9, 0x9e ;  /* 0x0000009e09007836 */ /* 0x000fe20000000000 */
[----:B------:R-:W-:Y:S01]  /*29ba0*/  ISETP.LT.AND P3, PT, R11, UR12, !P3 ;  /* 0x0000000c0b007c0c */ /* 0x000fe2000df61270 */
[----:B--2---:R-:W-:Y:S01]  /*29bb0*/  VIADD R7, R21, UR4 ;  /* 0x0000000415077c36 */ /* 0x004fe20008000000 */
[----:B------:R-:W-:Y:S01]  /*29bc0*/  ISETP.LT.AND P5, PT, R10, UR14, !P0 ;  /* 0x0000000e0a007c0c */ /* 0x000fe2000c7a1270 */
[----:B------:R-:W-:Y:S01]  /*29bd0*/  ULDC UR10, c[0x0][0x228] ;  /* 0x00008a00000a7ab9 */ /* 0x000fe20000000800 */
[----:B------:R-:W-:Y:S01]  /*29be0*/  ISETP.LT.AND P6, PT, R11, UR18, !P0 ;  /* 0x000000120b007c0c */ /* 0x000fe2000c7c1270 */
[C---:B------:R-:W-:Y:S01]  /*29bf0*/  IMAD.WIDE R4, R7.reuse, 0x4, R2 ;  /* 0x0000000407047825 */ /* 0x040fe200078e0202 */
[----:B------:R-:W-:Y:S01]  /*29c00*/  ISETP.GE.AND P0, PT, R0, UR8, PT ;  /* 0x0000000800007c0c */ /* 0x000fe2000bf06270 */
[----:B------:R-:W-:Y:S01]  /*29c10*/  ULDC UR4, c[0x0][0x22c] ;  /* 0x00008b0000047ab9 */ /* 0x000fe20000000800 */
[----:B------:R-:W-:Y:S01]  /*29c20*/  ULDC UR12, c[0x0][0x228] ;  /* 0x00008a00000c7ab9 */ /* 0x000fe20000000800 */
[----:B---3--:R-:W-:Y:S01]  /*29c30*/  VIADD R19, R7, UR6 ;  /* 0x0000000607137c36 */ /* 0x008fe20008000000 */
[----:B------:R-:W-:Y:S01]  /*29c40*/  IADD3 R0, R9, 0x9f, RZ ;  /* 0x0000009f09007810 */ /* 0x000fe20007ffe0ff */
[----:B------:R-:W-:Y:S01]  /*29c50*/  IMAD.WIDE R6, R7, 0x4, R232 ;  /* 0x0000000407067825 */ /* 0x000fe200078e02e8 */
[----:B------:R-:W-:Y:S01]  /*29c60*/  @P2 STG.E desc[UR16][R4.64], R37 ;  /* 0x0000002504002986 */ /* 0x000fe2000c101910 */
[----:B------:R-:W-:Y:S01]  /*29c70*/  ULDC UR14, c[0x0][0x228] ;  /* 0x00008a00000e7ab9 */ /* 0x000fe20000000800 */
[----:B------:R-:W-:Y:S01]  /*29c80*/  ISETP.GE.AND P2, PT, R0, UR4, PT ;  /* 0x0000000400007c0c */ /* 0x000fe2000bf46270 */
[----:B------:R-:W-:Y:S01]  /*29c90*/  IMAD.WIDE R12, R19, 0x4, R2 ;  /* 0x00000004130c7825 */ /* 0x000fe200078e0202 */
[----:B------:R2:W-:Y:S01]  /*29ca0*/  @P3 STG.E desc[UR16][R6.64], R33 ;  /* 0x0000002106003986 */ /* 0x0005e2000c101910 */
[C---:B------:R-:W-:Y:S01]  /*29cb0*/  ISETP.LT.AND P3, PT, R10.reuse, UR10, !P4 ;  /* 0x0000000a0a007c0c */ /* 0x040fe2000e761270 */
[----:B------:R-:W-:Y:S01]  /*29cc0*/  ULDC UR4, c[0x0][0x248] ;  /* 0x0000920000047ab9 */ /* 0x000fe20000000800 */
[----:B------:R-:W-:Y:S01]  /*29cd0*/  ISETP.LT.AND P4, PT, R11, UR12, !P4 ;  /* 0x0000000c0b007c0c */ /* 0x000fe2000e781270 */
[----:B------:R-:W-:Y:S01]  /*29ce0*/  IMAD.WIDE R16, R19, 0x4, R232 ;  /* 0x0000000413107825 */ /* 0x000fe200078e02e8 */
[----:B------:R-:W-:Y:S01]  /*29cf0*/  ULDC UR6, c[0x0][0x248] ;  /* 0x0000920000067ab9 */ /* 0x000fe20000000800 */
[----:B------:R3:W-:Y:S01]  /*29d00*/  @P5 STG.E desc[UR16][R12.64], R14 ;  /* 0x0000000e0c005986 */ /* 0x0007e2000c101910 */
[----:B------:R-:W-:Y:S01]  /*29d10*/  ULDC UR18, c[0x0][0x228] ;  /* 0x00008a0000127ab9 */ /* 0x000fe20000000800 */
[----:B------:R-:W-:Y:S01]  /*29d20*/  VIADD R0, R9, 0xa0 ;  /* 0x000000a009007836 */ /* 0x000fe20000000000 */
[----:B------:R-:W-:Y:S01]  /*29d30*/  ULDC UR8, c[0x0][0x22c] ;  /* 0x00008b0000087ab9 */ /* 0x000fe20000000800 */
[----:B------:R-:W-:Y:S01]  /*29d40*/  ULDC UR10, c[0x0][0x228] ;  /* 0x00008a00000a7ab9 */ /* 0x000fe20000000800 */
[----:B--2---:R-:W-:Y:S01]  /*29d50*/  VIADD R7, R19, UR4 ;  /* 0x0000000413077c36 */ /* 0x004fe20008000000 */
[----:B------:R2:W-:Y:S01]  /*29d60*/  @P6 STG.E desc[UR16][R16.64], R42 ;  /* 0x0000002a10006986 */ /* 0x0005e2000c101910 */
[----:B------:R-:W-:Y:S01]  /*29d70*/  ISETP.LT.AND P5, PT, R10, UR14, !P0 ;  /* 0x0000000e0a007c0c */ /* 0x000fe2000c7a1270 */
[----:B------:R-:W-:Y:S01]  /*29d80*/  ULDC UR4, c[0x0][0x22c] ;  /* 0x00008b0000047ab9 */ /* 0x000fe20000000800 */
        /* <DEDUP_REMOVED lines=10> */
[C---:B---3--:R-:W-:Y:S01]  /*29e30*/  IMAD.WIDE R12, R19.reuse, 0x4, R2 ;  /* 0x00000004130c7825 */ /* 0x048fe200078e0202 */
[----:B------:R-:W-:Y:S01]  /*29e40*/  ULDC UR18, c[0x0][0x228] ;  /* 0x00008a0000127ab9 */ /* 0x000fe20000000800 */
[----:B------:R3:W-:Y:S01]  /*29e50*/  @P4 STG.E desc[UR16][R6.64], R34 ;  /* 0x0000002206004986 */ /* 0x0007e2000c101910 */
[----:B------:R-:W-:Y:S01]  /*29e60*/  ISETP.LT.AND P4, PT, R10, UR10, !P2 ;  /* 0x0000000a0a007c0c */ /* 0x000fe2000d781270 */
[----:B--2---:R-:W-:Y:S01]  /*29e70*/  IMAD.WIDE R16, R19, 0x4, R232 ;  /* 0x0000000413107825 */ /* 0x004fe200078e02e8 */
[----:B------:R-:W-:Y:S01]  /*29e80*/  ISETP.GE.AND P3, PT, R0, UR4, PT ;  /* 0x0000000400007c0c */ /* 0x000fe2000bf66270 */
[----:B------:R-:W-:Y:S01]  /*29e90*/  ULDC UR4, c[0x0][0x248] ;  /* 0x0000920000047ab9 */ /* 0x000fe20000000800 */
[----:B------:R-:W-:Y:S01]  /*29ea0*/  ISETP.LT.AND P2, PT, R11, UR12, !P2 ;  /* 0x0000000c0b007c0c */ /* 0x000fe2000d741270 */
[----:B------:R-:W-:Y:S01]  /*29eb0*/  @P5 STG.E desc[UR16][R12.64], R15 ;  /* 0x0000000f0c005986 */ /* 0x000fe2000c101910 */
[----:B------:R-:W-:Y:S01]  /*29ec0*/  VIADD R0, R9, 0xa2 ;  /* 0x000000a209007836 */ /* 0x000fe20000000000 */
[----:B------:R-:W-:Y:S01]  /*29ed0*/  ULDC UR8, c[0x0][0x22c] ;  /* 0x00008b0000087ab9 */ /* 0x000fe20000000800 */
[----:B------:R-:W-:Y:S01]  /*29ee0*/  ULDC UR10, c[0x0][0x228] ;  /* 0x00008a00000a7ab9 */ /* 0x000fe20000000800 */
[----:B---3--:R-:W-:Y:S01]  /*29ef0*/  VIADD R7, R19, UR4 ;  /* 0x0000000413077c36 */ /* 0x008fe20008000000 */
[----:B------:R2:W-:Y:S01]  /*29f00*/  @P6 STG.E desc[UR16][R16.64], R43 ;  /* 0x0000002b10006986 */ /* 0x0005e2000c101910 */
[----:B------:R-:W-:Y:S01]  /*29f10*/  ISETP.LT.AND P5, PT, R10, UR14, !P0 ;  /* 0x0000000e0a007c0c */ /* 0x000fe2000c7a1270 */
[----:B------:R-:W-:Y:S01]  /*29f20*/  ULDC UR4, c[0x0][0x22c] ;  /* 0x00008b0000047ab9 */ /* 0x000fe20000000800 */
[----:B------:R-:W-:Y:S01]  /*29f30*/  IMAD.WIDE R4, R7, 0x4, R2 ;  /* 0x0000000407047825 */ /* 0x000fe200078e0202 */
[----:B------:R-:W-:Y:S01]  /*29f40*/  ISETP.LT.AND P6, PT, R11, UR18, !P0 ;  /* 0x000000120b007c0c */ /* 0x000fe2000c7c1270 */
[----:B------:R-:W-:Y:S01]  /*29f50*/  ULDC UR12, c[0x0][0x228] ;  /* 0x00008a00000c7ab9 */ /* 0x000fe20000000800 */
[----:B------:R-:W-:Y:S01]  /*29f60*/  ISETP.GE.AND P0, PT, R0, UR8, PT ;  /* 0x0000000800007c0c */ /* 0x000fe2000bf06270 */
[----:B------:R-:W-:Y:S01]  /*29f70*/  ULDC UR14, c[0x0][0x228] ;  /* 0x00008a00000e7ab9 */ /* 0x000fe20000000800 */
[----:B------:R-:W-:Y:S01]  /*29f80*/  IADD3 R0, R9, 0xa3, RZ ;  /* 0x000000a309007810 */ /* 0x000fe20007ffe0ff */
[C---:B--2---:R-:W-:Y:S01]  /*29f90*/  VIADD R17, R7.reuse, UR6 ;  /* 0x0000000607117c36 */ /* 0x044fe20008000000 */
[----:B------:R-:W-:Y:S01]  /*29fa0*/  @P4 STG.E desc[UR16][R4.64], R39 ;  /* 0x0000002704004986 */ /* 0x000fe2000c101910 */
[----:B------:R-:W-:Y:S01]  /*29fb0*/  IMAD.WIDE R6, R7, 0x4, R232 ;  /* 0x0000000407067825 */ /* 0x000fe200078e02e8 */
[----:B------:R-:W-:Y:S01]  /*29fc0*/  ISETP.GE.AND P4, PT, R0, UR4, PT ;  /* 0x0000000400007c0c */ /* 0x000fe2000bf86270 */
[----:B------:R-:W-:Y:S01]  /*29fd0*/  ULDC UR4, c[0x0][0x248] ;  /* 0x0000920000047ab9 */ /* 0x000fe20000000800 */
[----:B------:R-:W-:Y:S01]  /*29fe0*/  ULDC UR6, c[0x0][0x248] ;  /* 0x0000920000067ab9 */ /* 0x000fe20000000800 */
[----:B------:R-:W-:Y:S01]  /*29ff0*/  ULDC UR18, c[0x0][0x228] ;  /* 0x00008a0000127ab9 */ /* 0x000fe20000000800 */
[----:B------:R2:W-:Y:S01]  /*2a000*/  @P2 STG.E desc[UR16][R6.64], R35 ;  /* 0x0000002306002986 */ /* 0x0005e2000c101910 */
[----:B------:R-:W-:Y:S01]  /*2a010*/  ISETP.LT.AND P2, PT, R10, UR10, !P3 ;  /* 0x0000000a0a007c0c */ /* 0x000fe2000df41270 */
[----:B------:R-:W-:Y:S01]  /*2a020*/  IMAD.WIDE R12, R17, 0x4, R2 ;  /* 0x00000004110c7825 */ /* 0x000fe200078e0202 */
[----:B------:R-:W-:Y:S01]  /*2a030*/  ISETP.LT.AND P3, PT, R11, UR12, !P3 ;  /* 0x0000000c0b007c0c */ /* 0x000fe2000df61270 */
[----:B------:R-:W-:Y:S01]  /*2a040*/  ULDC UR8, c[0x0][0x22c] ;  /* 0x00008b0000087ab9 */ /* 0x000fe20000000800 */
[----:B------:R-:W-:Y:S01]  /*2a050*/  ULDC UR10, c[0x0][0x228] ;  /* 0x00008a00000a7ab9 */ /* 0x000fe20000000800 */
[----:B------:R-:W-:Y:S01]  /*2a060*/  IMAD.WIDE R14, R17, 0x4, R232 ;  /* 0x00000004110e7825 */ /* 0x000fe200078e02e8 */
[----:B------:R3:W-:Y:S03]  /*2a070*/  @P5 STG.E desc[UR16][R12.64], R28 ;  /* 0x0000001c0c005986 */ /* 0x0007e6000c101910 */
[----:B------:R-:W-:-:S02]  /*2a080*/  VIADD R0, R9, 0xa4 ;  /* 0x000000a409007836 */ /* 0x000fc40000000000 */
[----:B--2---:R-:W-:Y:S01]  /*2a090*/  VIADD R7, R17, UR4 ;  /* 0x0000000411077c36 */ /* 0x004fe20008000000 */
[----:B------:R2:W-:Y:S01]  /*2a0a0*/  @P6 STG.E desc[UR16][R14.64], R56 ;  /* 0x000000380e006986 */ /* 0x0005e2000c101910 */
[----:B------:R-:W-:Y:S01]  /*2a0b0*/  ISETP.LT.AND P5, PT, R10, UR14, !P0 ;  /* 0x0000000e0a007c0c */ /* 0x000fe2000c7a1270 */
[----:B------:R-:W-:Y:S01]  /*2a0c0*/  ULDC UR4, c[0x0][0x22c] ;  /* 0x00008b0000047ab9 */ /* 0x000fe20000000800 */
[C---:B------:R-:W-:Y:S01]  /*2a0d0*/  VIADD R17, R7.reuse, UR6 ;  /* 0x0000000607117c36 */ /* 0x040fe20008000000 */
[----:B------:R-:W-:Y:S01]  /*2a0e0*/  ULDC UR12, c[0x0][0x228] ;  /* 0x00008a00000c7ab9 */ /* 0x000fe20000000800 */
[----:B------:R-:W-:Y:S01]  /*2a0f0*/  IMAD.WIDE R4, R7, 0x4, R2 ;  /* 0x0000000407047825 */ /* 0x000fe200078e0202 */
[----:B------:R-:W-:Y:S01]  /*2a100*/  ISETP.LT.AND P6, PT, R11, UR18, !P0 ;  /* 0x000000120b007c0c */ /* 0x000fe2000c7c1270 */
[----:B------:R-:W-:Y:S01]  /*2a110*/  ULDC UR6, c[0x0][0x248] ;  /* 0x0000920000067ab9 */ /* 0x000fe20000000800 */
[----:B------:R-:W-:Y:S01]  /*2a120*/  ULDC UR14, c[0x0][0x228] ;  /* 0x00008a00000e7ab9 */ /* 0x000fe20000000800 */
[----:B------:R-:W-:Y:S01]  /*2a130*/  IMAD.WIDE R6, R7, 0x4, R232 ;  /* 0x0000000407067825 */ /* 0x000fe200078e02e8 */
[----:B------:R-:W-:Y:S01]  /*2a140*/  ISETP.GE.AND P0, PT, R0, UR8, PT ;  /* 0x0000000800007c0c */ /* 0x000fe2000bf06270 */
[----:B------:R-:W-:Y:S01]  /*2a150*/  @P2 STG.E desc[UR16][R4.64], R52 ;  /* 0x0000003404002986 */ /* 0x000fe2000c101910 */
[----:B------:R-:W-:Y:S01]  /*2a160*/  IADD3 R0, R9, 0xa5, RZ ;  /* 0x000000a509007810 */ /* 0x000fe20007ffe0ff */
        /* <DEDUP_REMOVED lines=8> */
[----:B------:R-:W-:Y:S01]  /*2a1f0*/  VIADD R0, R9, 0xa6 ;  /* 0x000000a609007836 */ /* 0x000fe20000000000 */
[----:B------:R2:W-:Y:S01]  /*2a200*/  @P5 STG.E desc[UR16][R12.64], R29 ;  /* 0x0000001d0c005986 */ /* 0x0005e2000c101910 */
[----:B------:R-:W-:Y:S01]  /*2a210*/  ULDC UR8, c[0x0][0x22c] ;  /* 0x00008b0000087ab9 */ /* 0x000fe20000000800 */
[----:B------:R-:W-:Y:S01]  /*2a220*/  ULDC UR10, c[0x0][0x228] ;  /* 0x00008a00000a7ab9 */ /* 0x000fe20000000800 */
[----:B---3--:R-:W-:Y:S01]  /*2a230*/  VIADD R7, R17, UR4 ;  /* 0x0000000411077c36 */ /* 0x008fe20008000000 */
        /* <DEDUP_REMOVED lines=13> */
[C---:B--2---:R-:W-:Y:S01]  /*2a310*/  IMAD.WIDE R12, R17.reuse, 0x4, R2 ;  /* 0x00000004110c7825 */ /* 0x044fe200078e0202 */
[----:B------:R-:W-:Y:S01]  /*2a320*/  ULDC UR18, c[0x0][0x228] ;  /* 0x00008a0000127ab9 */ /* 0x000fe20000000800 */
[----:B------:R2:W-:Y:S01]  /*2a330*/  @P4 STG.E desc[UR16][R6.64], R49 ;  /* 0x0000003106004986 */ /* 0x0005e2000c101910 */
[----:B------:R-:W-:Y:S01]  /*2a340*/  ISETP.LT.AND P4, PT, R10, UR10, !P2 ;  /* 0x0000000a0a007c0c */ /* 0x000fe2000d781270 */
[----:B---3--:R-:W-:Y:S01]  /*2a350*/  IMAD.WIDE R14, R17, 0x4, R232 ;  /* 0x00000004110e7825 */ /* 0x008fe200078e02e8 */
[----:B------:R-:W-:Y:S01]  /*2a360*/  ISETP.GE.AND P3, PT, R0, UR4, PT ;  /* 0x0000000400007c0c */ /* 0x000fe2000bf66270 */
[----:B------:R-:W-:Y:S01]  /*2a370*/  ULDC UR4, c[0x0][0x248] ;  /* 0x0000920000047ab9 */ /* 0x000fe20000000800 */
[----:B------:R-:W-:Y:S01]  /*2a380*/  ISETP.LT.AND P2, PT, R11, UR12, !P2 ;  /* 0x0000000c0b007c0c */ /* 0x000fe2000d741270 */
[----:B------:R-:W-:Y:S01]  /*2a390*/  VIADD R0, R9, 0xa8 ;  /* 0x000000a809007836 */ /* 0x000fe20000000000 */
[----:B------:R3:W-:Y:S01]  /*2a3a0*/  @P5 STG.E desc[UR16][R12.64], R30 ;  /* 0x0000001e0c005986 */ /* 0x0007e2000c101910 */
[----:B------:R-:W-:Y:S01]  /*2a3b0*/  ULDC UR8, c[0x0][0x22c] ;  /* 0x00008b0000087ab9 */ /* 0x000fe20000000800 */
[----:B------:R-:W-:Y:S01]  /*2a3c0*/  ULDC UR10, c[0x0][0x228] ;  /* 0x00008a00000a7ab9 */ /* 0x000fe20000000800 */
        /* <DEDUP_REMOVED lines=778> */
[----:B------:R-:W-:Y:S01]  /*2d470*/  ISETP.LT.AND P5, PT, R10, UR14, !P0 ;  /* 0x0000000e0a007c0c */ /* 0x000fe2000c7a1270 */
        /* <DEDUP_REMOVED lines=24> */
[----:B------:R2:W-:Y:S01]  /*2d600*/  @P5 STG.E desc[UR16][R12.64], R133 ;  /* 0x000000850c005986 */ /* 0x0005e2000c101910 */
[----:B------:R-:W-:Y:S01]  /*2d610*/  VIADD R0, R9, 0xe6 ;  /* 0x000000e609007836 */ /* 0x000fe20000000000 */
[----:B------:R-:W-:Y:S01]  /*2d620*/  ISETP.LT.AND P5, PT, R10, UR14, !P0 ;  /* 0x0000000e0a007c0c */ /* 0x000fe2000c7a1270 */
[----:B------:R-:W-:Y:S01]  /*2d630*/  ULDC UR10, c[0x0][0x228] ;  /* 0x00008a00000a7ab9 */ /* 0x000fe20000000800 */
[----:B---3--:R-:W-:Y:S01]  /*2d640*/  VIADD R7, R17, UR4 ;  /* 0x0000000411077c36 */ /* 0x008fe20008000000 */
        /* <DEDUP_REMOVED lines=21> */
[----:B------:R3:W-:Y:S01]  /*2d7a0*/  @P5 STG.E desc[UR16][R12.64], R134 ;  /* 0x000000860c005986 */ /* 0x0007e2000c101910 */
[----:B------:R-:W-:Y:S01]  /*2d7b0*/  VIADD R0, R9, 0xe8 ;  /* 0x000000e809007836 */ /* 0x000fe20000000000 */
[----:B------:R-:W-:Y:S01]  /*2d7c0*/  ISETP.LT.AND P5, PT, R10, UR14, !P0 ;  /* 0x0000000e0a007c0c */ /* 0x000fe2000c7a1270 */
        /* <DEDUP_REMOVED lines=24> */
[----:B------:R-:W-:Y:S01]  /*2d950*/  ISETP.LT.AND P5, PT, R10, UR14, !P0 ;  /* 0x0000000e0a007c0c */ /* 0x000fe2000c7a1270 */
[----:B------:R-:W-:Y:S01]  /*2d960*/  VIADD R0, R9, 0xea ;  /* 0x000000ea09007836 */ /* 0x000fe20000000000 */
        /* <DEDUP_REMOVED lines=24> */
[----:B------:R-:W-:Y:S01]  /*2daf0*/  ISETP.LT.AND P5, PT, R10, UR14, !P0 ;  /* 0x0000000e0a007c0c */ /* 0x000fe2000c7a1270 */
[----:B------:R-:W-:Y:S01]  /*2db00*/  VIADD R0, R9, 0xec ;  /* 0x000000ec09007836 */ /* 0x000fe20000000000 */
        /* <DEDUP_REMOVED lines=15> */
[----:B---3--:R-:W-:Y:S01]  /*2dc00*/  IMAD.WIDE R12, R17, 0x4, R2 ;  /* 0x00000004110c7825 */ /* 0x008fe200078e0202 */
[----:B------:R-:W-:Y:S01]  /*2dc10*/  ISETP.GE.AND P2, PT, R0, UR4, PT ;  /* 0x0000000400007c0c */ /* 0x000fe2000bf46270 */
[----:B------:R3:W-:Y:S01]  /*2dc20*/  @P3 STG.E desc[UR16][R6.64], R200 ;  /* 0x000000c806003986 */ /* 0x0007e2000c101910 */
[C---:B------:R-:W-:Y:S01]  /*2dc30*/  ISETP.LT.AND P3, PT, R10.reuse, UR10, !P4 ;  /* 0x0000000a0a007c0c */ /* 0x040fe2000e761270 */
[----:B------:R-:W-:Y:S01]  /*2dc40*/  ULDC UR4, c[0x0][0x248] ;  /* 0x0000920000047ab9 */ /* 0x000fe20000000800 */
[----:B------:R-:W-:Y:S01]  /*2dc50*/  ISETP.LT.AND P4, PT, R11, UR12, !P4 ;  /* 0x0000000c0b007c0c */ /* 0x000fe2000e781270 */
[----:B--2---:R-:W-:Y:S01]  /*2dc60*/  IMAD.WIDE R14, R17, 0x4, R232 ;  /* 0x00000004110e7825 */ /* 0x004fe200078e02e8 */
[----:B------:R2:W-:Y:S01]  /*2dc70*/  @P5 STG.E desc[UR16][R12.64], R137 ;  /* 0x000000890c005986 */ /* 0x0005e2000c101910 */
[----:B------:R-:W-:Y:S01]  /*2dc80*/  ISETP.LT.AND P5, PT, R10, UR14, !P0 ;  /* 0x0000000e0a007c0c */ /* 0x000fe2000c7a1270 */
[----:B------:R-:W-:Y:S01]  /*2dc90*/  ULDC UR8, c[0x0][0x22c] ;  /* 0x00008b0000087ab9 */ /* 0x000fe20000000800 */
[----:B------:R-:W-:Y:S01]  /*2dca0*/  VIADD R0, R9, 0xee ;  /* 0x000000ee09007836 */ /* 0x000fe20000000000 */
[----:B------:R-:W-:Y:S01]  /*2dcb0*/  ULDC UR10, c[0x0][0x228] ;  /* 0x00008a00000a7ab9 */ /* 0x000fe20000000800 */
[----:B---3--:R-:W-:Y:S01]  /*2dcc0*/  VIADD R7, R17, UR4 ;  /* 0x0000000411077c36 */ /* 0x008fe20008000000 */
[----:B------:R3:W-:Y:S01]  /*2dcd0*/  @P6 STG.E desc[UR16][R14.64], R209 ;  /* 0x000000d10e006986 */ /* 0x0007e2000c101910 */
[----:B------:R-:W-:Y:S01]  /*2dce0*/  ISETP.LT.AND P6, PT, R11, UR18, !P0 ;  /* 0x000000120b007c0c */ /* 0x000fe2000c7c1270 */
        /* <DEDUP_REMOVED lines=12> */
[----:B------:R-:W-:Y:S01]  /*2ddb0*/  ISETP.GE.AND P3, PT, R0, UR4, PT ;  /* 0x0000000400007c0c */ /* 0x000fe2000bf66270 */
[----:B------:R2:W-:Y:S01]  /*2ddc0*/  @P4 STG.E desc[UR16][R6.64], R201 ;  /* 0x000000c906004986 */ /* 0x0005e2000c101910 */
[----:B------:R-:W-:Y:S01]  /*2ddd0*/  ULDC UR4, c[0x0][0x248] ;  /* 0x0000920000047ab9 */ /* 0x000fe20000000800 */
[C---:B------:R-:W-:Y:S01]  /*2dde0*/  ISETP.LT.AND P4, PT, R10.reuse, UR10, !P2 ;  /* 0x0000000a0a007c0c */ /* 0x040fe2000d781270 */
[----:B---3--:R-:W-:Y:S01]  /*2ddf0*/  IMAD.WIDE R14, R17, 0x4, R232 ;  /* 0x00000004110e7825 */ /* 0x008fe200078e02e8 */
[----:B------:R3:W-:Y:S01]  /*2de00*/  @P5 STG.E desc[UR16][R12.64], R138 ;  /* 0x0000008a0c005986 */ /* 0x0007e2000c101910 */
[----:B------:R-:W-:Y:S01]  /*2de10*/  ISETP.LT.AND P2, PT, R11, UR12, !P2 ;  /* 0x0000000c0b007c0c */ /* 0x000fe2000d741270 */
[----:B------:R-:W-:Y:S01]  /*2de20*/  ULDC UR8, c[0x0][0x22c] ;  /* 0x00008b0000087ab9 */ /* 0x000fe20000000800 */
[----:B------:R-:W-:Y:S01]  /*2de30*/  ISETP.LT.AND P5, PT, R10, UR14, !P0 ;  /* 0x0000000e0a007c0c */ /* 0x000fe2000c7a1270 */
[----:B------:R4:W-:Y:S01]  /*2de40*/  @P6 STG.E desc[UR16][R14.64], R210 ;  /* 0x000000d20e006986 */ /* 0x0009e2000c101910 */
[----:B--2---:R-:W-:Y:S01]  /*2de50*/  VIADD R7, R17, UR4 ;  /* 0x0000000411077c36 */ /* 0x004fe20008000000 */
[----:B------:R-:W-:Y:S01]  /*2de60*/  ISETP.LT.AND P6, PT, R11, UR18, !P0 ;  /* 0x000000120b007c0c */ /* 0x000fe2000c7c1270 */
[----:B------:R-:W-:Y:S01]  /*2de70*/  VIADD R0, R9, 0xf0 ;  /* 0x000000f009007836 */ /* 0x000fe20000000000 */
        /* <DEDUP_REMOVED lines=9> */
[----:B------:R-:W-:-:S02]  /*2df10*/  ULDC UR12, c[0x0][0x228] ;  /* 0x00008a00000c7ab9 */ /* 0x000fc40000000800 */
[C---:B---3--:R-:W-:Y:S01]  /*2df20*/  IMAD.WIDE R12, R17.reuse, 0x4, R2 ;  /* 0x00000004110c7825 */ /* 0x048fe200078e0202 */
[----:B------:R2:W-:Y:S01]  /*2df30*/  @P4 STG.E desc[UR16][R4.64], R206 ;  /* 0x000000ce04004986 */ /* 0x0005e2000c101910 */
[----:B------:R-:W-:Y:S01]  /*2df40*/  ISETP.GE.AND P4, PT, R0, UR4, PT ;  /* 0x0000000400007c0c */ /* 0x000fe2000bf86270 */
[----:B------:R-:W-:Y:S01]  /*2df50*/  ULDC UR4, c[0x0][0x248] ;  /* 0x0000920000047ab9 */ /* 0x000fe20000000800 */
[C---:B----4-:R-:W-:Y:S01]  /*2df60*/  IMAD.WIDE R14, R17.reuse, 0x4, R232 ;  /* 0x00000004110e7825 */ /* 0x050fe200078e02e8 */
[----:B------:R3:W-:Y:S04]  /*2df70*/  @P2 STG.E desc[UR16][R6.64], R202 ;  /* 0x000000ca06002986 */ /* 0x0007e8000c101910 */
[----:B------:R-:W-:Y:S01]  /*2df80*/  @P5 STG.E desc[UR16][R12.64], R139 ;  /* 0x0000008b0c005986 */ /* 0x000fe2000c101910 */
[C---:B------:R-:W-:Y:S01]  /*2df90*/  ISETP.LT.AND P5, PT, R10.reuse, UR6, !P3 ;  /* 0x000000060a007c0c */ /* 0x040fe2000dfa1270 */
[----:B------:R-:W-:Y:S01]  /*2dfa0*/  VIADD R17, R17, UR4 ;  /* 0x0000000411117c36 */ /* 0x000fe20008000000 */
[----:B------:R-:W-:Y:S01]  /*2dfb0*/  ISETP.LT.AND P3, PT, R11, UR8, !P3 ;  /* 0x000000080b007c0c */ /* 0x000fe2000df61270 */
[----:B------:R4:W-:Y:S01]  /*2dfc0*/  @P6 STG.E desc[UR16][R14.64], R211 ;  /* 0x000000d30e006986 */ /* 0x0009e2000c101910 */
[----:B------:R-:W-:Y:S01]  /*2dfd0*/  ISETP.LT.AND P6, PT, R10, UR10, !P0 ;  /* 0x0000000a0a007c0c */ /* 0x000fe2000c7c1270 */
[----:B------:R-:W-:Y:S01]  /*2dfe0*/  VIADD R0, R9, 0xf2 ;  /* 0x000000f209007836 */ /* 0x000fe20000000000 */
[----:B------:R-:W-:Y:S01]  /*2dff0*/  ULDC UR4, c[0x0][0x248] ;  /* 0x0000920000047ab9 */ /* 0x000fe20000000800 */
[----:B--2---:R-:W-:Y:S01]  /*2e000*/  IMAD.WIDE R4, R17, 0x4, R2 ;  /* 0x0000000411047825 */ /* 0x004fe200078e0202 */
[----:B------:R-:W-:Y:S01]  /*2e010*/  ULDC UR6, c[0x0][0x22c] ;  /* 0x00008b0000067ab9 */ /* 0x000fe20000000800 */
[----:B------:R-:W-:-:S02]  /*2e020*/  ULDC UR8, c[0x0][0x228] ;  /* 0x00008a0000087ab9 */ /* 0x000fc40000000800 */
[C---:B---3--:R-:W-:Y:S01]  /*2e030*/  IMAD.WIDE R6, R17.reuse, 0x4, R232 ;  /* 0x0000000411067825 */ /* 0x048fe200078e02e8 */
[----:B------:R-:W-:Y:S01]  /*2e040*/  ISETP.GE.AND P2, PT, R0, UR6, PT ;  /* 0x0000000600007c0c */ /* 0x000fe2000bf46270 */
[----:B------:R-:W-:Y:S01]  /*2e050*/  ULDC UR6, c[0x0][0x228] ;  /* 0x00008a0000067ab9 */ /* 0x000fe20000000800 */
[----:B------:R-:W-:Y:S01]  /*2e060*/  ULDC UR10, c[0x0][0x228] ;  /* 0x00008a00000a7ab9 */ /* 0x000fe20000000800 */
[----:B----4-:R-:W-:Y:S01]  /*2e070*/  VIADD R15, R17, UR4 ;  /* 0x00000004110f7c36 */ /* 0x010fe20008000000 */
[----:B------:R-:W-:Y:S01]  /*2e080*/  IADD3 R0, R9, 0xf3, RZ ;  /* 0x000000f309007810 */ /* 0x000fe20007ffe0ff */
[----:B------:R2:W-:Y:S01]  /*2e090*/  @P5 STG.E desc[UR16][R4.64], R207 ;  /* 0x000000cf04005986 */ /* 0x0005e2000c101910 */
[----:B------:R-:W-:Y:S01]  /*2e0a0*/  ULDC UR4, c[0x0][0x22c] ;  /* 0x00008b0000047ab9 */ /* 0x000fe20000000800 */
[----:B------:R-:W-:Y:S01]  /*2e0b0*/  IMAD.WIDE R12, R15, 0x4, R2 ;  /* 0x000000040f0c7825 */ /* 0x000fe200078e0202 */
[C---:B------:R-:W-:Y:S01]  /*2e0c0*/  ISETP.LT.AND P0, PT, R11.reuse, UR6, !P0 ;  /* 0x000000060b007c0c */ /* 0x040fe2000c701270 */
[----:B------:R3:W-:Y:S01]  /*2e0d0*/  @P3 STG.E desc[UR16][R6.64], R203 ;  /* 0x000000cb06003986 */ /* 0x0007e2000c101910 */
[----:B------:R-:W-:Y:S01]  /*2e0e0*/  ISETP.LT.AND P3, PT, R10, UR8, !P4 ;  /* 0x000000080a007c0c */ /* 0x000fe2000e761270 */
[----:B------:R-:W-:Y:S01]  /*2e0f0*/  ULDC UR6, c[0x0][0x228] ;  /* 0x00008a0000067ab9 */ /* 0x000fe20000000800 */
[----:B------:R-:W-:Y:S01]  /*2e100*/  ISETP.GE.AND P5, PT, R0, UR4, PT ;  /* 0x0000000400007c0c */ /* 0x000fe2000bfa6270 */
[----:B------:R-:W-:Y:S01]  /*2e110*/  ULDC UR4, c[0x0][0x248] ;  /* 0x0000920000047ab9 */ /* 0x000fe20000000800 */
[----:B------:R-:W-:Y:S01]  /*2e120*/  ISETP.LT.AND P4, PT, R11, UR10, !P4 ;  /* 0x0000000a0b007c0c */ /* 0x000fe2000e781270 */
[----:B------:R4:W-:Y:S01]  /*2e130*/  @P6 STG.E desc[UR16][R12.64], R140 ;  /* 0x0000008c0c006986 */ /* 0x0009e2000c101910 */
[C---:B------:R-:W-:Y:S01]  /*2e140*/  VIADD R17, R15.reuse, UR4 ;  /* 0x000000040f117c36 */ /* 0x040fe20008000000 */
[----:B------:R-:W-:Y:S01]  /*2e150*/  ISETP.LT.AND P6, PT, R10, UR12, !P2 ;  /* 0x0000000c0a007c0c */ /* 0x000fe2000d7c1270 */
[----:B------:R-:W-:Y:S01]  /*2e160*/  ULDC UR4, c[0x0][0x248] ;  /* 0x0000920000047ab9 */ /* 0x000fe20000000800 */
[----:B--2---:R-:W-:Y:S01]  /*2e170*/  IMAD.WIDE R4, R15, 0x4, R232 ;  /* 0x000000040f047825 */ /* 0x004fe200078e02e8 */
[----:B------:R-:W-:Y:S01]  /*2e180*/  ULDC UR8, c[0x0][0x228] ;  /* 0x00008a0000087ab9 */ /* 0x000fe20000000800 */
[----:B------:R-:W-:Y:S01]  /*2e190*/  ULDC UR10, c[0x0][0x228] ;  /* 0x00008a00000a7ab9 */ /* 0x000fe20000000800 */
[----:B------:R-:W-:Y:S01]  /*2e1a0*/  ULDC UR12, c[0x0][0x228] ;  /* 0x00008a00000c7ab9 */ /* 0x000fe20000000800 */
[C---:B------:R-:W-:Y:S01]  /*2e1b0*/  VIADD R19, R17.reuse, UR4 ;  /* 0x0000000411137c36 */ /* 0x040fe20008000000 */
[----:B------:R-:W-:Y:S01]  /*2e1c0*/  ULDC UR4, c[0x0][0x22c] ;  /* 0x00008b0000047ab9 */ /* 0x000fe20000000800 */
[----:B---3--:R-:W-:Y:S01]  /*2e1d0*/  IMAD.WIDE R6, R17, 0x4, R2 ;  /* 0x0000000411067825 */ /* 0x008fe200078e0202 */
[----:B------:R2:W-:Y:S03]  /*2e1e0*/  @P0 STG.E desc[UR16][R4.64], R212 ;  /* 0x000000d404000986 */ /* 0x0005e6000c101910 */
[----:B------:R-:W-:-:S02]  /*2e1f0*/  VIADD R0, R9, 0xf4 ;  /* 0x000000f409007836 */ /* 0x000fc40000000000 */
[----:B----4-:R-:W-:Y:S01]  /*2e200*/  IMAD.WIDE R12, R17, 0x4, R232 ;  /* 0x00000004110c7825 */ /* 0x010fe200078e02e8 */
[----:B------:R-:W-:Y:S01]  /*2e210*/  ISETP.LT.AND P2, PT, R11, UR6, !P2 ;  /* 0x000000060b007c0c */ /* 0x000fe2000d741270 */
[----:B------:R-:W-:Y:S02]  /*2e220*/  @P3 STG.E desc[UR16][R6.64], R216 ;  /* 0x000000d806003986 */ /* 0x000fe4000c101910 */
[----:B------:R-:W-:Y:S01]  /*2e230*/  IMAD.WIDE R14, R19, 0x4, R2 ;  /* 0x00000004130e7825 */ /* 0x000fe200078e0202 */
[----:B------:R-:W-:Y:S01]  /*2e240*/  ISETP.GE.AND P0, PT, R0, UR4, PT ;  /* 0x0000000400007c0c */ /* 0x000fe2000bf06270 */
[----:B------:R3:W-:Y:S01]  /*2e250*/  @P4 STG.E desc[UR16][R12.64], R220 ;  /* 0x000000dc0c004986 */ /* 0x0007e2000c101910 */
[C---:B------:R-:W-:Y:S01]  /*2e260*/  ISETP.LT.AND P4, PT, R10.reuse, UR8, !P5 ;  /* 0x000000080a007c0c */ /* 0x040fe2000ef81270 */
[----:B------:R-:W-:Y:S01]  /*2e270*/  ULDC UR4, c[0x0][0x248] ;  /* 0x0000920000047ab9 */ /* 0x000fe20000000800 */
[----:B------:R-:W-:Y:S01]  /*2e280*/  IADD3 R0, R9, 0xf6, RZ ;  /* 0x000000f609007810 */ /* 0x000fe20007ffe0ff */
[----:B------:R4:W-:Y:S01]  /*2e290*/  @P6 STG.E desc[UR16][R14.64], R141 ;  /* 0x0000008d0e006986 */ /* 0x0009e2000c101910 */
[----:B------:R-:W-:Y:S01]  /*2e2a0*/  ISETP.LT.AND P5, PT, R11, UR10, !P5 ;  /* 0x0000000a0b007c0c */ /* 0x000fe2000efa1270 */
[C---:B--2---:R-:W-:Y:S01]  /*2e2b0*/  IMAD.WIDE R4, R19.reuse, 0x4, R232 ;  /* 0x0000000413047825 */ /* 0x044fe200078e02e8 */
[----:B------:R-:W-:Y:S01]  /*2e2c0*/  ISETP.LT.AND P6, PT, R10, UR12, !P0 ;  /* 0x0000000c0a007c0c */ /* 0x000fe2000c7c1270 */
[----:B------:R-:W-:Y:S01]  /*2e2d0*/  ULDC UR6, c[0x0][0x228] ;  /* 0x00008a0000067ab9 */ /* 0x000fe20000000800 */
[----:B------:R-:W-:Y:S01]  /*2e2e0*/  ISETP.GE.AND P3, PT, R0, UR25, PT ;  /* 0x0000001900007c0c */ /* 0x000fe2000bf66270 */
[----:B------:R-:W-:Y:S01]  /*2e2f0*/  ULDC UR8, c[0x0][0x228] ;  /* 0x00008a0000087ab9 */ /* 0x000fe20000000800 */
[----:B---3--:R-:W-:Y:S01]  /*2e300*/  VIADD R13, R19, UR4 ;  /* 0x00000004130d7c36 */ /* 0x008fe20008000000 */
[----:B------:R-:W-:Y:S01]  /*2e310*/  ULDC UR4, c[0x0][0x248] ;  /* 0x0000920000047ab9 */ /* 0x000fe20000000800 */
[----:B------:R-:W-:Y:S01]  /*2e320*/  VIADD R0, R9, 0xf5 ;  /* 0x000000f509007836 */ /* 0x000fe20000000000 */
[----:B------:R2:W-:Y:S01]  /*2e330*/  @P2 STG.E desc[UR16][R4.64], R213 ;  /* 0x000000d504002986 */ /* 0x0005e2000c101910 */
[----:B------:R-:W-:Y:S01]  /*2e340*/  VIADD R17, R13, UR4 ;  /* 0x000000040d117c36 */ /* 0x000fe20008000000 */
[----:B------:R-:W-:Y:S01]  /*2e350*/  ISETP.LT.AND P0, PT, R11, UR6, !P0 ;  /* 0x000000060b007c0c */ /* 0x000fe2000c701270 */
[C---:B------:R-:W-:Y:S01]  /*2e360*/  IMAD.WIDE R6, R13.reuse, 0x4, R2 ;  /* 0x000000040d067825 */ /* 0x040fe200078e0202 */
[----:B------:R-:W-:Y:S01]  /*2e370*/  ISETP.GE.AND P2, PT, R0, UR23, PT ;  /* 0x0000001700007c0c */ /* 0x000fe2000bf46270 */
[----:B------:R-:W-:Y:S01]  /*2e380*/  ULDC UR10, c[0x0][0x228] ;  /* 0x00008a00000a7ab9 */ /* 0x000fe20000000800 */
[----:B------:R-:W-:Y:S01]  /*2e390*/  ULDC UR12, c[0x0][0x228] ;  /* 0x00008a00000c7ab9 */ /* 0x000fe20000000800 */
[----:B------:R-:W-:Y:S01]  /*2e3a0*/  IMAD.WIDE R12, R13, 0x4, R232 ;  /* 0x000000040d0c7825 */ /* 0x000fe200078e02e8 */
[----:B------:R-:W-:Y:S01]  /*2e3b0*/  @P4 STG.E desc[UR16][R6.64], R217 ;  /* 0x000000d906004986 */ /* 0x000fe2000c101910 */
[----:B------:R-:W-:-:S02]  /*2e3c0*/  ULDC UR4, c[0x0][0x248] ;  /* 0x0000920000047ab9 */ /* 0x000fc40000000800 */
[----:B----4-:R-:W-:Y:S01]  /*2e3d0*/  IMAD.WIDE R14, R17, 0x4, R2 ;  /* 0x00000004110e7825 */ /* 0x010fe200078e0202 */
[----:B------:R3:W-:Y:S01]  /*2e3e0*/  @P5 STG.E desc[UR16][R12.64], R221 ;  /* 0x000000dd0c005986 */ /* 0x0007e2000c101910 */
[----:B------:R-:W-:Y:S01]  /*2e3f0*/  IADD3 R0, R9, 0xf8, RZ ;  /* 0x000000f809007810 */ /* 0x000fe20007ffe0ff */
[----:B------:R-:W-:Y:S01]  /*2e400*/  ULDC UR6, c[0x0][0x228] ;  /* 0x00008a0000067ab9 */ /* 0x000fe20000000800 */
[C---:B------:R-:W-:Y:S01]  /*2e410*/  ISETP.LT.AND P5, PT, R10.reuse, UR8, !P2 ;  /* 0x000000080a007c0c */ /* 0x040fe2000d7a1270 */
[----:B------:R4:W-:Y:S01]  /*2e420*/  @P6 STG.E desc[UR16][R14.64], R142 ;  /* 0x0000008e0e006986 */ /* 0x0009e2000c101910 */
[----:B------:R-:W-:Y:S01]  /*2e430*/  ISETP.LT.AND P4, PT, R11, UR10, !P2 ;  /* 0x0000000a0b007c0c */ /* 0x000fe2000d781270 */
[C---:B--2---:R-:W-:Y:S01]  /*2e440*/  IMAD.WIDE R4, R17.reuse, 0x4, R232 ;  /* 0x0000000411047825 */ /* 0x044fe200078e02e8 */
[----:B------:R-:W-:Y:S01]  /*2e450*/  ISETP.LT.AND P6, PT, R10, UR12, !P3 ;  /* 0x0000000c0a007c0c */ /* 0x000fe2000dfc1270 */
[----:B------:R-:W-:Y:S01]  /*2e460*/  ULDC UR8, c[0x0][0x228] ;  /* 0x00008a0000087ab9 */ /* 0x000fe20000000800 */
[----:B------:R-:W-:Y:S01]  /*2e470*/  ISETP.GE.AND P2, PT, R0, UR21, PT ;  /* 0x0000001500007c0c */ /* 0x000fe2000bf46270 */
        /* <DEDUP_REMOVED lines=27> */
[----:B------:R-:W-:Y:S01]  /*2e630*/  ULDC UR10, c[0x0][0x228] ;  /* 0x00008a00000a7ab9 */ /* 0x000fe20000000800 */
[C---:B------:R-:W-:Y:S01]  /*2e640*/  VIADD R17, R13.reuse, UR4 ;  /* 0x000000040d117c36 */ /* 0x040fe20008000000 */
[----:B------:R2:W-:Y:S01]  /*2e650*/  @P3 STG.E desc[UR16][R4.64], R215 ;  /* 0x000000d704003986 */ /* 0x0005e2000c101910 */
[----:B------:R-:W-:Y:S01]  /*2e660*/  IMAD.WIDE R6, R13, 0x4, R2 ;  /* 0x000000040d067825 */ /* 0x000fe200078e0202 */
[----:B------:R-:W-:Y:S01]  /*2e670*/  ISETP.GE.AND P3, PT, R0, UR13, PT ;  /* 0x0000000d00007c0c */ /* 0x000fe2000bf66270 */
[----:B------:R-:W-:Y:S01]  /*2e680*/  ULDC UR4, c[0x0][0x248] ;  /* 0x0000920000047ab9 */ /* 0x000fe20000000800 */
[----:B------:R-:W-:Y:S01]  /*2e690*/  ISETP.LT.AND P2, PT, R11, UR6, !P2 ;  /* 0x000000060b007c0c */ /* 0x000fe2000d741270 */
[----:B------:R-:W-:Y:S01]  /*2e6a0*/  IMAD.WIDE R12, R13, 0x4, R232 ;  /* 0x000000040d0c7825 */ /* 0x000fe200078e02e8 */
[----:B------:R3:W-:Y:S03]  /*2e6b0*/  @P5 STG.E desc[UR16][R6.64], R219 ;  /* 0x000000db06005986 */ /* 0x0007e6000c101910 */
[----:B----4-:R-:W-:Y:S01]  /*2e6c0*/  IMAD.WIDE R14, R17, 0x4, R2 ;  /* 0x00000004110e7825 */ /* 0x010fe200078e0202 */
[----:B------:R4:W-:Y:S01]  /*2e6d0*/  @P4 STG.E desc[UR16][R12.64], R223 ;  /* 0x000000df0c004986 */ /* 0x0009e2000c101910 */
[----:B------:R-:W-:-:S02]  /*2e6e0*/  IADD3 R0, R9, 0xfc, RZ ;  /* 0x000000fc09007810 */ /* 0x000fc40007ffe0ff */
[C---:B------:R-:W-:Y:S01]  /*2e6f0*/  ISETP.LT.AND P5, PT, R10.reuse, UR8, !P3 ;  /* 0x000000080a007c0c */ /* 0x040fe2000dfa1270 */
[----:B------:R1:W-:Y:S01]  /*2e700*/  @P6 STG.E desc[UR16][R14.64], R144 ;  /* 0x000000900e006986 */ /* 0x0003e2000c101910 */
[----:B------:R-:W-:Y:S01]  /*2e710*/  ISETP.LT.AND P4, PT, R11, UR10, !P3 ;  /* 0x0000000a0b007c0c */ /* 0x000fe2000df81270 */
[C---:B------:R-:W-:Y:S01]  /*2e720*/  VIADD R19, R17.reuse, UR4 ;  /* 0x0000000411137c36 */ /* 0x040fe20008000000 */
[----:B------:R-:W-:Y:S01]  /*2e730*/  ISETP.LT.AND P6, PT, R10, UR10, !P0 ;  /* 0x0000000a0a007c0c */ /* 0x000fe2000c7c1270 */
[----:B------:R-:W-:Y:S01]  /*2e740*/  ULDC UR4, c[0x0][0x248] ;  /* 0x0000920000047ab9 */ /* 0x000fe20000000800 */
[----:B------:R-:W-:Y:S01]  /*2e750*/  ISETP.GE.AND P3, PT, R0, UR5, PT ;  /* 0x0000000500007c0c */ /* 0x000fe2000bf66270 */
[----:B--2---:R-:W-:-:S04]  /*2e760*/  IMAD.WIDE R4, R17, 0x4, R232 ;  /* 0x0000000411047825 */ /* 0x004fc800078e02e8 */
[----:B---3--:R-:W-:-:S04]  /*2e770*/  IMAD.WIDE R6, R19, 0x4, R2 ;  /* 0x0000000413067825 */ /* 0x008fc800078e0202 */
[----:B------:R-:W-:Y:S02]  /*2e780*/  VIADD R0, R9, 0xfb ;  /* 0x000000fb09007836 */ /* 0x000fe40000000000 */
[C---:B------:R-:W-:Y:S01]  /*2e790*/  VIADD R21, R19.reuse, UR4 ;  /* 0x0000000413157c36 */ /* 0x040fe20008000000 */
[----:B------:R2:W-:Y:S01]  /*2e7a0*/  @P2 STG.E desc[UR16][R4.64], R228 ;  /* 0x000000e404002986 */ /* 0x0005e2000c101910 */
[----:B----4-:R-:W-:Y:S01]  /*2e7b0*/  IMAD.WIDE R12, R19, 0x4, R232 ;  /* 0x00000004130c7825 */ /* 0x010fe200078e02e8 */
[----:B------:R-:W-:Y:S01]  /*2e7c0*/  ISETP.GE.AND P2, PT, R0, UR11, PT ;  /* 0x0000000b00007c0c */ /* 0x000fe2000bf46270 */
[----:B------:R-:W-:Y:S01]  /*2e7d0*/  ULDC UR4, c[0x0][0x248] ;  /* 0x0000920000047ab9 */ /* 0x000fe20000000800 */
[----:B------:R-:W-:Y:S01]  /*2e7e0*/  ISETP.LT.AND P0, PT, R11, UR10, !P0 ;  /* 0x0000000a0b007c0c */ /* 0x000fe2000c701270 */
[----:B-1----:R-:W-:Y:S01]  /*2e7f0*/  IMAD.WIDE R14, R21, 0x4, R2 ;  /* 0x00000004150e7825 */ /* 0x002fe200078e0202 */
[----:B------:R1:W-:Y:S01]  /*2e800*/  @P5 STG.E desc[UR16][R6.64], R148 ;  /* 0x0000009406005986 */ /* 0x0003e2000c101910 */
[----:B------:R-:W-:Y:S01]  /*2e810*/  ISETP.LT.AND P5, PT, R10, UR10, !P2 ;  /* 0x0000000a0a007c0c */ /* 0x000fe2000d7a1270 */
[----:B------:R-:W-:-:S02]  /*2e820*/  ULDC UR5, c[0x0][0x248] ;  /* 0x0000920000057ab9 */ /* 0x000fc40000000800 */
[----:B------:R3:W-:Y:S01]  /*2e830*/  @P4 STG.E desc[UR16][R12.64], R248 ;  /* 0x000000f80c004986 */ /* 0x0007e2000c101910 */
[----:B------:R-:W-:Y:S01]  /*2e840*/  ISETP.LT.AND P4, PT, R11, UR10, !P2 ;  /* 0x0000000a0b007c0c */ /* 0x000fe2000d781270 */
[----:B------:R-:W-:Y:S01]  /*2e850*/  VIADD R17, R21, UR4 ;  /* 0x0000000415117c36 */ /* 0x000fe20008000000 */
[----:B------:R-:W-:Y:S01]  /*2e860*/  IADD3 R0, R9, 0xfd, RZ ;  /* 0x000000fd09007810 */ /* 0x000fe20007ffe0ff */
[----:B------:R4:W-:Y:S01]  /*2e870*/  @P6 STG.E desc[UR16][R14.64], R145 ;  /* 0x000000910e006986 */ /* 0x0009e2000c101910 */
[----:B------:R-:W-:Y:S01]  /*2e880*/  ISETP.LT.AND P6, PT, R10, UR10, !P3 ;  /* 0x0000000a0a007c0c */ /* 0x000fe2000dfc1270 */
[----:B------:R-:W-:Y:S01]  /*2e890*/  ULDC UR4, c[0x0][0x248] ;  /* 0x0000920000047ab9 */ /* 0x000fe20000000800 */
[----:B------:R-:W-:Y:S01]  /*2e8a0*/  ISETP.GE.AND P2, PT, R0, UR9, PT ;  /* 0x0000000900007c0c */ /* 0x000fe2000bf46270 */
[----:B------:R-:W-:Y:S01]  /*2e8b0*/  VIADD R19, R17, UR4 ;  /* 0x0000000411137c36 */ /* 0x000fe20008000000 */
[----:B------:R-:W-:Y:S01]  /*2e8c0*/  ULDC UR4, c[0x0][0x248] ;  /* 0x0000920000047ab9 */ /* 0x000fe20000000800 */
[----:B--2---:R-:W-:-:S04]  /*2e8d0*/  IMAD.WIDE R4, R21, 0x4, R232 ;  /* 0x0000000415047825 */ /* 0x004fc800078e02e8 */
[----:B------:R-:W-:Y:S02]  /*2e8e0*/  VIADD R0, R9, 0xff ;  /* 0x000000ff09007836 */ /* 0x000fe40000000000 */
[C---:B-1----:R-:W-:Y:S01]  /*2e8f0*/  IMAD.WIDE R6, R17.reuse, 0x4, R2 ;  /* 0x0000000411067825 */ /* 0x042fe200078e0202 */
[----:B------:R1:W-:Y:S03]  /*2e900*/  @P0 STG.E desc[UR16][R4.64], R229 ;  /* 0x000000e504000986 */ /* 0x0003e6000c101910 */
[----:B------:R-:W-:Y:S01]  /*2e910*/  IMAD.WIDE R8, R17, 0x4, R232 ;  /* 0x0000000411087825 */ /* 0x000fe200078e02e8 */
[----:B------:R2:W-:Y:S03]  /*2e920*/  @P5 STG.E desc[UR16][R6.64], R149 ;  /* 0x0000009506005986 */ /* 0x0005e6000c101910 */
[----:B---3--:R-:W-:Y:S01]  /*2e930*/  IMAD.WIDE R12, R19, 0x4, R2 ;  /* 0x00000004130c7825 */ /* 0x008fe200078e0202 */
[----:B------:R3:W-:Y:S01]  /*2e940*/  @P4 STG.E desc[UR16][R8.64], R249 ;  /* 0x000000f908004986 */ /* 0x0007e2000c101910 */
[----:B------:R-:W-:-:S03]  /*2e950*/  ISETP.LT.AND P3, PT, R11, UR10, !P3 ;  /* 0x0000000a0b007c0c */ /* 0x000fc6000df61270 */
[----:B------:R3:W-:Y:S01]  /*2e960*/  @P6 STG.E desc[UR16][R12.64], R146 ;  /* 0x000000920c006986 */ /* 0x0007e2000c101910 */
[C---:B------:R-:W-:Y:S02]  /*2e970*/  ISETP.LT.AND P6, PT, R10.reuse, UR10, !P2 ;  /* 0x0000000a0a007c0c */ /* 0x040fe4000d7c1270 */
[C---:B----4-:R-:W-:Y:S01]  /*2e980*/  IADD3 R15, R19.reuse, UR4, RZ ;  /* 0x00000004130f7c10 */ /* 0x050fe2000fffe0ff */
[----:B-1----:R-:W-:Y:S01]  /*2e990*/  IMAD.WIDE R4, R19, 0x4, R232 ;  /* 0x0000000413047825 */ /* 0x002fe200078e02e8 */
[C---:B------:R-:W-:Y:S01]  /*2e9a0*/  ISETP.LT.AND P2, PT, R11.reuse, UR10, !P2 ;  /* 0x0000000a0b007c0c */ /* 0x040fe2000d741270 */
[----:B------:R-:W-:Y:S01]  /*2e9b0*/  ULDC UR4, c[0x0][0x248] ;  /* 0x0000920000047ab9 */ /* 0x000fe20000000800 */
[----:B------:R-:W-:Y:S02]  /*2e9c0*/  ISETP.LT.AND P5, PT, R10, UR10, !P1 ;  /* 0x0000000a0a007c0c */ /* 0x000fe4000cfa1270 */
[----:B------:R-:W-:Y:S02]  /*2e9d0*/  ISETP.LT.AND P1, PT, R11, UR10, !P1 ;  /* 0x0000000a0b007c0c */ /* 0x000fe4000cf21270 */
[----:B------:R-:W-:Y:S01]  /*2e9e0*/  ISETP.GE.AND P0, PT, R0, UR7, PT ;  /* 0x0000000700007c0c */ /* 0x000fe2000bf06270 */
[----:B------:R-:W-:-:S02]  /*2e9f0*/  VIADD R17, R15, UR5 ;  /* 0x000000050f117c36 */ /* 0x000fc40008000000 */
[----:B--2---:R-:W-:Y:S01]  /*2ea00*/  IMAD.WIDE R6, R15, 0x4, R2 ;  /* 0x000000040f067825 */ /* 0x004fe200078e0202 */
[----:B------:R-:W-:Y:S02]  /*2ea10*/  ISETP.LT.AND P4, PT, R10, UR10, !P0 ;  /* 0x0000000a0a007c0c */ /* 0x000fe4000c781270 */
[----:B------:R-:W-:Y:S01]  /*2ea20*/  ISETP.LT.AND P0, PT, R11, UR10, !P0 ;  /* 0x0000000a0b007c0c */ /* 0x000fe2000c701270 */
[----:B---3--:R-:W-:Y:S01]  /*2ea30*/  IMAD.WIDE R8, R15, 0x4, R232 ;  /* 0x000000040f087825 */ /* 0x008fe200078e02e8 */
[----:B------:R1:W-:Y:S03]  /*2ea40*/  @P3 STG.E desc[UR16][R4.64], R230 ;  /* 0x000000e604003986 */ /* 0x0003e6000c101910 */
[C---:B------:R-:W-:Y:S01]  /*2ea50*/  IMAD.WIDE R10, R17.reuse, 0x4, R2 ;  /* 0x00000004110a7825 */ /* 0x040fe200078e0202 */
[----:B------:R1:W-:Y:S03]  /*2ea60*/  @P6 STG.E desc[UR16][R6.64], R150 ;  /* 0x0000009606006986 */ /* 0x0003e6000c101910 */
[C---:B------:R-:W-:Y:S01]  /*2ea70*/  IMAD.WIDE R12, R17.reuse, 0x4, R232 ;  /* 0x00000004110c7825 */ /* 0x040fe200078e02e8 */
[----:B------:R1:W-:Y:S04]  /*2ea80*/  @P2 STG.E desc[UR16][R8.64], R250 ;  /* 0x000000fa08002986 */ /* 0x0003e8000c101910 */
[----:B------:R1:W-:Y:S04]  /*2ea90*/  @P5 STG.E desc[UR16][R10.64], R147 ;  /* 0x000000930a005986 */ /* 0x0003e8000c101910 */
[----:B------:R1:W-:Y:S01]  /*2eaa0*/  @P1 STG.E desc[UR16][R12.64], R231 ;  /* 0x000000e70c001986 */ /* 0x0003e2000c101910 */
[----:B------:R-:W-:-:S04]  /*2eab0*/  VIADD R19, R17, UR4 ;  /* 0x0000000411137c36 */ /* 0x000fc80008000000 */
[----:B------:R-:W-:-:S04]  /*2eac0*/  IMAD.WIDE R2, R19, 0x4, R2 ;  /* 0x0000000413027825 */ /* 0x000fc800078e0202 */
[----:B------:R-:W-:Y:S01]  /*2ead0*/  IMAD.WIDE R232, R19, 0x4, R232 ;  /* 0x0000000413e87825 */ /* 0x000fe200078e02e8 */
[----:B------:R1:W-:Y:S01]  /*2eae0*/  @P4 STG.E desc[UR16][R2.64], R151 ;  /* 0x0000009702004986 */ /* 0x0003e2000c101910 */
[----:B------:R-:W-:Y:S05]  /*2eaf0*/  @!P0 EXIT ;  /* 0x000000000000894d */ /* 0x000fea0003800000 */
[----:B------:R-:W-:Y:S01]  /*2eb00*/  STG.E desc[UR16][R232.64], R251 ;  /* 0x000000fbe8007986 */ /* 0x000fe2000c101910 */
[----:B------:R-:W-:Y:S05]  /*2eb10*/  EXIT ;  /* 0x000000000000794d */ /* 0x000fea0003800000 */
.L_x_2:
[----:B------:R-:W-:-:S00]  /*2eb20*/  BRA `(.L_x_2) ;  /* 0xfffffffc00fc7947 */ /* 0x000fc0000383ffff */
[----:B------:R-:W-:-:S00]  /*2eb30*/  NOP ;  /* 0x0000000000007918 */ /* 0x000fc00000000000 */
        /* <DEDUP_REMOVED lines=12> */
.L_x_3:


//--------------------- .nv.shared.matmul_kernel  --------------------------
	.section	.nv.shared.matmul_kernel,"aw",@nobits
	.sectionflags	@""
	.align	16
	.zero		1024


//--------------------- .nv.shared.reserved.0     --------------------------
	.section	.nv.shared.reserved.0,"aw",@nobits
	.weak		__nv_reservedSMEM_offset_0_alias
	.size		__nv_reservedSMEM_offset_0_alias, 0, 0
	.other		__nv_reservedSMEM_offset_0_alias,@"STO_CUDA_RESERVED_SHARED STV_DEFAULT"
__nv_reservedSMEM_offset_0_alias:
	.zero		0


//--------------------- .nv.constant0.matmul_kernel --------------------------
	.section	.nv.constant0.matmul_kernel,"a",@progbits
	.sectionflags	@""
	.align	4
.nv.constant0.matmul_kernel:
	.zero		608


//--------------------- SYMBOLS --------------------------

	.type		.nv.reservedSmem.offset0,@object
	.size		.nv.reservedSmem.offset0,0x4
